	.target	sm_100a

	.elftype	@"ET_EXEC"


//--------------------- .note.nv.tkinfo           --------------------------
	.section	.note.nv.tkinfo,"",@"SHT_NOTE"
	.sectionflags	@"SHF_NOTE_NV_TKINFO"
	.tkinfo
        /*0018*/ 	.word	0x00000002
        /*0030*/ 	.string	""
        /*0030*/ 	.string	"ptxas"
        /*0030*/ 	.string	"Cuda compilation tools, release 13.0, V13.0.88"
        /*0030*/ 	.string	"Build cuda_13.0.r13.0/compiler.36424714_0"
        /*0030*/ 	.string	"-arch sm_100a -m 64 "



//--------------------- .note.nv.cuinfo           --------------------------
	.section	.note.nv.cuinfo,"",@"SHT_NOTE"
	.sectionflags	@"SHF_NOTE_NV_CUINFO"
        /*0018*/ 	.short	0x0002
        /*001a*/ 	.short	0x0064
        /*001c*/ 	.short	0x0082
	.zero		2


//--------------------- .nv.info                  --------------------------
	.section	.nv.info,"",@"SHT_CUDA_INFO"
	.align	4


	//----- nvinfo : EIATTR_REGCOUNT
	.align		4
        /*0000*/ 	.byte	0x04, 0x2f
        /*0002*/ 	.short	(.L_12 - .L_11)
	.align		4
.L_11:
        /*0004*/ 	.word	index@(_ZN7cutlass13device_kernelIN5flash11enable_sm90INS1_16FlashAttnFwdSm90INS1_25CollectiveMainloopFwdSm90ILi2EN4cute5tupleIJNS5_1CILi1EEES8_S8_EEENS6_IJNS7_ILi128EEENS7_ILi96EEENS7_ILi64EEEEEELi256ENS_6half_tEfNS_4arch4Sm90ELb1ELb0ELb1ELb1ELb1ELb1ELb1ELb1ELb0ELb1ELb0ELb0EEENS1_21CollectiveEpilogueFwdINS6_IJSA_NS7_ILi256EEESB_EEES9_SE_SG_Li256ELb1ELb1ELb0ELb0EEENS1_36VarlenDynamicPersistentTileSchedulerILi128ELi96ELi256ELi128ELb0ELb1ELb1ELb1ELb1ELb1EEEEEEEEEvNT_6ParamsE)
        /*0008*/ 	.word	0x00000004


	//----- nvinfo : EIATTR_FRAME_SIZE
	.align		4
.L_12:
        /*000c*/ 	.byte	0x04, 0x11
        /*000e*/ 	.short	(.L_14 - .L_13)
	.align		4
.L_13:
        /*0010*/ 	.word	index@(_ZN7cutlass13device_kernelIN5flash11enable_sm90INS1_16FlashAttnFwdSm90INS1_25CollectiveMainloopFwdSm90ILi2EN4cute5tupleIJNS5_1CILi1EEES8_S8_EEENS6_IJNS7_ILi128EEENS7_ILi96EEENS7_ILi64EEEEEELi256ENS_6half_tEfNS_4arch4Sm90ELb1ELb0ELb1ELb1ELb1ELb1ELb1ELb1ELb0ELb1ELb0ELb0EEENS1_21CollectiveEpilogueFwdINS6_IJSA_NS7_ILi256EEESB_EEES9_SE_SG_Li256ELb1ELb1ELb0ELb0EEENS1_36VarlenDynamicPersistentTileSchedulerILi128ELi96ELi256ELi128ELb0ELb1ELb1ELb1ELb1ELb1EEEEEEEEEvNT_6ParamsE)
        /*0014*/ 	.word	0x00000000


	//----- nvinfo : EIATTR_REGCOUNT
	.align		4
.L_14:
        /*0018*/ 	.byte	0x04, 0x2f
        /*001a*/ 	.short	(.L_16 - .L_15)
	.align		4
.L_15:
        /*001c*/ 	.word	index@(_ZN7cutlass13device_kernelIN5flash11enable_sm90INS1_16FlashAttnFwdSm90INS1_25CollectiveMainloopFwdSm90ILi2EN4cute5tupleIJNS5_1CILi1EEES8_S8_EEENS6_IJNS7_ILi128EEENS7_ILi96EEENS7_ILi64EEEEEELi256ENS_6half_tEfNS_4arch4Sm90ELb1ELb0ELb1ELb1ELb1ELb0ELb1ELb1ELb0ELb1ELb0ELb0EEENS1_21CollectiveEpilogueFwdINS6_IJSA_NS7_ILi256EEESB_EEES9_SE_SG_Li256ELb1ELb1ELb0ELb0EEENS1_36VarlenDynamicPersistentTileSchedulerILi128ELi96ELi256ELi128ELb0ELb1ELb1ELb1ELb1ELb1EEEEEEEEEvNT_6ParamsE)
        /*0020*/ 	.word	0x00000004


	//----- nvinfo : EIATTR_FRAME_SIZE
	.align		4
.L_16:
        /*0024*/ 	.byte	0x04, 0x11
        /*0026*/ 	.short	(.L_18 - .L_17)
	.align		4
.L_17:
        /*0028*/ 	.word	index@(_ZN7cutlass13device_kernelIN5flash11enable_sm90INS1_16FlashAttnFwdSm90INS1_25CollectiveMainloopFwdSm90ILi2EN4cute5tupleIJNS5_1CILi1EEES8_S8_EEENS6_IJNS7_ILi128EEENS7_ILi96EEENS7_ILi64EEEEEELi256ENS_6half_tEfNS_4arch4Sm90ELb1ELb0ELb1ELb1ELb1ELb0ELb1ELb1ELb0ELb1ELb0ELb0EEENS1_21CollectiveEpilogueFwdINS6_IJSA_NS7_ILi256EEESB_EEES9_SE_SG_Li256ELb1ELb1ELb0ELb0EEENS1_36VarlenDynamicPersistentTileSchedulerILi128ELi96ELi256ELi128ELb0ELb1ELb1ELb1ELb1ELb1EEEEEEEEEvNT_6ParamsE)
        /*002c*/ 	.word	0x00000000


	//----- nvinfo : EIATTR_REGCOUNT
	.align		4
.L_18:
        /*0030*/ 	.byte	0x04, 0x2f
        /*0032*/ 	.short	(.L_20 - .L_19)
	.align		4
.L_19:
        /*0034*/ 	.word	index@(_ZN7cutlass13device_kernelIN5flash11enable_sm90INS1_16FlashAttnFwdSm90INS1_25CollectiveMainloopFwdSm90ILi2EN4cute5tupleIJNS5_1CILi1EEES8_S8_EEENS6_IJNS7_ILi128EEENS7_ILi96EEENS7_ILi64EEEEEELi256ENS_6half_tEfNS_4arch4Sm90ELb1ELb0ELb1ELb1ELb1ELb1ELb0ELb1ELb0ELb1ELb0ELb0EEENS1_21CollectiveEpilogueFwdINS6_IJSA_NS7_ILi256EEESB_EEES9_SE_SG_Li256ELb1ELb1ELb0ELb0EEENS1_36VarlenDynamicPersistentTileSchedulerILi128ELi96ELi256ELi128ELb0ELb1ELb1ELb1ELb1ELb1EEEEEEEEEvNT_6ParamsE)
        /*0038*/ 	.word	0x00000004


	//----- nvinfo : EIATTR_FRAME_SIZE
	.align		4
.L_20:
        /*003c*/ 	.byte	0x04, 0x11
        /*003e*/ 	.short	(.L_22 - .L_21)
	.align		4
.L_21:
        /*0040*/ 	.word	index@(_ZN7cutlass13device_kernelIN5flash11enable_sm90INS1_16FlashAttnFwdSm90INS1_25CollectiveMainloopFwdSm90ILi2EN4cute5tupleIJNS5_1CILi1EEES8_S8_EEENS6_IJNS7_ILi128EEENS7_ILi96EEENS7_ILi64EEEEEELi256ENS_6half_tEfNS_4arch4Sm90ELb1ELb0ELb1ELb1ELb1ELb1ELb0ELb1ELb0ELb1ELb0ELb0EEENS1_21CollectiveEpilogueFwdINS6_IJSA_NS7_ILi256EEESB_EEES9_SE_SG_Li256ELb1ELb1ELb0ELb0EEENS1_36VarlenDynamicPersistentTileSchedulerILi128ELi96ELi256ELi128ELb0ELb1ELb1ELb1ELb1ELb1EEEEEEEEEvNT_6ParamsE)
        /*0044*/ 	.word	0x00000000


	//----- nvinfo : EIATTR_REGCOUNT
	.align		4
.L_22:
        /*0048*/ 	.byte	0x04, 0x2f
        /*004a*/ 	.short	(.L_24 - .L_23)
	.align		4
.L_23:
        /*004c*/ 	.word	index@(_ZN7cutlass13device_kernelIN5flash11enable_sm90INS1_16FlashAttnFwdSm90INS1_25CollectiveMainloopFwdSm90ILi2EN4cute5tupleIJNS5_1CILi1EEES8_S8_EEENS6_IJNS7_ILi128EEENS7_ILi96EEENS7_ILi64EEEEEELi256ENS_6half_tEfNS_4arch4Sm90ELb1ELb0ELb1ELb1ELb1ELb0ELb0ELb1ELb0ELb1ELb0ELb0EEENS1_21CollectiveEpilogueFwdINS6_IJSA_NS7_ILi256EEESB_EEES9_SE_SG_Li256ELb1ELb1ELb0ELb0EEENS1_36VarlenDynamicPersistentTileSchedulerILi128ELi96ELi256ELi128ELb0ELb1ELb1ELb1ELb1ELb1EEEEEEEEEvNT_6ParamsE)
        /*0050*/ 	.word	0x00000004


	//----- nvinfo : EIATTR_FRAME_SIZE
	.align		4
.L_24:
        /*0054*/ 	.byte	0x04, 0x11
        /*0056*/ 	.short	(.L_26 - .L_25)
	.align		4
.L_25:
        /*0058*/ 	.word	index@(_ZN7cutlass13device_kernelIN5flash11enable_sm90INS1_16FlashAttnFwdSm90INS1_25CollectiveMainloopFwdSm90ILi2EN4cute5tupleIJNS5_1CILi1EEES8_S8_EEENS6_IJNS7_ILi128EEENS7_ILi96EEENS7_ILi64EEEEEELi256ENS_6half_tEfNS_4arch4Sm90ELb1ELb0ELb1ELb1ELb1ELb0ELb0ELb1ELb0ELb1ELb0ELb0EEENS1_21CollectiveEpilogueFwdINS6_IJSA_NS7_ILi256EEESB_EEES9_SE_SG_Li256ELb1ELb1ELb0ELb0EEENS1_36VarlenDynamicPersistentTileSchedulerILi128ELi96ELi256ELi128ELb0ELb1ELb1ELb1ELb1ELb1EEEEEEEEEvNT_6ParamsE)
        /*005c*/ 	.word	0x00000000


	//----- nvinfo : EIATTR_REGCOUNT
	.align		4
.L_26:
        /*0060*/ 	.byte	0x04, 0x2f
        /*0062*/ 	.short	(.L_28 - .L_27)
	.align		4
.L_27:
        /*0064*/ 	.word	index@(_ZN7cutlass13device_kernelIN5flash11enable_sm90INS1_16FlashAttnFwdSm90INS1_25CollectiveMainloopFwdSm90ILi2EN4cute5tupleIJNS5_1CILi1EEES8_S8_EEENS6_IJNS7_ILi128EEENS7_ILi96EEENS7_ILi64EEEEEELi256ENS_6half_tEfNS_4arch4Sm90ELb1ELb0ELb1ELb0ELb1ELb0ELb1ELb1ELb0ELb1ELb0ELb0EEENS1_21CollectiveEpilogueFwdINS6_IJSA_NS7_ILi256EEESB_EEES9_SE_SG_Li256ELb0ELb1ELb0ELb0EEENS1_30DynamicPersistentTileSchedulerILi256ELi128ELb0ELb1ELb1EEEEEEEEEvNT_6ParamsE)
        /*0068*/ 	.word	0x00000004


	//----- nvinfo : EIATTR_FRAME_SIZE
	.align		4
.L_28:
        /*006c*/ 	.byte	0x04, 0x11
        /*006e*/ 	.short	(.L_30 - .L_29)
	.align		4
.L_29:
        /*0070*/ 	.word	index@(_ZN7cutlass13device_kernelIN5flash11enable_sm90INS1_16FlashAttnFwdSm90INS1_25CollectiveMainloopFwdSm90ILi2EN4cute5tupleIJNS5_1CILi1EEES8_S8_EEENS6_IJNS7_ILi128EEENS7_ILi96EEENS7_ILi64EEEEEELi256ENS_6half_tEfNS_4arch4Sm90ELb1ELb0ELb1ELb0ELb1ELb0ELb1ELb1ELb0ELb1ELb0ELb0EEENS1_21CollectiveEpilogueFwdINS6_IJSA_NS7_ILi256EEESB_EEES9_SE_SG_Li256ELb0ELb1ELb0ELb0EEENS1_30DynamicPersistentTileSchedulerILi256ELi128ELb0ELb1ELb1EEEEEEEEEvNT_6ParamsE)
        /*0074*/ 	.word	0x00000000


	//----- nvinfo : EIATTR_REGCOUNT
	.align		4
.L_30:
        /*0078*/ 	.byte	0x04, 0x2f
        /*007a*/ 	.short	(.L_32 - .L_31)
	.align		4
.L_31:
        /*007c*/ 	.word	index@(_ZN7cutlass13device_kernelIN5flash11enable_sm90INS1_16FlashAttnFwdSm90INS1_25CollectiveMainloopFwdSm90ILi2EN4cute5tupleIJNS5_1CILi1EEES8_S8_EEENS6_IJNS7_ILi128EEENS7_ILi96EEENS7_ILi64EEEEEELi256ENS_6half_tEfNS_4arch4Sm90ELb1ELb0ELb1ELb0ELb1ELb0ELb0ELb1ELb0ELb1ELb0ELb0EEENS1_21CollectiveEpilogueFwdINS6_IJSA_NS7_ILi256EEESB_EEES9_SE_SG_Li256ELb0ELb1ELb0ELb0EEENS1_30DynamicPersistentTileSchedulerILi256ELi128ELb0ELb1ELb1EEEEEEEEEvNT_6ParamsE)
        /*0080*/ 	.word	0x00000004


	//----- nvinfo : EIATTR_FRAME_SIZE
	.align		4
.L_32:
        /*0084*/ 	.byte	0x04, 0x11
        /*0086*/ 	.short	(.L_34 - .L_33)
	.align		4
.L_33:
        /*0088*/ 	.word	index@(_ZN7cutlass13device_kernelIN5flash11enable_sm90INS1_16FlashAttnFwdSm90INS1_25CollectiveMainloopFwdSm90ILi2EN4cute5tupleIJNS5_1CILi1EEES8_S8_EEENS6_IJNS7_ILi128EEENS7_ILi96EEENS7_ILi64EEEEEELi256ENS_6half_tEfNS_4arch4Sm90ELb1ELb0ELb1ELb0ELb1ELb0ELb0ELb1ELb0ELb1ELb0ELb0EEENS1_21CollectiveEpilogueFwdINS6_IJSA_NS7_ILi256EEESB_EEES9_SE_SG_Li256ELb0ELb1ELb0ELb0EEENS1_30DynamicPersistentTileSchedulerILi256ELi128ELb0ELb1ELb1EEEEEEEEEvNT_6ParamsE)
        /*008c*/ 	.word	0x00000000


	//----- nvinfo : EIATTR_REGCOUNT
	.align		4
.L_34:
        /*0090*/ 	.byte	0x04, 0x2f
        /*0092*/ 	.short	(.L_36 - .L_35)
	.align		4
.L_35:
        /*0094*/ 	.word	index@(_ZN7cutlass13device_kernelIN5flash11enable_sm90INS1_16FlashAttnFwdSm90INS1_25CollectiveMainloopFwdSm90ILi2EN4cute5tupleIJNS5_1CILi1EEES8_S8_EEENS6_IJNS7_ILi128EEENS7_ILi96EEENS7_ILi64EEEEEELi256ENS_6half_tEfNS_4arch4Sm90ELb0ELb1ELb1ELb1ELb1ELb1ELb1ELb1ELb0ELb1ELb0ELb0EEENS1_21CollectiveEpilogueFwdINS6_IJSA_NS7_ILi256EEESB_EEES9_SE_SG_Li256ELb1ELb1ELb0ELb0EEENS1_36VarlenDynamicPersistentTileSchedulerILi128ELi96ELi256ELi128ELb0ELb1ELb1ELb1ELb0ELb1EEEEEEEEEvNT_6ParamsE)
        /*0098*/ 	.word	0x00000004


	//----- nvinfo : EIATTR_FRAME_SIZE
	.align		4
.L_36:
        /*009c*/ 	.byte	0x04, 0x11
        /*009e*/ 	.short	(.L_38 - .L_37)
	.align		4
.L_37:
        /*00a0*/ 	.word	index@(_ZN7cutlass13device_kernelIN5flash11enable_sm90INS1_16FlashAttnFwdSm90INS1_25CollectiveMainloopFwdSm90ILi2EN4cute5tupleIJNS5_1CILi1EEES8_S8_EEENS6_IJNS7_ILi128EEENS7_ILi96EEENS7_ILi64EEEEEELi256ENS_6half_tEfNS_4arch4Sm90ELb0ELb1ELb1ELb1ELb1ELb1ELb1ELb1ELb0ELb1ELb0ELb0EEENS1_21CollectiveEpilogueFwdINS6_IJSA_NS7_ILi256EEESB_EEES9_SE_SG_Li256ELb1ELb1ELb0ELb0EEENS1_36VarlenDynamicPersistentTileSchedulerILi128ELi96ELi256ELi128ELb0ELb1ELb1ELb1ELb0ELb1EEEEEEEEEvNT_6ParamsE)
        /*00a4*/ 	.word	0x00000000


	//----- nvinfo : EIATTR_REGCOUNT
	.align		4
.L_38:
        /*00a8*/ 	.byte	0x04, 0x2f
        /*00aa*/ 	.short	(.L_40 - .L_39)
	.align		4
.L_39:
        /*00ac*/ 	.word	index@(_ZN7cutlass13device_kernelIN5flash11enable_sm90INS1_16FlashAttnFwdSm90INS1_25CollectiveMainloopFwdSm90ILi2EN4cute5tupleIJNS5_1CILi1EEES8_S8_EEENS6_IJNS7_ILi128EEENS7_ILi96EEENS7_ILi64EEEEEELi256ENS_6half_tEfNS_4arch4Sm90ELb0ELb1ELb1ELb1ELb1ELb0ELb1ELb1ELb0ELb1ELb0ELb0EEENS1_21CollectiveEpilogueFwdINS6_IJSA_NS7_ILi256EEESB_EEES9_SE_SG_Li256ELb1ELb1ELb0ELb0EEENS1_36VarlenDynamicPersistentTileSchedulerILi128ELi96ELi256ELi128ELb0ELb1ELb1ELb1ELb0ELb1EEEEEEEEEvNT_6ParamsE)
        /*00b0*/ 	.word	0x00000004


	//----- nvinfo : EIATTR_FRAME_SIZE
	.align		4
.L_40:
        /*00b4*/ 	.byte	0x04, 0x11
        /*00b6*/ 	.short	(.L_42 - .L_41)
	.align		4
.L_41:
        /*00b8*/ 	.word	index@(_ZN7cutlass13device_kernelIN5flash11enable_sm90INS1_16FlashAttnFwdSm90INS1_25CollectiveMainloopFwdSm90ILi2EN4cute5tupleIJNS5_1CILi1EEES8_S8_EEENS6_IJNS7_ILi128EEENS7_ILi96EEENS7_ILi64EEEEEELi256ENS_6half_tEfNS_4arch4Sm90ELb0ELb1ELb1ELb1ELb1ELb0ELb1ELb1ELb0ELb1ELb0ELb0EEENS1_21CollectiveEpilogueFwdINS6_IJSA_NS7_ILi256EEESB_EEES9_SE_SG_Li256ELb1ELb1ELb0ELb0EEENS1_36VarlenDynamicPersistentTileSchedulerILi128ELi96ELi256ELi128ELb0ELb1ELb1ELb1ELb0ELb1EEEEEEEEEvNT_6ParamsE)
        /*00bc*/ 	.word	0x00000000


	//----- nvinfo : EIATTR_REGCOUNT
	.align		4
.L_42:
        /*00c0*/ 	.byte	0x04, 0x2f
        /*00c2*/ 	.short	(.L_44 - .L_43)
	.align		4
.L_43:
        /*00c4*/ 	.word	index@(_ZN7cutlass13device_kernelIN5flash11enable_sm90INS1_16FlashAttnFwdSm90INS1_25CollectiveMainloopFwdSm90ILi2EN4cute5tupleIJNS5_1CILi1EEES8_S8_EEENS6_IJNS7_ILi128EEENS7_ILi96EEENS7_ILi64EEEEEELi256ENS_6half_tEfNS_4arch4Sm90ELb0ELb1ELb1ELb1ELb1ELb1ELb0ELb1ELb0ELb1ELb0ELb0EEENS1_21CollectiveEpilogueFwdINS6_IJSA_NS7_ILi256EEESB_EEES9_SE_SG_Li256ELb1ELb1ELb0ELb0EEENS1_36VarlenDynamicPersistentTileSchedulerILi128ELi96ELi256ELi128ELb0ELb1ELb1ELb1ELb0ELb1EEEEEEEEEvNT_6ParamsE)
        /*00c8*/ 	.word	0x00000004


	//----- nvinfo : EIATTR_FRAME_SIZE
	.align		4
.L_44:
        /*00cc*/ 	.byte	0x04, 0x11
        /*00ce*/ 	.short	(.L_46 - .L_45)
	.align		4
.L_45:
        /*00d0*/ 	.word	index@(_ZN7cutlass13device_kernelIN5flash11enable_sm90INS1_16FlashAttnFwdSm90INS1_25CollectiveMainloopFwdSm90ILi2EN4cute5tupleIJNS5_1CILi1EEES8_S8_EEENS6_IJNS7_ILi128EEENS7_ILi96EEENS7_ILi64EEEEEELi256ENS_6half_tEfNS_4arch4Sm90ELb0ELb1ELb1ELb1ELb1ELb1ELb0ELb1ELb0ELb1ELb0ELb0EEENS1_21CollectiveEpilogueFwdINS6_IJSA_NS7_ILi256EEESB_EEES9_SE_SG_Li256ELb1ELb1ELb0ELb0EEENS1_36VarlenDynamicPersistentTileSchedulerILi128ELi96ELi256ELi128ELb0ELb1ELb1ELb1ELb0ELb1EEEEEEEEEvNT_6ParamsE)
        /*00d4*/ 	.word	0x00000000


	//----- nvinfo : EIATTR_REGCOUNT
	.align		4
.L_46:
        /*00d8*/ 	.byte	0x04, 0x2f
        /*00da*/ 	.short	(.L_48 - .L_47)
	.align		4
.L_47:
        /*00dc*/ 	.word	index@(_ZN7cutlass13device_kernelIN5flash11enable_sm90INS1_16FlashAttnFwdSm90INS1_25CollectiveMainloopFwdSm90ILi2EN4cute5tupleIJNS5_1CILi1EEES8_S8_EEENS6_IJNS7_ILi128EEENS7_ILi96EEENS7_ILi64EEEEEELi256ENS_6half_tEfNS_4arch4Sm90ELb0ELb1ELb1ELb1ELb1ELb0ELb0ELb1ELb0ELb1ELb0ELb0EEENS1_21CollectiveEpilogueFwdINS6_IJSA_NS7_ILi256EEESB_EEES9_SE_SG_Li256ELb1ELb1ELb0ELb0EEENS1_36VarlenDynamicPersistentTileSchedulerILi128ELi96ELi256ELi128ELb0ELb1ELb1ELb1ELb0ELb1EEEEEEEEEvNT_6ParamsE)
        /*00e0*/ 	.word	0x00000004


	//----- nvinfo : EIATTR_FRAME_SIZE
	.align		4
.L_48:
        /*00e4*/ 	.byte	0x04, 0x11
        /*00e6*/ 	.short	(.L_50 - .L_49)
	.align		4
.L_49:
        /*00e8*/ 	.word	index@(_ZN7cutlass13device_kernelIN5flash11enable_sm90INS1_16FlashAttnFwdSm90INS1_25CollectiveMainloopFwdSm90ILi2EN4cute5tupleIJNS5_1CILi1EEES8_S8_EEENS6_IJNS7_ILi128EEENS7_ILi96EEENS7_ILi64EEEEEELi256ENS_6half_tEfNS_4arch4Sm90ELb0ELb1ELb1ELb1ELb1ELb0ELb0ELb1ELb0ELb1ELb0ELb0EEENS1_21CollectiveEpilogueFwdINS6_IJSA_NS7_ILi256EEESB_EEES9_SE_SG_Li256ELb1ELb1ELb0ELb0EEENS1_36VarlenDynamicPersistentTileSchedulerILi128ELi96ELi256ELi128ELb0ELb1ELb1ELb1ELb0ELb1EEEEEEEEEvNT_6ParamsE)
        /*00ec*/ 	.word	0x00000000


	//----- nvinfo : EIATTR_REGCOUNT
	.align		4
.L_50:
        /*00f0*/ 	.byte	0x04, 0x2f
        /*00f2*/ 	.short	(.L_52 - .L_51)
	.align		4
.L_51:
        /*00f4*/ 	.word	index@(_ZN7cutlass13device_kernelIN5flash11enable_sm90INS1_16FlashAttnFwdSm90INS1_25CollectiveMainloopFwdSm90ILi2EN4cute5tupleIJNS5_1CILi1EEES8_S8_EEENS6_IJNS7_ILi128EEENS7_ILi96EEENS7_ILi64EEEEEELi256ENS_6half_tEfNS_4arch4Sm90ELb0ELb1ELb1ELb0ELb1ELb0ELb1ELb1ELb0ELb1ELb0ELb0EEENS1_21CollectiveEpilogueFwdINS6_IJSA_NS7_ILi256EEESB_EEES9_SE_SG_Li256ELb0ELb1ELb0ELb0EEENS1_30DynamicPersistentTileSchedulerILi256ELi128ELb0ELb1ELb1EEEEEEEEEvNT_6ParamsE)
        /*00f8*/ 	.word	0x00000004


	//----- nvinfo : EIATTR_FRAME_SIZE
	.align		4
.L_52:
        /*00fc*/ 	.byte	0x04, 0x11
        /*00fe*/ 	.short	(.L_54 - .L_53)
	.align		4
.L_53:
        /*0100*/ 	.word	index@(_ZN7cutlass13device_kernelIN5flash11enable_sm90INS1_16FlashAttnFwdSm90INS1_25CollectiveMainloopFwdSm90ILi2EN4cute5tupleIJNS5_1CILi1EEES8_S8_EEENS6_IJNS7_ILi128EEENS7_ILi96EEENS7_ILi64EEEEEELi256ENS_6half_tEfNS_4arch4Sm90ELb0ELb1ELb1ELb0ELb1ELb0ELb1ELb1ELb0ELb1ELb0ELb0EEENS1_21CollectiveEpilogueFwdINS6_IJSA_NS7_ILi256EEESB_EEES9_SE_SG_Li256ELb0ELb1ELb0ELb0EEENS1_30DynamicPersistentTileSchedulerILi256ELi128ELb0ELb1ELb1EEEEEEEEEvNT_6ParamsE)
        /*0104*/ 	.word	0x00000000


	//----- nvinfo : EIATTR_REGCOUNT
	.align		4
.L_54:
        /*0108*/ 	.byte	0x04, 0x2f
        /*010a*/ 	.short	(.L_56 - .L_55)
	.align		4
.L_55:
        /*010c*/ 	.word	index@(_ZN7cutlass13device_kernelIN5flash11enable_sm90INS1_16FlashAttnFwdSm90INS1_25CollectiveMainloopFwdSm90ILi2EN4cute5tupleIJNS5_1CILi1EEES8_S8_EEENS6_IJNS7_ILi128EEENS7_ILi96EEENS7_ILi64EEEEEELi256ENS_6half_tEfNS_4arch4Sm90ELb0ELb1ELb1ELb0ELb1ELb0ELb0ELb1ELb0ELb1ELb0ELb0EEENS1_21CollectiveEpilogueFwdINS6_IJSA_NS7_ILi256EEESB_EEES9_SE_SG_Li256ELb0ELb1ELb0ELb0EEENS1_30DynamicPersistentTileSchedulerILi256ELi128ELb0ELb1ELb1EEEEEEEEEvNT_6ParamsE)
        /*0110*/ 	.word	0x00000004


	//----- nvinfo : EIATTR_FRAME_SIZE
	.align		4
.L_56:
        /*0114*/ 	.byte	0x04, 0x11
        /*0116*/ 	.short	(.L_58 - .L_57)
	.align		4
.L_57:
        /*0118*/ 	.word	index@(_ZN7cutlass13device_kernelIN5flash11enable_sm90INS1_16FlashAttnFwdSm90INS1_25CollectiveMainloopFwdSm90ILi2EN4cute5tupleIJNS5_1CILi1EEES8_S8_EEENS6_IJNS7_ILi128EEENS7_ILi96EEENS7_ILi64EEEEEELi256ENS_6half_tEfNS_4arch4Sm90ELb0ELb1ELb1ELb0ELb1ELb0ELb0ELb1ELb0ELb1ELb0ELb0EEENS1_21CollectiveEpilogueFwdINS6_IJSA_NS7_ILi256EEESB_EEES9_SE_SG_Li256ELb0ELb1ELb0ELb0EEENS1_30DynamicPersistentTileSchedulerILi256ELi128ELb0ELb1ELb1EEEEEEEEEvNT_6ParamsE)
        /*011c*/ 	.word	0x00000000


	//----- nvinfo : EIATTR_REGCOUNT
	.align		4
.L_58:
        /*0120*/ 	.byte	0x04, 0x2f
        /*0122*/ 	.short	(.L_60 - .L_59)
	.align		4
.L_59:
        /*0124*/ 	.word	index@(_ZN7cutlass13device_kernelIN5flash11enable_sm90INS1_16FlashAttnFwdSm90INS1_25CollectiveMainloopFwdSm90ILi2EN4cute5tupleIJNS5_1CILi1EEES8_S8_EEENS6_IJNS7_ILi128EEENS7_ILi96EEENS7_ILi64EEEEEELi256ENS_6half_tEfNS_4arch4Sm90ELb0ELb0ELb1ELb1ELb1ELb1ELb1ELb1ELb0ELb1ELb0ELb0EEENS1_21CollectiveEpilogueFwdINS6_IJSA_NS7_ILi256EEESB_EEES9_SE_SG_Li256ELb1ELb1ELb0ELb0EEENS1_36VarlenDynamicPersistentTileSchedulerILi128ELi96ELi256ELi128ELb0ELb1ELb1ELb0ELb1ELb1EEEEEEEEEvNT_6ParamsE)
        /*0128*/ 	.word	0x00000004


	//----- nvinfo : EIATTR_FRAME_SIZE
	.align		4
.L_60:
        /*012c*/ 	.byte	0x04, 0x11
        /*012e*/ 	.short	(.L_62 - .L_61)
	.align		4
.L_61:
        /*0130*/ 	.word	index@(_ZN7cutlass13device_kernelIN5flash11enable_sm90INS1_16FlashAttnFwdSm90INS1_25CollectiveMainloopFwdSm90ILi2EN4cute5tupleIJNS5_1CILi1EEES8_S8_EEENS6_IJNS7_ILi128EEENS7_ILi96EEENS7_ILi64EEEEEELi256ENS_6half_tEfNS_4arch4Sm90ELb0ELb0ELb1ELb1ELb1ELb1ELb1ELb1ELb0ELb1ELb0ELb0EEENS1_21CollectiveEpilogueFwdINS6_IJSA_NS7_ILi256EEESB_EEES9_SE_SG_Li256ELb1ELb1ELb0ELb0EEENS1_36VarlenDynamicPersistentTileSchedulerILi128ELi96ELi256ELi128ELb0ELb1ELb1ELb0ELb1ELb1EEEEEEEEEvNT_6ParamsE)
        /*0134*/ 	.word	0x00000000


	//----- nvinfo : EIATTR_REGCOUNT
	.align		4
.L_62:
        /*0138*/ 	.byte	0x04, 0x2f
        /*013a*/ 	.short	(.L_64 - .L_63)
	.align		4
.L_63:
        /*013c*/ 	.word	index@(_ZN7cutlass13device_kernelIN5flash11enable_sm90INS1_16FlashAttnFwdSm90INS1_25CollectiveMainloopFwdSm90ILi2EN4cute5tupleIJNS5_1CILi1EEES8_S8_EEENS6_IJNS7_ILi128EEENS7_ILi96EEENS7_ILi64EEEEEELi256ENS_6half_tEfNS_4arch4Sm90ELb0ELb0ELb1ELb1ELb1ELb0ELb1ELb1ELb0ELb1ELb0ELb0EEENS1_21CollectiveEpilogueFwdINS6_IJSA_NS7_ILi256EEESB_EEES9_SE_SG_Li256ELb1ELb1ELb0ELb0EEENS1_36VarlenDynamicPersistentTileSchedulerILi128ELi96ELi256ELi128ELb0ELb1ELb1ELb0ELb1ELb1EEEEEEEEEvNT_6ParamsE)
        /*0140*/ 	.word	0x00000004


	//----- nvinfo : EIATTR_FRAME_SIZE
	.align		4
.L_64:
        /*0144*/ 	.byte	0x04, 0x11
        /*0146*/ 	.short	(.L_66 - .L_65)
	.align		4
.L_65:
        /*0148*/ 	.word	index@(_ZN7cutlass13device_kernelIN5flash11enable_sm90INS1_16FlashAttnFwdSm90INS1_25CollectiveMainloopFwdSm90ILi2EN4cute5tupleIJNS5_1CILi1EEES8_S8_EEENS6_IJNS7_ILi128EEENS7_ILi96EEENS7_ILi64EEEEEELi256ENS_6half_tEfNS_4arch4Sm90ELb0ELb0ELb1ELb1ELb1ELb0ELb1ELb1ELb0ELb1ELb0ELb0EEENS1_21CollectiveEpilogueFwdINS6_IJSA_NS7_ILi256EEESB_EEES9_SE_SG_Li256ELb1ELb1ELb0ELb0EEENS1_36VarlenDynamicPersistentTileSchedulerILi128ELi96ELi256ELi128ELb0ELb1ELb1ELb0ELb1ELb1EEEEEEEEEvNT_6ParamsE)
        /*014c*/ 	.word	0x00000000


	//----- nvinfo : EIATTR_REGCOUNT
	.align		4
.L_66:
        /*0150*/ 	.byte	0x04, 0x2f
        /*0152*/ 	.short	(.L_68 - .L_67)
	.align		4
.L_67:
        /*0154*/ 	.word	index@(_ZN7cutlass13device_kernelIN5flash11enable_sm90INS1_16FlashAttnFwdSm90INS1_25CollectiveMainloopFwdSm90ILi2EN4cute5tupleIJNS5_1CILi1EEES8_S8_EEENS6_IJNS7_ILi128EEENS7_ILi96EEENS7_ILi64EEEEEELi256ENS_6half_tEfNS_4arch4Sm90ELb0ELb0ELb1ELb1ELb1ELb1ELb0ELb1ELb0ELb1ELb0ELb0EEENS1_21CollectiveEpilogueFwdINS6_IJSA_NS7_ILi256EEESB_EEES9_SE_SG_Li256ELb1ELb1ELb0ELb0EEENS1_36VarlenDynamicPersistentTileSchedulerILi128ELi96ELi256ELi128ELb0ELb1ELb1ELb0ELb1ELb1EEEEEEEEEvNT_6ParamsE)
        /*0158*/ 	.word	0x00000004


	//----- nvinfo : EIATTR_FRAME_SIZE
	.align		4
.L_68:
        /*015c*/ 	.byte	0x04, 0x11
        /*015e*/ 	.short	(.L_70 - .L_69)
	.align		4
.L_69:
        /*0160*/ 	.word	index@(_ZN7cutlass13device_kernelIN5flash11enable_sm90INS1_16FlashAttnFwdSm90INS1_25CollectiveMainloopFwdSm90ILi2EN4cute5tupleIJNS5_1CILi1EEES8_S8_EEENS6_IJNS7_ILi128EEENS7_ILi96EEENS7_ILi64EEEEEELi256ENS_6half_tEfNS_4arch4Sm90ELb0ELb0ELb1ELb1ELb1ELb1ELb0ELb1ELb0ELb1ELb0ELb0EEENS1_21CollectiveEpilogueFwdINS6_IJSA_NS7_ILi256EEESB_EEES9_SE_SG_Li256ELb1ELb1ELb0ELb0EEENS1_36VarlenDynamicPersistentTileSchedulerILi128ELi96ELi256ELi128ELb0ELb1ELb1ELb0ELb1ELb1EEEEEEEEEvNT_6ParamsE)
        /*0164*/ 	.word	0x00000000


	//----- nvinfo : EIATTR_REGCOUNT
	.align		4
.L_70:
        /*0168*/ 	.byte	0x04, 0x2f
        /*016a*/ 	.short	(.L_72 - .L_71)
	.align		4
.L_71:
        /*016c*/ 	.word	index@(_ZN7cutlass13device_kernelIN5flash11enable_sm90INS1_16FlashAttnFwdSm90INS1_25CollectiveMainloopFwdSm90ILi2EN4cute5tupleIJNS5_1CILi1EEES8_S8_EEENS6_IJNS7_ILi128EEENS7_ILi96EEENS7_ILi64EEEEEELi256ENS_6half_tEfNS_4arch4Sm90ELb0ELb0ELb1ELb1ELb1ELb0ELb0ELb1ELb0ELb1ELb0ELb0EEENS1_21CollectiveEpilogueFwdINS6_IJSA_NS7_ILi256EEESB_EEES9_SE_SG_Li256ELb1ELb1ELb0ELb0EEENS1_36VarlenDynamicPersistentTileSchedulerILi128ELi96ELi256ELi128ELb0ELb1ELb1ELb0ELb1ELb1EEEEEEEEEvNT_6ParamsE)
        /*0170*/ 	.word	0x00000004


	//----- nvinfo : EIATTR_FRAME_SIZE
	.align		4
.L_72:
        /*0174*/ 	.byte	0x04, 0x11
        /*0176*/ 	.short	(.L_74 - .L_73)
	.align		4
.L_73:
        /*0178*/ 	.word	index@(_ZN7cutlass13device_kernelIN5flash11enable_sm90INS1_16FlashAttnFwdSm90INS1_25CollectiveMainloopFwdSm90ILi2EN4cute5tupleIJNS5_1CILi1EEES8_S8_EEENS6_IJNS7_ILi128EEENS7_ILi96EEENS7_ILi64EEEEEELi256ENS_6half_tEfNS_4arch4Sm90ELb0ELb0ELb1ELb1ELb1ELb0ELb0ELb1ELb0ELb1ELb0ELb0EEENS1_21CollectiveEpilogueFwdINS6_IJSA_NS7_ILi256EEESB_EEES9_SE_SG_Li256ELb1ELb1ELb0ELb0EEENS1_36VarlenDynamicPersistentTileSchedulerILi128ELi96ELi256ELi128ELb0ELb1ELb1ELb0ELb1ELb1EEEEEEEEEvNT_6ParamsE)
        /*017c*/ 	.word	0x00000000


	//----- nvinfo : EIATTR_REGCOUNT
	.align		4
.L_74:
        /*0180*/ 	.byte	0x04, 0x2f
        /*0182*/ 	.short	(.L_76 - .L_75)
	.align		4
.L_75:
        /*0184*/ 	.word	index@(_ZN7cutlass13device_kernelIN5flash11enable_sm90INS1_16FlashAttnFwdSm90INS1_25CollectiveMainloopFwdSm90ILi2EN4cute5tupleIJNS5_1CILi1EEES8_S8_EEENS6_IJNS7_ILi128EEENS7_ILi96EEENS7_ILi64EEEEEELi256ENS_6half_tEfNS_4arch4Sm90ELb0ELb0ELb1ELb0ELb1ELb0ELb1ELb1ELb0ELb1ELb0ELb0EEENS1_21CollectiveEpilogueFwdINS6_IJSA_NS7_ILi256EEESB_EEES9_SE_SG_Li256ELb0ELb1ELb0ELb0EEENS1_29StaticPersistentTileSchedulerILb0EEEEEEEEEvNT_6ParamsE)
        /*0188*/ 	.word	0x00000004


	//----- nvinfo : EIATTR_FRAME_SIZE
	.align		4
.L_76:
        /*018c*/ 	.byte	0x04, 0x11
        /*018e*/ 	.short	(.L_78 - .L_77)
	.align		4
.L_77:
        /*0190*/ 	.word	index@(_ZN7cutlass13device_kernelIN5flash11enable_sm90INS1_16FlashAttnFwdSm90INS1_25CollectiveMainloopFwdSm90ILi2EN4cute5tupleIJNS5_1CILi1EEES8_S8_EEENS6_IJNS7_ILi128EEENS7_ILi96EEENS7_ILi64EEEEEELi256ENS_6half_tEfNS_4arch4Sm90ELb0ELb0ELb1ELb0ELb1ELb0ELb1ELb1ELb0ELb1ELb0ELb0EEENS1_21CollectiveEpilogueFwdINS6_IJSA_NS7_ILi256EEESB_EEES9_SE_SG_Li256ELb0ELb1ELb0ELb0EEENS1_29StaticPersistentTileSchedulerILb0EEEEEEEEEvNT_6ParamsE)
        /*0194*/ 	.word	0x00000000


	//----- nvinfo : EIATTR_REGCOUNT
	.align		4
.L_78:
        /*0198*/ 	.byte	0x04, 0x2f
        /*019a*/ 	.short	(.L_80 - .L_79)
	.align		4
.L_79:
        /*019c*/ 	.word	index@(_ZN7cutlass13device_kernelIN5flash11enable_sm90INS1_16FlashAttnFwdSm90INS1_25CollectiveMainloopFwdSm90ILi2EN4cute5tupleIJNS5_1CILi1EEES8_S8_EEENS6_IJNS7_ILi128EEENS7_ILi96EEENS7_ILi64EEEEEELi256ENS_6half_tEfNS_4arch4Sm90ELb0ELb0ELb1ELb0ELb1ELb0ELb0ELb1ELb0ELb1ELb0ELb0EEENS1_21CollectiveEpilogueFwdINS6_IJSA_NS7_ILi256EEESB_EEES9_SE_SG_Li256ELb0ELb1ELb0ELb0EEENS1_29StaticPersistentTileSchedulerILb0EEEEEEEEEvNT_6ParamsE)
        /*01a0*/ 	.word	0x00000004


	//----- nvinfo : EIATTR_FRAME_SIZE
	.align		4
.L_80:
        /*01a4*/ 	.byte	0x04, 0x11
        /*01a6*/ 	.short	(.L_82 - .L_81)
	.align		4
.L_81:
        /*01a8*/ 	.word	index@(_ZN7cutlass13device_kernelIN5flash11enable_sm90INS1_16FlashAttnFwdSm90INS1_25CollectiveMainloopFwdSm90ILi2EN4cute5tupleIJNS5_1CILi1EEES8_S8_EEENS6_IJNS7_ILi128EEENS7_ILi96EEENS7_ILi64EEEEEELi256ENS_6half_tEfNS_4arch4Sm90ELb0ELb0ELb1ELb0ELb1ELb0ELb0ELb1ELb0ELb1ELb0ELb0EEENS1_21CollectiveEpilogueFwdINS6_IJSA_NS7_ILi256EEESB_EEES9_SE_SG_Li256ELb0ELb1ELb0ELb0EEENS1_29StaticPersistentTileSchedulerILb0EEEEEEEEEvNT_6ParamsE)
        /*01ac*/ 	.word	0x00000000


	//----- nvinfo : EIATTR_REGCOUNT
	.align		4
.L_82:
        /*01b0*/ 	.byte	0x04, 0x2f
        /*01b2*/ 	.short	(.L_84 - .L_83)
	.align		4
.L_83:
        /*01b4*/ 	.word	index@(_ZN7cutlass13device_kernelIN5flash11enable_sm90INS1_16FlashAttnFwdSm90INS1_25CollectiveMainloopFwdSm90ILi2EN4cute5tupleIJNS5_1CILi1EEES8_S8_EEENS6_IJNS7_ILi64EEESA_SA_EEELi512ENS_6half_tEfNS_4arch4Sm90ELb1ELb0ELb1ELb1ELb1ELb1ELb1ELb0ELb0ELb1ELb0ELb0EEENS1_21CollectiveEpilogueFwdINS6_IJSA_NS7_ILi512EEESA_EEES9_SC_SE_Li256ELb1ELb1ELb0ELb0EEENS1_36VarlenDynamicPersistentTileSchedulerILi64ELi64ELi256ELi128ELb0ELb1ELb1ELb1ELb1ELb1EEEEEEEEEvNT_6ParamsE)
        /*01b8*/ 	.word	0x00000004


	//----- nvinfo : EIATTR_FRAME_SIZE
	.align		4
.L_84:
        /*01bc*/ 	.byte	0x04, 0x11
        /*01be*/ 	.short	(.L_86 - .L_85)
	.align		4
.L_85:
        /*01c0*/ 	.word	index@(_ZN7cutlass13device_kernelIN5flash11enable_sm90INS1_16FlashAttnFwdSm90INS1_25CollectiveMainloopFwdSm90ILi2EN4cute5tupleIJNS5_1CILi1EEES8_S8_EEENS6_IJNS7_ILi64EEESA_SA_EEELi512ENS_6half_tEfNS_4arch4Sm90ELb1ELb0ELb1ELb1ELb1ELb1ELb1ELb0ELb0ELb1ELb0ELb0EEENS1_21CollectiveEpilogueFwdINS6_IJSA_NS7_ILi512EEESA_EEES9_SC_SE_Li256ELb1ELb1ELb0ELb0EEENS1_36VarlenDynamicPersistentTileSchedulerILi64ELi64ELi256ELi128ELb0ELb1ELb1ELb1ELb1ELb1EEEEEEEEEvNT_6ParamsE)
        /*01c4*/ 	.word	0x00000000


	//----- nvinfo : EIATTR_REGCOUNT
	.align		4
.L_86:
        /*01c8*/ 	.byte	0x04, 0x2f
        /*01ca*/ 	.short	(.L_88 - .L_87)
	.align		4
.L_87:
        /*01cc*/ 	.word	index@(_ZN7cutlass13device_kernelIN5flash11enable_sm90INS1_16FlashAttnFwdSm90INS1_25CollectiveMainloopFwdSm90ILi2EN4cute5tupleIJNS5_1CILi1EEES8_S8_EEENS6_IJNS7_ILi64EEESA_SA_EEELi512ENS_6half_tEfNS_4arch4Sm90ELb1ELb0ELb1ELb1ELb1ELb0ELb1ELb0ELb0ELb1ELb0ELb0EEENS1_21CollectiveEpilogueFwdINS6_IJSA_NS7_ILi512EEESA_EEES9_SC_SE_Li256ELb1ELb1ELb0ELb0EEENS1_36VarlenDynamicPersistentTileSchedulerILi64ELi64ELi256ELi128ELb0ELb1ELb1ELb1ELb1ELb1EEEEEEEEEvNT_6ParamsE)
        /*01d0*/ 	.word	0x00000004


	//----- nvinfo : EIATTR_FRAME_SIZE
	.align		4
.L_88:
        /*01d4*/ 	.byte	0x04, 0x11
        /*01d6*/ 	.short	(.L_90 - .L_89)
	.align		4
.L_89:
        /*01d8*/ 	.word	index@(_ZN7cutlass13device_kernelIN5flash11enable_sm90INS1_16FlashAttnFwdSm90INS1_25CollectiveMainloopFwdSm90ILi2EN4cute5tupleIJNS5_1CILi1EEES8_S8_EEENS6_IJNS7_ILi64EEESA_SA_EEELi512ENS_6half_tEfNS_4arch4Sm90ELb1ELb0ELb1ELb1ELb1ELb0ELb1ELb0ELb0ELb1ELb0ELb0EEENS1_21CollectiveEpilogueFwdINS6_IJSA_NS7_ILi512EEESA_EEES9_SC_SE_Li256ELb1ELb1ELb0ELb0EEENS1_36VarlenDynamicPersistentTileSchedulerILi64ELi64ELi256ELi128ELb0ELb1ELb1ELb1ELb1ELb1EEEEEEEEEvNT_6ParamsE)
        /*01dc*/ 	.word	0x00000000


	//----- nvinfo : EIATTR_REGCOUNT
	.align		4
.L_90:
        /*01e0*/ 	.byte	0x04, 0x2f
        /*01e2*/ 	.short	(.L_92 - .L_91)
	.align		4
.L_91:
        /*01e4*/ 	.word	index@(_ZN7cutlass13device_kernelIN5flash11enable_sm90INS1_16FlashAttnFwdSm90INS1_25CollectiveMainloopFwdSm90ILi2EN4cute5tupleIJNS5_1CILi1EEES8_S8_EEENS6_IJNS7_ILi64EEESA_SA_EEELi512ENS_6half_tEfNS_4arch4Sm90ELb1ELb0ELb1ELb1ELb1ELb1ELb0ELb0ELb0ELb1ELb0ELb0EEENS1_21CollectiveEpilogueFwdINS6_IJSA_NS7_ILi512EEESA_EEES9_SC_SE_Li256ELb1ELb1ELb0ELb0EEENS1_36VarlenDynamicPersistentTileSchedulerILi64ELi64ELi256ELi128ELb0ELb1ELb1ELb1ELb1ELb1EEEEEEEEEvNT_6ParamsE)
        /*01e8*/ 	.word	0x00000004


	//----- nvinfo : EIATTR_FRAME_SIZE
	.align		4
.L_92:
        /*01ec*/ 	.byte	0x04, 0x11
        /*01ee*/ 	.short	(.L_94 - .L_93)
	.align		4
.L_93:
        /*01f0*/ 	.word	index@(_ZN7cutlass13device_kernelIN5flash11enable_sm90INS1_16FlashAttnFwdSm90INS1_25CollectiveMainloopFwdSm90ILi2EN4cute5tupleIJNS5_1CILi1EEES8_S8_EEENS6_IJNS7_ILi64EEESA_SA_EEELi512ENS_6half_tEfNS_4arch4Sm90ELb1ELb0ELb1ELb1ELb1ELb1ELb0ELb0ELb0ELb1ELb0ELb0EEENS1_21CollectiveEpilogueFwdINS6_IJSA_NS7_ILi512EEESA_EEES9_SC_SE_Li256ELb1ELb1ELb0ELb0EEENS1_36VarlenDynamicPersistentTileSchedulerILi64ELi64ELi256ELi128ELb0ELb1ELb1ELb1ELb1ELb1EEEEEEEEEvNT_6ParamsE)
        /*01f4*/ 	.word	0x00000000


	//----- nvinfo : EIATTR_REGCOUNT
	.align		4
.L_94:
        /*01f8*/ 	.byte	0x04, 0x2f
        /*01fa*/ 	.short	(.L_96 - .L_95)
	.align		4
.L_95:
        /*01fc*/ 	.word	index@(_ZN7cutlass13device_kernelIN5flash11enable_sm90INS1_16FlashAttnFwdSm90INS1_25CollectiveMainloopFwdSm90ILi2EN4cute5tupleIJNS5_1CILi1EEES8_S8_EEENS6_IJNS7_ILi64EEESA_SA_EEELi512ENS_6half_tEfNS_4arch4Sm90ELb1ELb0ELb1ELb1ELb1ELb0ELb0ELb0ELb0ELb1ELb0ELb0EEENS1_21CollectiveEpilogueFwdINS6_IJSA_NS7_ILi512EEESA_EEES9_SC_SE_Li256ELb1ELb1ELb0ELb0EEENS1_36VarlenDynamicPersistentTileSchedulerILi64ELi64ELi256ELi128ELb0ELb1ELb1ELb1ELb1ELb1EEEEEEEEEvNT_6ParamsE)
        /*0200*/ 	.word	0x00000004


	//----- nvinfo : EIATTR_FRAME_SIZE
	.align		4
.L_96:
        /*0204*/ 	.byte	0x04, 0x11
        /*0206*/ 	.short	(.L_98 - .L_97)
	.align		4
.L_97:
        /*0208*/ 	.word	index@(_ZN7cutlass13device_kernelIN5flash11enable_sm90INS1_16FlashAttnFwdSm90INS1_25CollectiveMainloopFwdSm90ILi2EN4cute5tupleIJNS5_1CILi1EEES8_S8_EEENS6_IJNS7_ILi64EEESA_SA_EEELi512ENS_6half_tEfNS_4arch4Sm90ELb1ELb0ELb1ELb1ELb1ELb0ELb0ELb0ELb0ELb1ELb0ELb0EEENS1_21CollectiveEpilogueFwdINS6_IJSA_NS7_ILi512EEESA_EEES9_SC_SE_Li256ELb1ELb1ELb0ELb0EEENS1_36VarlenDynamicPersistentTileSchedulerILi64ELi64ELi256ELi128ELb0ELb1ELb1ELb1ELb1ELb1EEEEEEEEEvNT_6ParamsE)
        /*020c*/ 	.word	0x00000000


	//----- nvinfo : EIATTR_REGCOUNT
	.align		4
.L_98:
        /*0210*/ 	.byte	0x04, 0x2f
        /*0212*/ 	.short	(.L_100 - .L_99)
	.align		4
.L_99:
        /*0214*/ 	.word	index@(_ZN7cutlass13device_kernelIN5flash11enable_sm90INS1_16FlashAttnFwdSm90INS1_25CollectiveMainloopFwdSm90ILi2EN4cute5tupleIJNS5_1CILi1EEES8_S8_EEENS6_IJNS7_ILi64EEESA_SA_EEELi512ENS_6half_tEfNS_4arch4Sm90ELb1ELb0ELb1ELb0ELb1ELb0ELb1ELb0ELb0ELb1ELb0ELb0EEENS1_21CollectiveEpilogueFwdINS6_IJSA_NS7_ILi512EEESA_EEES9_SC_SE_Li256ELb0ELb1ELb0ELb0EEENS1_30DynamicPersistentTileSchedulerILi256ELi128ELb0ELb1ELb1EEEEEEEEEvNT_6ParamsE)
        /*0218*/ 	.word	0x00000004


	//----- nvinfo : EIATTR_FRAME_SIZE
	.align		4
.L_100:
        /*021c*/ 	.byte	0x04, 0x11
        /*021e*/ 	.short	(.L_102 - .L_101)
	.align		4
.L_101:
        /*0220*/ 	.word	index@(_ZN7cutlass13device_kernelIN5flash11enable_sm90INS1_16FlashAttnFwdSm90INS1_25CollectiveMainloopFwdSm90ILi2EN4cute5tupleIJNS5_1CILi1EEES8_S8_EEENS6_IJNS7_ILi64EEESA_SA_EEELi512ENS_6half_tEfNS_4arch4Sm90ELb1ELb0ELb1ELb0ELb1ELb0ELb1ELb0ELb0ELb1ELb0ELb0EEENS1_21CollectiveEpilogueFwdINS6_IJSA_NS7_ILi512EEESA_EEES9_SC_SE_Li256ELb0ELb1ELb0ELb0EEENS1_30DynamicPersistentTileSchedulerILi256ELi128ELb0ELb1ELb1EEEEEEEEEvNT_6ParamsE)
        /*0224*/ 	.word	0x00000000


	//----- nvinfo : EIATTR_REGCOUNT
	.align		4
.L_102:
        /*0228*/ 	.byte	0x04, 0x2f
        /*022a*/ 	.short	(.L_104 - .L_103)
	.align		4
.L_103:
        /*022c*/ 	.word	index@(_ZN7cutlass13device_kernelIN5flash11enable_sm90INS1_16FlashAttnFwdSm90INS1_25CollectiveMainloopFwdSm90ILi2EN4cute5tupleIJNS5_1CILi1EEES8_S8_EEENS6_IJNS7_ILi64EEESA_SA_EEELi512ENS_6half_tEfNS_4arch4Sm90ELb1ELb0ELb1ELb0ELb1ELb0ELb0ELb0ELb0ELb1ELb0ELb0EEENS1_21CollectiveEpilogueFwdINS6_IJSA_NS7_ILi512EEESA_EEES9_SC_SE_Li256ELb0ELb1ELb0ELb0EEENS1_30DynamicPersistentTileSchedulerILi256ELi128ELb0ELb1ELb1EEEEEEEEEvNT_6ParamsE)
        /*0230*/ 	.word	0x00000004


	//----- nvinfo : EIATTR_FRAME_SIZE
	.align		4
.L_104:
        /*0234*/ 	.byte	0x04, 0x11
        /*0236*/ 	.short	(.L_106 - .L_105)
	.align		4
.L_105:
        /*0238*/ 	.word	index@(_ZN7cutlass13device_kernelIN5flash11enable_sm90INS1_16FlashAttnFwdSm90INS1_25CollectiveMainloopFwdSm90ILi2EN4cute5tupleIJNS5_1CILi1EEES8_S8_EEENS6_IJNS7_ILi64EEESA_SA_EEELi512ENS_6half_tEfNS_4arch4Sm90ELb1ELb0ELb1ELb0ELb1ELb0ELb0ELb0ELb0ELb1ELb0ELb0EEENS1_21CollectiveEpilogueFwdINS6_IJSA_NS7_ILi512EEESA_EEES9_SC_SE_Li256ELb0ELb1ELb0ELb0EEENS1_30DynamicPersistentTileSchedulerILi256ELi128ELb0ELb1ELb1EEEEEEEEEvNT_6ParamsE)
        /*023c*/ 	.word	0x00000000


	//----- nvinfo : EIATTR_REGCOUNT
	.align		4
.L_106:
        /*0240*/ 	.byte	0x04, 0x2f
        /*0242*/ 	.short	(.L_108 - .L_107)
	.align		4
.L_107:
        /*0244*/ 	.word	index@(_ZN7cutlass13device_kernelIN5flash11enable_sm90INS1_16FlashAttnFwdSm90INS1_25CollectiveMainloopFwdSm90ILi2EN4cute5tupleIJNS5_1CILi1EEES8_S8_EEENS6_IJNS7_ILi64EEESA_SA_EEELi512ENS_6half_tEfNS_4arch4Sm90ELb0ELb1ELb1ELb1ELb1ELb1ELb1ELb0ELb0ELb1ELb0ELb0EEENS1_21CollectiveEpilogueFwdINS6_IJSA_NS7_ILi512EEESA_EEES9_SC_SE_Li256ELb1ELb1ELb0ELb0EEENS1_36VarlenDynamicPersistentTileSchedulerILi64ELi64ELi256ELi128ELb0ELb1ELb1ELb1ELb0ELb1EEEEEEEEEvNT_6ParamsE)
        /*0248*/ 	.word	0x00000004


	//----- nvinfo : EIATTR_FRAME_SIZE
	.align		4
.L_108:
        /*024c*/ 	.byte	0x04, 0x11
        /*024e*/ 	.short	(.L_110 - .L_109)
	.align		4
.L_109:
        /*0250*/ 	.word	index@(_ZN7cutlass13device_kernelIN5flash11enable_sm90INS1_16FlashAttnFwdSm90INS1_25CollectiveMainloopFwdSm90ILi2EN4cute5tupleIJNS5_1CILi1EEES8_S8_EEENS6_IJNS7_ILi64EEESA_SA_EEELi512ENS_6half_tEfNS_4arch4Sm90ELb0ELb1ELb1ELb1ELb1ELb1ELb1ELb0ELb0ELb1ELb0ELb0EEENS1_21CollectiveEpilogueFwdINS6_IJSA_NS7_ILi512EEESA_EEES9_SC_SE_Li256ELb1ELb1ELb0ELb0EEENS1_36VarlenDynamicPersistentTileSchedulerILi64ELi64ELi256ELi128ELb0ELb1ELb1ELb1ELb0ELb1EEEEEEEEEvNT_6ParamsE)
        /*0254*/ 	.word	0x00000000


	//----- nvinfo : EIATTR_REGCOUNT
	.align		4
.L_110:
        /*0258*/ 	.byte	0x04, 0x2f
        /*025a*/ 	.short	(.L_112 - .L_111)
	.align		4
.L_111:
        /*025c*/ 	.word	index@(_ZN7cutlass13device_kernelIN5flash11enable_sm90INS1_16FlashAttnFwdSm90INS1_25CollectiveMainloopFwdSm90ILi2EN4cute5tupleIJNS5_1CILi1EEES8_S8_EEENS6_IJNS7_ILi64EEESA_SA_EEELi512ENS_6half_tEfNS_4arch4Sm90ELb0ELb1ELb1ELb1ELb1ELb0ELb1ELb0ELb0ELb1ELb0ELb0EEENS1_21CollectiveEpilogueFwdINS6_IJSA_NS7_ILi512EEESA_EEES9_SC_SE_Li256ELb1ELb1ELb0ELb0EEENS1_36VarlenDynamicPersistentTileSchedulerILi64ELi64ELi256ELi128ELb0ELb1ELb1ELb1ELb0ELb1EEEEEEEEEvNT_6ParamsE)
        /*0260*/ 	.word	0x00000004


	//----- nvinfo : EIATTR_FRAME_SIZE
	.align		4
.L_112:
        /*0264*/ 	.byte	0x04, 0x11
        /*0266*/ 	.short	(.L_114 - .L_113)
	.align		4
.L_113:
        /*0268*/ 	.word	index@(_ZN7cutlass13device_kernelIN5flash11enable_sm90INS1_16FlashAttnFwdSm90INS1_25CollectiveMainloopFwdSm90ILi2EN4cute5tupleIJNS5_1CILi1EEES8_S8_EEENS6_IJNS7_ILi64EEESA_SA_EEELi512ENS_6half_tEfNS_4arch4Sm90ELb0ELb1ELb1ELb1ELb1ELb0ELb1ELb0ELb0ELb1ELb0ELb0EEENS1_21CollectiveEpilogueFwdINS6_IJSA_NS7_ILi512EEESA_EEES9_SC_SE_Li256ELb1ELb1ELb0ELb0EEENS1_36VarlenDynamicPersistentTileSchedulerILi64ELi64ELi256ELi128ELb0ELb1ELb1ELb1ELb0ELb1EEEEEEEEEvNT_6ParamsE)
        /*026c*/ 	.word	0x00000000


	//----- nvinfo : EIATTR_REGCOUNT
	.align		4
.L_114:
        /*0270*/ 	.byte	0x04, 0x2f
        /*0272*/ 	.short	(.L_116 - .L_115)
	.align		4
.L_115:
        /*0274*/ 	.word	index@(_ZN7cutlass13device_kernelIN5flash11enable_sm90INS1_16FlashAttnFwdSm90INS1_25CollectiveMainloopFwdSm90ILi2EN4cute5tupleIJNS5_1CILi1EEES8_S8_EEENS6_IJNS7_ILi64EEESA_SA_EEELi512ENS_6half_tEfNS_4arch4Sm90ELb0ELb1ELb1ELb1ELb1ELb1ELb0ELb0ELb0ELb1ELb0ELb0EEENS1_21CollectiveEpilogueFwdINS6_IJSA_NS7_ILi512EEESA_EEES9_SC_SE_Li256ELb1ELb1ELb0ELb0EEENS1_36VarlenDynamicPersistentTileSchedulerILi64ELi64ELi256ELi128ELb0ELb1ELb1ELb1ELb0ELb1EEEEEEEEEvNT_6ParamsE)
        /*0278*/ 	.word	0x00000004


	//----- nvinfo : EIATTR_FRAME_SIZE
	.align		4
.L_116:
        /*027c*/ 	.byte	0x04, 0x11
        /*027e*/ 	.short	(.L_118 - .L_117)
	.align		4
.L_117:
        /*0280*/ 	.word	index@(_ZN7cutlass13device_kernelIN5flash11enable_sm90INS1_16FlashAttnFwdSm90INS1_25CollectiveMainloopFwdSm90ILi2EN4cute5tupleIJNS5_1CILi1EEES8_S8_EEENS6_IJNS7_ILi64EEESA_SA_EEELi512ENS_6half_tEfNS_4arch4Sm90ELb0ELb1ELb1ELb1ELb1ELb1ELb0ELb0ELb0ELb1ELb0ELb0EEENS1_21CollectiveEpilogueFwdINS6_IJSA_NS7_ILi512EEESA_EEES9_SC_SE_Li256ELb1ELb1ELb0ELb0EEENS1_36VarlenDynamicPersistentTileSchedulerILi64ELi64ELi256ELi128ELb0ELb1ELb1ELb1ELb0ELb1EEEEEEEEEvNT_6ParamsE)
        /*0284*/ 	.word	0x00000000


	//----- nvinfo : EIATTR_REGCOUNT
	.align		4
.L_118:
        /*0288*/ 	.byte	0x04, 0x2f
        /*028a*/ 	.short	(.L_120 - .L_119)
	.align		4
.L_119:
        /*028c*/ 	.word	index@(_ZN7cutlass13device_kernelIN5flash11enable_sm90INS1_16FlashAttnFwdSm90INS1_25CollectiveMainloopFwdSm90ILi2EN4cute5tupleIJNS5_1CILi1EEES8_S8_EEENS6_IJNS7_ILi64EEESA_SA_EEELi512ENS_6half_tEfNS_4arch4Sm90ELb0ELb1ELb1ELb1ELb1ELb0ELb0ELb0ELb0ELb1ELb0ELb0EEENS1_21CollectiveEpilogueFwdINS6_IJSA_NS7_ILi512EEESA_EEES9_SC_SE_Li256ELb1ELb1ELb0ELb0EEENS1_36VarlenDynamicPersistentTileSchedulerILi64ELi64ELi256ELi128ELb0ELb1ELb1ELb1ELb0ELb1EEEEEEEEEvNT_6ParamsE)
        /*0290*/ 	.word	0x00000004


	//----- nvinfo : EIATTR_FRAME_SIZE
	.align		4
.L_120:
        /*0294*/ 	.byte	0x04, 0x11
        /*0296*/ 	.short	(.L_122 - .L_121)
	.align		4
.L_121:
        /*0298*/ 	.word	index@(_ZN7cutlass13device_kernelIN5flash11enable_sm90INS1_16FlashAttnFwdSm90INS1_25CollectiveMainloopFwdSm90ILi2EN4cute5tupleIJNS5_1CILi1EEES8_S8_EEENS6_IJNS7_ILi64EEESA_SA_EEELi512ENS_6half_tEfNS_4arch4Sm90ELb0ELb1ELb1ELb1ELb1ELb0ELb0ELb0ELb0ELb1ELb0ELb0EEENS1_21CollectiveEpilogueFwdINS6_IJSA_NS7_ILi512EEESA_EEES9_SC_SE_Li256ELb1ELb1ELb0ELb0EEENS1_36VarlenDynamicPersistentTileSchedulerILi64ELi64ELi256ELi128ELb0ELb1ELb1ELb1ELb0ELb1EEEEEEEEEvNT_6ParamsE)
        /*029c*/ 	.word	0x00000000


	//----- nvinfo : EIATTR_REGCOUNT
	.align		4
.L_122:
        /*02a0*/ 	.byte	0x04, 0x2f
        /*02a2*/ 	.short	(.L_124 - .L_123)
	.align		4
.L_123:
        /*02a4*/ 	.word	index@(_ZN7cutlass13device_kernelIN5flash11enable_sm90INS1_16FlashAttnFwdSm90INS1_25CollectiveMainloopFwdSm90ILi2EN4cute5tupleIJNS5_1CILi1EEES8_S8_EEENS6_IJNS7_ILi64EEESA_SA_EEELi512ENS_6half_tEfNS_4arch4Sm90ELb0ELb1ELb1ELb0ELb1ELb0ELb1ELb0ELb0ELb1ELb0ELb0EEENS1_21CollectiveEpilogueFwdINS6_IJSA_NS7_ILi512EEESA_EEES9_SC_SE_Li256ELb0ELb1ELb0ELb0EEENS1_30DynamicPersistentTileSchedulerILi256ELi128ELb0ELb1ELb1EEEEEEEEEvNT_6ParamsE)
        /*02a8*/ 	.word	0x00000004


	//----- nvinfo : EIATTR_FRAME_SIZE
	.align		4
.L_124:
        /*02ac*/ 	.byte	0x04, 0x11
        /*02ae*/ 	.short	(.L_126 - .L_125)
	.align		4
.L_125:
        /*02b0*/ 	.word	index@(_ZN7cutlass13device_kernelIN5flash11enable_sm90INS1_16FlashAttnFwdSm90INS1_25CollectiveMainloopFwdSm90ILi2EN4cute5tupleIJNS5_1CILi1EEES8_S8_EEENS6_IJNS7_ILi64EEESA_SA_EEELi512ENS_6half_tEfNS_4arch4Sm90ELb0ELb1ELb1ELb0ELb1ELb0ELb1ELb0ELb0ELb1ELb0ELb0EEENS1_21CollectiveEpilogueFwdINS6_IJSA_NS7_ILi512EEESA_EEES9_SC_SE_Li256ELb0ELb1ELb0ELb0EEENS1_30DynamicPersistentTileSchedulerILi256ELi128ELb0ELb1ELb1EEEEEEEEEvNT_6ParamsE)
        /*02b4*/ 	.word	0x00000000


	//----- nvinfo : EIATTR_REGCOUNT
	.align		4
.L_126:
        /*02b8*/ 	.byte	0x04, 0x2f
        /*02ba*/ 	.short	(.L_128 - .L_127)
	.align		4
.L_127:
        /*02bc*/ 	.word	index@(_ZN7cutlass13device_kernelIN5flash11enable_sm90INS1_16FlashAttnFwdSm90INS1_25CollectiveMainloopFwdSm90ILi2EN4cute5tupleIJNS5_1CILi1EEES8_S8_EEENS6_IJNS7_ILi64EEESA_SA_EEELi512ENS_6half_tEfNS_4arch4Sm90ELb0ELb1ELb1ELb0ELb1ELb0ELb0ELb0ELb0ELb1ELb0ELb0EEENS1_21CollectiveEpilogueFwdINS6_IJSA_NS7_ILi512EEESA_EEES9_SC_SE_Li256ELb0ELb1ELb0ELb0EEENS1_30DynamicPersistentTileSchedulerILi256ELi128ELb0ELb1ELb1EEEEEEEEEvNT_6ParamsE)
        /*02c0*/ 	.word	0x00000004


	//----- nvinfo : EIATTR_FRAME_SIZE
	.align		4
.L_128:
        /*02c4*/ 	.byte	0x04, 0x11
        /*02c6*/ 	.short	(.L_130 - .L_129)
	.align		4
.L_129:
        /*02c8*/ 	.word	index@(_ZN7cutlass13device_kernelIN5flash11enable_sm90INS1_16FlashAttnFwdSm90INS1_25CollectiveMainloopFwdSm90ILi2EN4cute5tupleIJNS5_1CILi1EEES8_S8_EEENS6_IJNS7_ILi64EEESA_SA_EEELi512ENS_6half_tEfNS_4arch4Sm90ELb0ELb1ELb1ELb0ELb1ELb0ELb0ELb0ELb0ELb1ELb0ELb0EEENS1_21CollectiveEpilogueFwdINS6_IJSA_NS7_ILi512EEESA_EEES9_SC_SE_Li256ELb0ELb1ELb0ELb0EEENS1_30DynamicPersistentTileSchedulerILi256ELi128ELb0ELb1ELb1EEEEEEEEEvNT_6ParamsE)
        /*02cc*/ 	.word	0x00000000


	//----- nvinfo : EIATTR_REGCOUNT
	.align		4
.L_130:
        /*02d0*/ 	.byte	0x04, 0x2f
        /*02d2*/ 	.short	(.L_132 - .L_131)
	.align		4
.L_131:
        /*02d4*/ 	.word	index@(_ZN7cutlass13device_kernelIN5flash11enable_sm90INS1_16FlashAttnFwdSm90INS1_25CollectiveMainloopFwdSm90ILi2EN4cute5tupleIJNS5_1CILi1EEES8_S8_EEENS6_IJNS7_ILi64EEESA_SA_EEELi512ENS_6half_tEfNS_4arch4Sm90ELb0ELb0ELb1ELb1ELb1ELb1ELb1ELb0ELb0ELb1ELb0ELb0EEENS1_21CollectiveEpilogueFwdINS6_IJSA_NS7_ILi512EEESA_EEES9_SC_SE_Li256ELb1ELb1ELb0ELb0EEENS1_36VarlenDynamicPersistentTileSchedulerILi64ELi64ELi256ELi128ELb0ELb1ELb1ELb0ELb1ELb1EEEEEEEEEvNT_6ParamsE)
        /*02d8*/ 	.word	0x00000004


	//----- nvinfo : EIATTR_FRAME_SIZE
	.align		4
.L_132:
        /*02dc*/ 	.byte	0x04, 0x11
        /*02de*/ 	.short	(.L_134 - .L_133)
	.align		4
.L_133:
        /*02e0*/ 	.word	index@(_ZN7cutlass13device_kernelIN5flash11enable_sm90INS1_16FlashAttnFwdSm90INS1_25CollectiveMainloopFwdSm90ILi2EN4cute5tupleIJNS5_1CILi1EEES8_S8_EEENS6_IJNS7_ILi64EEESA_SA_EEELi512ENS_6half_tEfNS_4arch4Sm90ELb0ELb0ELb1ELb1ELb1ELb1ELb1ELb0ELb0ELb1ELb0ELb0EEENS1_21CollectiveEpilogueFwdINS6_IJSA_NS7_ILi512EEESA_EEES9_SC_SE_Li256ELb1ELb1ELb0ELb0EEENS1_36VarlenDynamicPersistentTileSchedulerILi64ELi64ELi256ELi128ELb0ELb1ELb1ELb0ELb1ELb1EEEEEEEEEvNT_6ParamsE)
        /*02e4*/ 	.word	0x00000000


	//----- nvinfo : EIATTR_REGCOUNT
	.align		4
.L_134:
        /*02e8*/ 	.byte	0x04, 0x2f
        /*02ea*/ 	.short	(.L_136 - .L_135)
	.align		4
.L_135:
        /*02ec*/ 	.word	index@(_ZN7cutlass13device_kernelIN5flash11enable_sm90INS1_16FlashAttnFwdSm90INS1_25CollectiveMainloopFwdSm90ILi2EN4cute5tupleIJNS5_1CILi1EEES8_S8_EEENS6_IJNS7_ILi64EEESA_SA_EEELi512ENS_6half_tEfNS_4arch4Sm90ELb0ELb0ELb1ELb1ELb1ELb0ELb1ELb0ELb0ELb1ELb0ELb0EEENS1_21CollectiveEpilogueFwdINS6_IJSA_NS7_ILi512EEESA_EEES9_SC_SE_Li256ELb1ELb1ELb0ELb0EEENS1_36VarlenDynamicPersistentTileSchedulerILi64ELi64ELi256ELi128ELb0ELb1ELb1ELb0ELb1ELb1EEEEEEEEEvNT_6ParamsE)
        /*02f0*/ 	.word	0x00000004


	//----- nvinfo : EIATTR_FRAME_SIZE
	.align		4
.L_136:
        /*02f4*/ 	.byte	0x04, 0x11
        /*02f6*/ 	.short	(.L_138 - .L_137)
	.align		4
.L_137:
        /*02f8*/ 	.word	index@(_ZN7cutlass13device_kernelIN5flash11enable_sm90INS1_16FlashAttnFwdSm90INS1_25CollectiveMainloopFwdSm90ILi2EN4cute5tupleIJNS5_1CILi1EEES8_S8_EEENS6_IJNS7_ILi64EEESA_SA_EEELi512ENS_6half_tEfNS_4arch4Sm90ELb0ELb0ELb1ELb1ELb1ELb0ELb1ELb0ELb0ELb1ELb0ELb0EEENS1_21CollectiveEpilogueFwdINS6_IJSA_NS7_ILi512EEESA_EEES9_SC_SE_Li256ELb1ELb1ELb0ELb0EEENS1_36VarlenDynamicPersistentTileSchedulerILi64ELi64ELi256ELi128ELb0ELb1ELb1ELb0ELb1ELb1EEEEEEEEEvNT_6ParamsE)
        /*02fc*/ 	.word	0x00000000


	//----- nvinfo : EIATTR_REGCOUNT
	.align		4
.L_138:
        /*0300*/ 	.byte	0x04, 0x2f
        /*0302*/ 	.short	(.L_140 - .L_139)
	.align		4
.L_139:
        /*0304*/ 	.word	index@(_ZN7cutlass13device_kernelIN5flash11enable_sm90INS1_16FlashAttnFwdSm90INS1_25CollectiveMainloopFwdSm90ILi2EN4cute5tupleIJNS5_1CILi1EEES8_S8_EEENS6_IJNS7_ILi64EEESA_SA_EEELi512ENS_6half_tEfNS_4arch4Sm90ELb0ELb0ELb1ELb1ELb1ELb1ELb0ELb0ELb0ELb1ELb0ELb0EEENS1_21CollectiveEpilogueFwdINS6_IJSA_NS7_ILi512EEESA_EEES9_SC_SE_Li256ELb1ELb1ELb0ELb0EEENS1_36VarlenDynamicPersistentTileSchedulerILi64ELi64ELi256ELi128ELb0ELb1ELb1ELb0ELb1ELb1EEEEEEEEEvNT_6ParamsE)
        /*0308*/ 	.word	0x00000004


	//----- nvinfo : EIATTR_FRAME_SIZE
	.align		4
.L_140:
        /*030c*/ 	.byte	0x04, 0x11
        /*030e*/ 	.short	(.L_142 - .L_141)
	.align		4
.L_141:
        /*0310*/ 	.word	index@(_ZN7cutlass13device_kernelIN5flash11enable_sm90INS1_16FlashAttnFwdSm90INS1_25CollectiveMainloopFwdSm90ILi2EN4cute5tupleIJNS5_1CILi1EEES8_S8_EEENS6_IJNS7_ILi64EEESA_SA_EEELi512ENS_6half_tEfNS_4arch4Sm90ELb0ELb0ELb1ELb1ELb1ELb1ELb0ELb0ELb0ELb1ELb0ELb0EEENS1_21CollectiveEpilogueFwdINS6_IJSA_NS7_ILi512EEESA_EEES9_SC_SE_Li256ELb1ELb1ELb0ELb0EEENS1_36VarlenDynamicPersistentTileSchedulerILi64ELi64ELi256ELi128ELb0ELb1ELb1ELb0ELb1ELb1EEEEEEEEEvNT_6ParamsE)
        /*0314*/ 	.word	0x00000000


	//----- nvinfo : EIATTR_REGCOUNT
	.align		4
.L_142:
        /*0318*/ 	.byte	0x04, 0x2f
        /*031a*/ 	.short	(.L_144 - .L_143)
	.align		4
.L_143:
        /*031c*/ 	.word	index@(_ZN7cutlass13device_kernelIN5flash11enable_sm90INS1_16FlashAttnFwdSm90INS1_25CollectiveMainloopFwdSm90ILi2EN4cute5tupleIJNS5_1CILi1EEES8_S8_EEENS6_IJNS7_ILi64EEESA_SA_EEELi512ENS_6half_tEfNS_4arch4Sm90ELb0ELb0ELb1ELb1ELb1ELb0ELb0ELb0ELb0ELb1ELb0ELb0EEENS1_21CollectiveEpilogueFwdINS6_IJSA_NS7_ILi512EEESA_EEES9_SC_SE_Li256ELb1ELb1ELb0ELb0EEENS1_36VarlenDynamicPersistentTileSchedulerILi64ELi64ELi256ELi128ELb0ELb1ELb1ELb0ELb1ELb1EEEEEEEEEvNT_6ParamsE)
        /*0320*/ 	.word	0x00000004


	//----- nvinfo : EIATTR_FRAME_SIZE
	.align		4
.L_144:
        /*0324*/ 	.byte	0x04, 0x11
        /*0326*/ 	.short	(.L_146 - .L_145)
	.align		4
.L_145:
        /*0328*/ 	.word	index@(_ZN7cutlass13device_kernelIN5flash11enable_sm90INS1_16FlashAttnFwdSm90INS1_25CollectiveMainloopFwdSm90ILi2EN4cute5tupleIJNS5_1CILi1EEES8_S8_EEENS6_IJNS7_ILi64EEESA_SA_EEELi512ENS_6half_tEfNS_4arch4Sm90ELb0ELb0ELb1ELb1ELb1ELb0ELb0ELb0ELb0ELb1ELb0ELb0EEENS1_21CollectiveEpilogueFwdINS6_IJSA_NS7_ILi512EEESA_EEES9_SC_SE_Li256ELb1ELb1ELb0ELb0EEENS1_36VarlenDynamicPersistentTileSchedulerILi64ELi64ELi256ELi128ELb0ELb1ELb1ELb0ELb1ELb1EEEEEEEEEvNT_6ParamsE)
        /*032c*/ 	.word	0x00000000


	//----- nvinfo : EIATTR_REGCOUNT
	.align		4
.L_146:
        /*0330*/ 	.byte	0x04, 0x2f
        /*0332*/ 	.short	(.L_148 - .L_147)
	.align		4
.L_147:
        /*0334*/ 	.word	index@(_ZN7cutlass13device_kernelIN5flash11enable_sm90INS1_16FlashAttnFwdSm90INS1_25CollectiveMainloopFwdSm90ILi2EN4cute5tupleIJNS5_1CILi1EEES8_S8_EEENS6_IJNS7_ILi64EEESA_SA_EEELi512ENS_6half_tEfNS_4arch4Sm90ELb0ELb0ELb1ELb0ELb1ELb0ELb1ELb0ELb0ELb1ELb0ELb0EEENS1_21CollectiveEpilogueFwdINS6_IJSA_NS7_ILi512EEESA_EEES9_SC_SE_Li256ELb0ELb1ELb0ELb0EEENS1_29StaticPersistentTileSchedulerILb0EEEEEEEEEvNT_6ParamsE)
        /*0338*/ 	.word	0x00000004


	//----- nvinfo : EIATTR_FRAME_SIZE
	.align		4
.L_148:
        /*033c*/ 	.byte	0x04, 0x11
        /*033e*/ 	.short	(.L_150 - .L_149)
	.align		4
.L_149:
        /*0340*/ 	.word	index@(_ZN7cutlass13device_kernelIN5flash11enable_sm90INS1_16FlashAttnFwdSm90INS1_25CollectiveMainloopFwdSm90ILi2EN4cute5tupleIJNS5_1CILi1EEES8_S8_EEENS6_IJNS7_ILi64EEESA_SA_EEELi512ENS_6half_tEfNS_4arch4Sm90ELb0ELb0ELb1ELb0ELb1ELb0ELb1ELb0ELb0ELb1ELb0ELb0EEENS1_21CollectiveEpilogueFwdINS6_IJSA_NS7_ILi512EEESA_EEES9_SC_SE_Li256ELb0ELb1ELb0ELb0EEENS1_29StaticPersistentTileSchedulerILb0EEEEEEEEEvNT_6ParamsE)
        /*0344*/ 	.word	0x00000000


	//----- nvinfo : EIATTR_REGCOUNT
	.align		4
.L_150:
        /*0348*/ 	.byte	0x04, 0x2f
        /*034a*/ 	.short	(.L_152 - .L_151)
	.align		4
.L_151:
        /*034c*/ 	.word	index@(_ZN7cutlass13device_kernelIN5flash11enable_sm90INS1_16FlashAttnFwdSm90INS1_25CollectiveMainloopFwdSm90ILi2EN4cute5tupleIJNS5_1CILi1EEES8_S8_EEENS6_IJNS7_ILi64EEESA_SA_EEELi512ENS_6half_tEfNS_4arch4Sm90ELb0ELb0ELb1ELb0ELb1ELb0ELb0ELb0ELb0ELb1ELb0ELb0EEENS1_21CollectiveEpilogueFwdINS6_IJSA_NS7_ILi512EEESA_EEES9_SC_SE_Li256ELb0ELb1ELb0ELb0EEENS1_29StaticPersistentTileSchedulerILb0EEEEEEEEEvNT_6ParamsE)
        /*0350*/ 	.word	0x00000004


	//----- nvinfo : EIATTR_FRAME_SIZE
	.align		4
.L_152:
        /*0354*/ 	.byte	0x04, 0x11
        /*0356*/ 	.short	(.L_154 - .L_153)
	.align		4
.L_153:
        /*0358*/ 	.word	index@(_ZN7cutlass13device_kernelIN5flash11enable_sm90INS1_16FlashAttnFwdSm90INS1_25CollectiveMainloopFwdSm90ILi2EN4cute5tupleIJNS5_1CILi1EEES8_S8_EEENS6_IJNS7_ILi64EEESA_SA_EEELi512ENS_6half_tEfNS_4arch4Sm90ELb0ELb0ELb1ELb0ELb1ELb0ELb0ELb0ELb0ELb1ELb0ELb0EEENS1_21CollectiveEpilogueFwdINS6_IJSA_NS7_ILi512EEESA_EEES9_SC_SE_Li256ELb0ELb1ELb0ELb0EEENS1_29StaticPersistentTileSchedulerILb0EEEEEEEEEvNT_6ParamsE)
        /*035c*/ 	.word	0x00000000


	//----- nvinfo : EIATTR_REGCOUNT
	.align		4
.L_154:
        /*0360*/ 	.byte	0x04, 0x2f
        /*0362*/ 	.short	(.L_156 - .L_155)
	.align		4
.L_155:
        /*0364*/ 	.word	index@(_ZN7cutlass13device_kernelIN5flash11enable_sm90INS1_16FlashAttnFwdSm90INS1_25CollectiveMainloopFwdSm90ILi2EN4cute5tupleIJNS5_1CILi1EEES8_S8_EEENS6_IJNS7_ILi128EEENS7_ILi96EEENS7_ILi192EEEEEELi128ENS_6half_tEfNS_4arch4Sm90ELb1ELb0ELb1ELb1ELb1ELb1ELb0ELb1ELb1ELb1ELb0ELb0EEENS1_21CollectiveEpilogueFwdINS6_IJSA_SA_SB_EEES9_SE_SG_Li256ELb1ELb1ELb0ELb0EEENS1_36VarlenDynamicPersistentTileSchedulerILi128ELi96ELi256ELi128ELb0ELb1ELb1ELb1ELb1ELb1EEEEEEEEEvNT_6ParamsE)
        /*0368*/ 	.word	0x00000004


	//----- nvinfo : EIATTR_FRAME_SIZE
	.align		4
.L_156:
        /*036c*/ 	.byte	0x04, 0x11
        /*036e*/ 	.short	(.L_158 - .L_157)
	.align		4
.L_157:
        /*0370*/ 	.word	index@(_ZN7cutlass13device_kernelIN5flash11enable_sm90INS1_16FlashAttnFwdSm90INS1_25CollectiveMainloopFwdSm90ILi2EN4cute5tupleIJNS5_1CILi1EEES8_S8_EEENS6_IJNS7_ILi128EEENS7_ILi96EEENS7_ILi192EEEEEELi128ENS_6half_tEfNS_4arch4Sm90ELb1ELb0ELb1ELb1ELb1ELb1ELb0ELb1ELb1ELb1ELb0ELb0EEENS1_21CollectiveEpilogueFwdINS6_IJSA_SA_SB_EEES9_SE_SG_Li256ELb1ELb1ELb0ELb0EEENS1_36VarlenDynamicPersistentTileSchedulerILi128ELi96ELi256ELi128ELb0ELb1ELb1ELb1ELb1ELb1EEEEEEEEEvNT_6ParamsE)
        /*0374*/ 	.word	0x00000000


	//----- nvinfo : EIATTR_REGCOUNT
	.align		4
.L_158:
        /*0378*/ 	.byte	0x04, 0x2f
        /*037a*/ 	.short	(.L_160 - .L_159)
	.align		4
.L_159:
        /*037c*/ 	.word	index@(_ZN7cutlass13device_kernelIN5flash11enable_sm90INS1_16FlashAttnFwdSm90INS1_25CollectiveMainloopFwdSm90ILi2EN4cute5tupleIJNS5_1CILi1EEES8_S8_EEENS6_IJNS7_ILi128EEENS7_ILi96EEENS7_ILi192EEEEEELi128ENS_6half_tEfNS_4arch4Sm90ELb1ELb0ELb1ELb1ELb1ELb0ELb0ELb1ELb1ELb1ELb0ELb0EEENS1_21CollectiveEpilogueFwdINS6_IJSA_SA_SB_EEES9_SE_SG_Li256ELb1ELb1ELb0ELb0EEENS1_36VarlenDynamicPersistentTileSchedulerILi128ELi96ELi256ELi128ELb0ELb1ELb1ELb1ELb1ELb1EEEEEEEEEvNT_6ParamsE)
        /*0380*/ 	.word	0x00000004


	//----- nvinfo : EIATTR_FRAME_SIZE
	.align		4
.L_160:
        /*0384*/ 	.byte	0x04, 0x11
        /*0386*/ 	.short	(.L_162 - .L_161)
	.align		4
.L_161:
        /*0388*/ 	.word	index@(_ZN7cutlass13device_kernelIN5flash11enable_sm90INS1_16FlashAttnFwdSm90INS1_25CollectiveMainloopFwdSm90ILi2EN4cute5tupleIJNS5_1CILi1EEES8_S8_EEENS6_IJNS7_ILi128EEENS7_ILi96EEENS7_ILi192EEEEEELi128ENS_6half_tEfNS_4arch4Sm90ELb1ELb0ELb1ELb1ELb1ELb0ELb0ELb1ELb1ELb1ELb0ELb0EEENS1_21CollectiveEpilogueFwdINS6_IJSA_SA_SB_EEES9_SE_SG_Li256ELb1ELb1ELb0ELb0EEENS1_36VarlenDynamicPersistentTileSchedulerILi128ELi96ELi256ELi128ELb0ELb1ELb1ELb1ELb1ELb1EEEEEEEEEvNT_6ParamsE)
        /*038c*/ 	.word	0x00000000


	//----- nvinfo : EIATTR_REGCOUNT
	.align		4
.L_162:
        /*0390*/ 	.byte	0x04, 0x2f
        /*0392*/ 	.short	(.L_164 - .L_163)
	.align		4
.L_163:
        /*0394*/ 	.word	index@(_ZN7cutlass13device_kernelIN5flash11enable_sm90INS1_16FlashAttnFwdSm90INS1_25CollectiveMainloopFwdSm90ILi2EN4cute5tupleIJNS5_1CILi1EEES8_S8_EEENS6_IJNS7_ILi128EEENS7_ILi96EEENS7_ILi192EEEEEELi128ENS_6half_tEfNS_4arch4Sm90ELb1ELb0ELb1ELb0ELb1ELb0ELb0ELb1ELb1ELb1ELb0ELb0EEENS1_21CollectiveEpilogueFwdINS6_IJSA_SA_SB_EEES9_SE_SG_Li256ELb0ELb1ELb0ELb0EEENS1_30DynamicPersistentTileSchedulerILi256ELi128ELb0ELb1ELb1EEEEEEEEEvNT_6ParamsE)
        /*0398*/ 	.word	0x00000004


	//----- nvinfo : EIATTR_FRAME_SIZE
	.align		4
.L_164:
        /*039c*/ 	.byte	0x04, 0x11
        /*039e*/ 	.short	(.L_166 - .L_165)
	.align		4
.L_165:
        /*03a0*/ 	.word	index@(_ZN7cutlass13device_kernelIN5flash11enable_sm90INS1_16FlashAttnFwdSm90INS1_25CollectiveMainloopFwdSm90ILi2EN4cute5tupleIJNS5_1CILi1EEES8_S8_EEENS6_IJNS7_ILi128EEENS7_ILi96EEENS7_ILi192EEEEEELi128ENS_6half_tEfNS_4arch4Sm90ELb1ELb0ELb1ELb0ELb1ELb0ELb0ELb1ELb1ELb1ELb0ELb0EEENS1_21CollectiveEpilogueFwdINS6_IJSA_SA_SB_EEES9_SE_SG_Li256ELb0ELb1ELb0ELb0EEENS1_30DynamicPersistentTileSchedulerILi256ELi128ELb0ELb1ELb1EEEEEEEEEvNT_6ParamsE)
        /*03a4*/ 	.word	0x00000000


	//----- nvinfo : EIATTR_REGCOUNT
	.align		4
.L_166:
        /*03a8*/ 	.byte	0x04, 0x2f
        /*03aa*/ 	.short	(.L_168 - .L_167)
	.align		4
.L_167:
        /*03ac*/ 	.word	index@(_ZN7cutlass13device_kernelIN5flash11enable_sm90INS1_16FlashAttnFwdSm90INS1_25CollectiveMainloopFwdSm90ILi2EN4cute5tupleIJNS5_1CILi1EEES8_S8_EEENS6_IJNS7_ILi128EEENS7_ILi96EEENS7_ILi192EEEEEELi128ENS_6half_tEfNS_4arch4Sm90ELb0ELb1ELb1ELb1ELb1ELb1ELb0ELb1ELb1ELb1ELb0ELb0EEENS1_21CollectiveEpilogueFwdINS6_IJSA_SA_SB_EEES9_SE_SG_Li256ELb1ELb1ELb0ELb0EEENS1_36VarlenDynamicPersistentTileSchedulerILi128ELi96ELi256ELi128ELb0ELb1ELb1ELb1ELb0ELb1EEEEEEEEEvNT_6ParamsE)
        /*03b0*/ 	.word	0x00000004


	//----- nvinfo : EIATTR_FRAME_SIZE
	.align		4
.L_168:
        /*03b4*/ 	.byte	0x04, 0x11
        /*03b6*/ 	.short	(.L_170 - .L_169)
	.align		4
.L_169:
        /*03b8*/ 	.word	index@(_ZN7cutlass13device_kernelIN5flash11enable_sm90INS1_16FlashAttnFwdSm90INS1_25CollectiveMainloopFwdSm90ILi2EN4cute5tupleIJNS5_1CILi1EEES8_S8_EEENS6_IJNS7_ILi128EEENS7_ILi96EEENS7_ILi192EEEEEELi128ENS_6half_tEfNS_4arch4Sm90ELb0ELb1ELb1ELb1ELb1ELb1ELb0ELb1ELb1ELb1ELb0ELb0EEENS1_21CollectiveEpilogueFwdINS6_IJSA_SA_SB_EEES9_SE_SG_Li256ELb1ELb1ELb0ELb0EEENS1_36VarlenDynamicPersistentTileSchedulerILi128ELi96ELi256ELi128ELb0ELb1ELb1ELb1ELb0ELb1EEEEEEEEEvNT_6ParamsE)
        /*03bc*/ 	.word	0x00000000


	//----- nvinfo : EIATTR_REGCOUNT
	.align		4
.L_170:
        /*03c0*/ 	.byte	0x04, 0x2f
        /*03c2*/ 	.short	(.L_172 - .L_171)
	.align		4
.L_171:
        /*03c4*/ 	.word	index@(_ZN7cutlass13device_kernelIN5flash11enable_sm90INS1_16FlashAttnFwdSm90INS1_25CollectiveMainloopFwdSm90ILi2EN4cute5tupleIJNS5_1CILi1EEES8_S8_EEENS6_IJNS7_ILi128EEENS7_ILi96EEENS7_ILi192EEEEEELi128ENS_6half_tEfNS_4arch4Sm90ELb0ELb1ELb1ELb1ELb1ELb0ELb0ELb1ELb1ELb1ELb0ELb0EEENS1_21CollectiveEpilogueFwdINS6_IJSA_SA_SB_EEES9_SE_SG_Li256ELb1ELb1ELb0ELb0EEENS1_36VarlenDynamicPersistentTileSchedulerILi128ELi96ELi256ELi128ELb0ELb1ELb1ELb1ELb0ELb1EEEEEEEEEvNT_6ParamsE)
        /*03c8*/ 	.word	0x00000004


	//----- nvinfo : EIATTR_FRAME_SIZE
	.align		4
.L_172:
        /*03cc*/ 	.byte	0x04, 0x11
        /*03ce*/ 	.short	(.L_174 - .L_173)
	.align		4
.L_173:
        /*03d0*/ 	.word	index@(_ZN7cutlass13device_kernelIN5flash11enable_sm90INS1_16FlashAttnFwdSm90INS1_25CollectiveMainloopFwdSm90ILi2EN4cute5tupleIJNS5_1CILi1EEES8_S8_EEENS6_IJNS7_ILi128EEENS7_ILi96EEENS7_ILi192EEEEEELi128ENS_6half_tEfNS_4arch4Sm90ELb0ELb1ELb1ELb1ELb1ELb0ELb0ELb1ELb1ELb1ELb0ELb0EEENS1_21CollectiveEpilogueFwdINS6_IJSA_SA_SB_EEES9_SE_SG_Li256ELb1ELb1ELb0ELb0EEENS1_36VarlenDynamicPersistentTileSchedulerILi128ELi96ELi256ELi128ELb0ELb1ELb1ELb1ELb0ELb1EEEEEEEEEvNT_6ParamsE)
        /*03d4*/ 	.word	0x00000000


	//----- nvinfo : EIATTR_REGCOUNT
	.align		4
.L_174:
        /*03d8*/ 	.byte	0x04, 0x2f
        /*03da*/ 	.short	(.L_176 - .L_175)
	.align		4
.L_175:
        /*03dc*/ 	.word	index@(_ZN7cutlass13device_kernelIN5flash11enable_sm90INS1_16FlashAttnFwdSm90INS1_25CollectiveMainloopFwdSm90ILi2EN4cute5tupleIJNS5_1CILi1EEES8_S8_EEENS6_IJNS7_ILi128EEENS7_ILi96EEENS7_ILi192EEEEEELi128ENS_6half_tEfNS_4arch4Sm90ELb0ELb1ELb1ELb0ELb1ELb0ELb0ELb1ELb1ELb1ELb0ELb0EEENS1_21CollectiveEpilogueFwdINS6_IJSA_SA_SB_EEES9_SE_SG_Li256ELb0ELb1ELb0ELb0EEENS1_30DynamicPersistentTileSchedulerILi256ELi128ELb0ELb1ELb1EEEEEEEEEvNT_6ParamsE)
        /*03e0*/ 	.word	0x00000004


	//----- nvinfo : EIATTR_FRAME_SIZE
	.align		4
.L_176:
        /*03e4*/ 	.byte	0x04, 0x11
        /*03e6*/ 	.short	(.L_178 - .L_177)
	.align		4
.L_177:
        /*03e8*/ 	.word	index@(_ZN7cutlass13device_kernelIN5flash11enable_sm90INS1_16FlashAttnFwdSm90INS1_25CollectiveMainloopFwdSm90ILi2EN4cute5tupleIJNS5_1CILi1EEES8_S8_EEENS6_IJNS7_ILi128EEENS7_ILi96EEENS7_ILi192EEEEEELi128ENS_6half_tEfNS_4arch4Sm90ELb0ELb1ELb1ELb0ELb1ELb0ELb0ELb1ELb1ELb1ELb0ELb0EEENS1_21CollectiveEpilogueFwdINS6_IJSA_SA_SB_EEES9_SE_SG_Li256ELb0ELb1ELb0ELb0EEENS1_30DynamicPersistentTileSchedulerILi256ELi128ELb0ELb1ELb1EEEEEEEEEvNT_6ParamsE)
        /*03ec*/ 	.word	0x00000000


	//----- nvinfo : EIATTR_REGCOUNT
	.align		4
.L_178:
        /*03f0*/ 	.byte	0x04, 0x2f
        /*03f2*/ 	.short	(.L_180 - .L_179)
	.align		4
.L_179:
        /*03f4*/ 	.word	index@(_ZN7cutlass13device_kernelIN5flash11enable_sm90INS1_16FlashAttnFwdSm90INS1_25CollectiveMainloopFwdSm90ILi2EN4cute5tupleIJNS5_1CILi1EEES8_S8_EEENS6_IJNS7_ILi128EEENS7_ILi96EEENS7_ILi192EEEEEELi128ENS_6half_tEfNS_4arch4Sm90ELb0ELb0ELb1ELb1ELb1ELb1ELb0ELb1ELb1ELb1ELb0ELb0EEENS1_21CollectiveEpilogueFwdINS6_IJSA_SA_SB_EEES9_SE_SG_Li256ELb1ELb1ELb0ELb0EEENS1_36VarlenDynamicPersistentTileSchedulerILi128ELi96ELi256ELi128ELb0ELb1ELb1ELb0ELb1ELb1EEEEEEEEEvNT_6ParamsE)
        /*03f8*/ 	.word	0x00000004


	//----- nvinfo : EIATTR_FRAME_SIZE
	.align		4
.L_180:
        /*03fc*/ 	.byte	0x04, 0x11
        /*03fe*/ 	.short	(.L_182 - .L_181)
	.align		4
.L_181:
        /*0400*/ 	.word	index@(_ZN7cutlass13device_kernelIN5flash11enable_sm90INS1_16FlashAttnFwdSm90INS1_25CollectiveMainloopFwdSm90ILi2EN4cute5tupleIJNS5_1CILi1EEES8_S8_EEENS6_IJNS7_ILi128EEENS7_ILi96EEENS7_ILi192EEEEEELi128ENS_6half_tEfNS_4arch4Sm90ELb0ELb0ELb1ELb1ELb1ELb1ELb0ELb1ELb1ELb1ELb0ELb0EEENS1_21CollectiveEpilogueFwdINS6_IJSA_SA_SB_EEES9_SE_SG_Li256ELb1ELb1ELb0ELb0EEENS1_36VarlenDynamicPersistentTileSchedulerILi128ELi96ELi256ELi128ELb0ELb1ELb1ELb0ELb1ELb1EEEEEEEEEvNT_6ParamsE)
        /*0404*/ 	.word	0x00000000


	//----- nvinfo : EIATTR_REGCOUNT
	.align		4
.L_182:
        /*0408*/ 	.byte	0x04, 0x2f
        /*040a*/ 	.short	(.L_184 - .L_183)
	.align		4
.L_183:
        /*040c*/ 	.word	index@(_ZN7cutlass13device_kernelIN5flash11enable_sm90INS1_16FlashAttnFwdSm90INS1_25CollectiveMainloopFwdSm90ILi2EN4cute5tupleIJNS5_1CILi1EEES8_S8_EEENS6_IJNS7_ILi128EEENS7_ILi96EEENS7_ILi192EEEEEELi128ENS_6half_tEfNS_4arch4Sm90ELb0ELb0ELb1ELb1ELb1ELb0ELb0ELb1ELb1ELb1ELb0ELb0EEENS1_21CollectiveEpilogueFwdINS6_IJSA_SA_SB_EEES9_SE_SG_Li256ELb1ELb1ELb0ELb0EEENS1_36VarlenDynamicPersistentTileSchedulerILi128ELi96ELi256ELi128ELb0ELb1ELb1ELb0ELb1ELb1EEEEEEEEEvNT_6ParamsE)
        /*0410*/ 	.word	0x00000004


	//----- nvinfo : EIATTR_FRAME_SIZE
	.align		4
.L_184:
        /*0414*/ 	.byte	0x04, 0x11
        /*0416*/ 	.short	(.L_186 - .L_185)
	.align		4
.L_185:
        /*0418*/ 	.word	index@(_ZN7cutlass13device_kernelIN5flash11enable_sm90INS1_16FlashAttnFwdSm90INS1_25CollectiveMainloopFwdSm90ILi2EN4cute5tupleIJNS5_1CILi1EEES8_S8_EEENS6_IJNS7_ILi128EEENS7_ILi96EEENS7_ILi192EEEEEELi128ENS_6half_tEfNS_4arch4Sm90ELb0ELb0ELb1ELb1ELb1ELb0ELb0ELb1ELb1ELb1ELb0ELb0EEENS1_21CollectiveEpilogueFwdINS6_IJSA_SA_SB_EEES9_SE_SG_Li256ELb1ELb1ELb0ELb0EEENS1_36VarlenDynamicPersistentTileSchedulerILi128ELi96ELi256ELi128ELb0ELb1ELb1ELb0ELb1ELb1EEEEEEEEEvNT_6ParamsE)
        /*041c*/ 	.word	0x00000000


	//----- nvinfo : EIATTR_REGCOUNT
	.align		4
.L_186:
        /*0420*/ 	.byte	0x04, 0x2f
        /*0422*/ 	.short	(.L_188 - .L_187)
	.align		4
.L_187:
        /*0424*/ 	.word	index@(_ZN7cutlass13device_kernelIN5flash11enable_sm90INS1_16FlashAttnFwdSm90INS1_25CollectiveMainloopFwdSm90ILi2EN4cute5tupleIJNS5_1CILi1EEES8_S8_EEENS6_IJNS7_ILi128EEENS7_ILi96EEENS7_ILi192EEEEEELi128ENS_6half_tEfNS_4arch4Sm90ELb0ELb0ELb1ELb0ELb1ELb0ELb0ELb1ELb1ELb1ELb0ELb0EEENS1_21CollectiveEpilogueFwdINS6_IJSA_SA_SB_EEES9_SE_SG_Li256ELb0ELb1ELb0ELb0EEENS1_29StaticPersistentTileSchedulerILb0EEEEEEEEEvNT_6ParamsE)
        /*0428*/ 	.word	0x00000004


	//----- nvinfo : EIATTR_FRAME_SIZE
	.align		4
.L_188:
        /*042c*/ 	.byte	0x04, 0x11
        /*042e*/ 	.short	(.L_190 - .L_189)
	.align		4
.L_189:
        /*0430*/ 	.word	index@(_ZN7cutlass13device_kernelIN5flash11enable_sm90INS1_16FlashAttnFwdSm90INS1_25CollectiveMainloopFwdSm90ILi2EN4cute5tupleIJNS5_1CILi1EEES8_S8_EEENS6_IJNS7_ILi128EEENS7_ILi96EEENS7_ILi192EEEEEELi128ENS_6half_tEfNS_4arch4Sm90ELb0ELb0ELb1ELb0ELb1ELb0ELb0ELb1ELb1ELb1ELb0ELb0EEENS1_21CollectiveEpilogueFwdINS6_IJSA_SA_SB_EEES9_SE_SG_Li256ELb0ELb1ELb0ELb0EEENS1_29StaticPersistentTileSchedulerILb0EEEEEEEEEvNT_6ParamsE)
        /*0434*/ 	.word	0x00000000


	//----- nvinfo : EIATTR_MIN_STACK_SIZE
	.align		4
.L_190:
        /*0438*/ 	.byte	0x04, 0x12
        /*043a*/ 	.short	(.L_192 - .L_191)
	.align		4
.L_191:
        /*043c*/ 	.word	index@(_ZN7cutlass13device_kernelIN5flash11enable_sm90INS1_16FlashAttnFwdSm90INS1_25CollectiveMainloopFwdSm90ILi2EN4cute5tupleIJNS5_1CILi1EEES8_S8_EEENS6_IJNS7_ILi128EEENS7_ILi96EEENS7_ILi192EEEEEELi128ENS_6half_tEfNS_4arch4Sm90ELb0ELb0ELb1ELb0ELb1ELb0ELb0ELb1ELb1ELb1ELb0ELb0EEENS1_21CollectiveEpilogueFwdINS6_IJSA_SA_SB_EEES9_SE_SG_Li256ELb0ELb1ELb0ELb0EEENS1_29StaticPersistentTileSchedulerILb0EEEEEEEEEvNT_6ParamsE)
        /*0440*/ 	.word	0x00000000


	//----- nvinfo : EIATTR_MIN_STACK_SIZE
	.align		4
.L_192:
        /*0444*/ 	.byte	0x04, 0x12
        /*0446*/ 	.short	(.L_194 - .L_193)
	.align		4
.L_193:
        /*0448*/ 	.word	index@(_ZN7cutlass13device_kernelIN5flash11enable_sm90INS1_16FlashAttnFwdSm90INS1_25CollectiveMainloopFwdSm90ILi2EN4cute5tupleIJNS5_1CILi1EEES8_S8_EEENS6_IJNS7_ILi128EEENS7_ILi96EEENS7_ILi192EEEEEELi128ENS_6half_tEfNS_4arch4Sm90ELb0ELb0ELb1ELb1ELb1ELb0ELb0ELb1ELb1ELb1ELb0ELb0EEENS1_21CollectiveEpilogueFwdINS6_IJSA_SA_SB_EEES9_SE_SG_Li256ELb1ELb1ELb0ELb0EEENS1_36VarlenDynamicPersistentTileSchedulerILi128ELi96ELi256ELi128ELb0ELb1ELb1ELb0ELb1ELb1EEEEEEEEEvNT_6ParamsE)
        /*044c*/ 	.word	0x00000000


	//----- nvinfo : EIATTR_MIN_STACK_SIZE
	.align		4
.L_194:
        /*0450*/ 	.byte	0x04, 0x12
        /*0452*/ 	.short	(.L_196 - .L_195)
	.align		4
.L_195:
        /*0454*/ 	.word	index@(_ZN7cutlass13device_kernelIN5flash11enable_sm90INS1_16FlashAttnFwdSm90INS1_25CollectiveMainloopFwdSm90ILi2EN4cute5tupleIJNS5_1CILi1EEES8_S8_EEENS6_IJNS7_ILi128EEENS7_ILi96EEENS7_ILi192EEEEEELi128ENS_6half_tEfNS_4arch4Sm90ELb0ELb0ELb1ELb1ELb1ELb1ELb0ELb1ELb1ELb1ELb0ELb0EEENS1_21CollectiveEpilogueFwdINS6_IJSA_SA_SB_EEES9_SE_SG_Li256ELb1ELb1ELb0ELb0EEENS1_36VarlenDynamicPersistentTileSchedulerILi128ELi96ELi256ELi128ELb0ELb1ELb1ELb0ELb1ELb1EEEEEEEEEvNT_6ParamsE)
        /*0458*/ 	.word	0x00000000


	//----- nvinfo : EIATTR_MIN_STACK_SIZE
	.align		4
.L_196:
        /*045c*/ 	.byte	0x04, 0x12
        /*045e*/ 	.short	(.L_198 - .L_197)
	.align		4
.L_197:
        /*0460*/ 	.word	index@(_ZN7cutlass13device_kernelIN5flash11enable_sm90INS1_16FlashAttnFwdSm90INS1_25CollectiveMainloopFwdSm90ILi2EN4cute5tupleIJNS5_1CILi1EEES8_S8_EEENS6_IJNS7_ILi128EEENS7_ILi96EEENS7_ILi192EEEEEELi128ENS_6half_tEfNS_4arch4Sm90ELb0ELb1ELb1ELb0ELb1ELb0ELb0ELb1ELb1ELb1ELb0ELb0EEENS1_21CollectiveEpilogueFwdINS6_IJSA_SA_SB_EEES9_SE_SG_Li256ELb0ELb1ELb0ELb0EEENS1_30DynamicPersistentTileSchedulerILi256ELi128ELb0ELb1ELb1EEEEEEEEEvNT_6ParamsE)
        /*0464*/ 	.word	0x00000000


	//----- nvinfo : EIATTR_MIN_STACK_SIZE
	.align		4
.L_198:
        /*0468*/ 	.byte	0x04, 0x12
        /*046a*/ 	.short	(.L_200 - .L_199)
	.align		4
.L_199:
        /*046c*/ 	.word	index@(_ZN7cutlass13device_kernelIN5flash11enable_sm90INS1_16FlashAttnFwdSm90INS1_25CollectiveMainloopFwdSm90ILi2EN4cute5tupleIJNS5_1CILi1EEES8_S8_EEENS6_IJNS7_ILi128EEENS7_ILi96EEENS7_ILi192EEEEEELi128ENS_6half_tEfNS_4arch4Sm90ELb0ELb1ELb1ELb1ELb1ELb0ELb0ELb1ELb1ELb1ELb0ELb0EEENS1_21CollectiveEpilogueFwdINS6_IJSA_SA_SB_EEES9_SE_SG_Li256ELb1ELb1ELb0ELb0EEENS1_36VarlenDynamicPersistentTileSchedulerILi128ELi96ELi256ELi128ELb0ELb1ELb1ELb1ELb0ELb1EEEEEEEEEvNT_6ParamsE)
        /*0470*/ 	.word	0x00000000


	//----- nvinfo : EIATTR_MIN_STACK_SIZE
	.align		4
.L_200:
        /*0474*/ 	.byte	0x04, 0x12
        /*0476*/ 	.short	(.L_202 - .L_201)
	.align		4
.L_201:
        /*0478*/ 	.word	index@(_ZN7cutlass13device_kernelIN5flash11enable_sm90INS1_16FlashAttnFwdSm90INS1_25CollectiveMainloopFwdSm90ILi2EN4cute5tupleIJNS5_1CILi1EEES8_S8_EEENS6_IJNS7_ILi128EEENS7_ILi96EEENS7_ILi192EEEEEELi128ENS_6half_tEfNS_4arch4Sm90ELb0ELb1ELb1ELb1ELb1ELb1ELb0ELb1ELb1ELb1ELb0ELb0EEENS1_21CollectiveEpilogueFwdINS6_IJSA_SA_SB_EEES9_SE_SG_Li256ELb1ELb1ELb0ELb0EEENS1_36VarlenDynamicPersistentTileSchedulerILi128ELi96ELi256ELi128ELb0ELb1ELb1ELb1ELb0ELb1EEEEEEEEEvNT_6ParamsE)
        /*047c*/ 	.word	0x00000000


	//----- nvinfo : EIATTR_MIN_STACK_SIZE
	.align		4
.L_202:
        /*0480*/ 	.byte	0x04, 0x12
        /*0482*/ 	.short	(.L_204 - .L_203)
	.align		4
.L_203:
        /*0484*/ 	.word	index@(_ZN7cutlass13device_kernelIN5flash11enable_sm90INS1_16FlashAttnFwdSm90INS1_25CollectiveMainloopFwdSm90ILi2EN4cute5tupleIJNS5_1CILi1EEES8_S8_EEENS6_IJNS7_ILi128EEENS7_ILi96EEENS7_ILi192EEEEEELi128ENS_6half_tEfNS_4arch4Sm90ELb1ELb0ELb1ELb0ELb1ELb0ELb0ELb1ELb1ELb1ELb0ELb0EEENS1_21CollectiveEpilogueFwdINS6_IJSA_SA_SB_EEES9_SE_SG_Li256ELb0ELb1ELb0ELb0EEENS1_30DynamicPersistentTileSchedulerILi256ELi128ELb0ELb1ELb1EEEEEEEEEvNT_6ParamsE)
        /*0488*/ 	.word	0x00000000


	//----- nvinfo : EIATTR_MIN_STACK_SIZE
	.align		4
.L_204:
        /*048c*/ 	.byte	0x04, 0x12
        /*048e*/ 	.short	(.L_206 - .L_205)
	.align		4
.L_205:
        /*0490*/ 	.word	index@(_ZN7cutlass13device_kernelIN5flash11enable_sm90INS1_16FlashAttnFwdSm90INS1_25CollectiveMainloopFwdSm90ILi2EN4cute5tupleIJNS5_1CILi1EEES8_S8_EEENS6_IJNS7_ILi128EEENS7_ILi96EEENS7_ILi192EEEEEELi128ENS_6half_tEfNS_4arch4Sm90ELb1ELb0ELb1ELb1ELb1ELb0ELb0ELb1ELb1ELb1ELb0ELb0EEENS1_21CollectiveEpilogueFwdINS6_IJSA_SA_SB_EEES9_SE_SG_Li256ELb1ELb1ELb0ELb0EEENS1_36VarlenDynamicPersistentTileSchedulerILi128ELi96ELi256ELi128ELb0ELb1ELb1ELb1ELb1ELb1EEEEEEEEEvNT_6ParamsE)
        /*0494*/ 	.word	0x00000000


	//----- nvinfo : EIATTR_MIN_STACK_SIZE
	.align		4
.L_206:
        /*0498*/ 	.byte	0x04, 0x12
        /*049a*/ 	.short	(.L_208 - .L_207)
	.align		4
.L_207:
        /*049c*/ 	.word	index@(_ZN7cutlass13device_kernelIN5flash11enable_sm90INS1_16FlashAttnFwdSm90INS1_25CollectiveMainloopFwdSm90ILi2EN4cute5tupleIJNS5_1CILi1EEES8_S8_EEENS6_IJNS7_ILi128EEENS7_ILi96EEENS7_ILi192EEEEEELi128ENS_6half_tEfNS_4arch4Sm90ELb1ELb0ELb1ELb1ELb1ELb1ELb0ELb1ELb1ELb1ELb0ELb0EEENS1_21CollectiveEpilogueFwdINS6_IJSA_SA_SB_EEES9_SE_SG_Li256ELb1ELb1ELb0ELb0EEENS1_36VarlenDynamicPersistentTileSchedulerILi128ELi96ELi256ELi128ELb0ELb1ELb1ELb1ELb1ELb1EEEEEEEEEvNT_6ParamsE)
        /*04a0*/ 	.word	0x00000000


	//----- nvinfo : EIATTR_MIN_STACK_SIZE
	.align		4
.L_208:
        /*04a4*/ 	.byte	0x04, 0x12
        /*04a6*/ 	.short	(.L_210 - .L_209)
	.align		4
.L_209:
        /*04a8*/ 	.word	index@(_ZN7cutlass13device_kernelIN5flash11enable_sm90INS1_16FlashAttnFwdSm90INS1_25CollectiveMainloopFwdSm90ILi2EN4cute5tupleIJNS5_1CILi1EEES8_S8_EEENS6_IJNS7_ILi64EEESA_SA_EEELi512ENS_6half_tEfNS_4arch4Sm90ELb0ELb0ELb1ELb0ELb1ELb0ELb0ELb0ELb0ELb1ELb0ELb0EEENS1_21CollectiveEpilogueFwdINS6_IJSA_NS7_ILi512EEESA_EEES9_SC_SE_Li256ELb0ELb1ELb0ELb0EEENS1_29StaticPersistentTileSchedulerILb0EEEEEEEEEvNT_6ParamsE)
        /*04ac*/ 	.word	0x00000000


	//----- nvinfo : EIATTR_MIN_STACK_SIZE
	.align		4
.L_210:
        /*04b0*/ 	.byte	0x04, 0x12
        /*04b2*/ 	.short	(.L_212 - .L_211)
	.align		4
.L_211:
        /*04b4*/ 	.word	index@(_ZN7cutlass13device_kernelIN5flash11enable_sm90INS1_16FlashAttnFwdSm90INS1_25CollectiveMainloopFwdSm90ILi2EN4cute5tupleIJNS5_1CILi1EEES8_S8_EEENS6_IJNS7_ILi64EEESA_SA_EEELi512ENS_6half_tEfNS_4arch4Sm90ELb0ELb0ELb1ELb0ELb1ELb0ELb1ELb0ELb0ELb1ELb0ELb0EEENS1_21CollectiveEpilogueFwdINS6_IJSA_NS7_ILi512EEESA_EEES9_SC_SE_Li256ELb0ELb1ELb0ELb0EEENS1_29StaticPersistentTileSchedulerILb0EEEEEEEEEvNT_6ParamsE)
        /*04b8*/ 	.word	0x00000000


	//----- nvinfo : EIATTR_MIN_STACK_SIZE
	.align		4
.L_212:
        /*04bc*/ 	.byte	0x04, 0x12
        /*04be*/ 	.short	(.L_214 - .L_213)
	.align		4
.L_213:
        /*04c0*/ 	.word	index@(_ZN7cutlass13device_kernelIN5flash11enable_sm90INS1_16FlashAttnFwdSm90INS1_25CollectiveMainloopFwdSm90ILi2EN4cute5tupleIJNS5_1CILi1EEES8_S8_EEENS6_IJNS7_ILi64EEESA_SA_EEELi512ENS_6half_tEfNS_4arch4Sm90ELb0ELb0ELb1ELb1ELb1ELb0ELb0ELb0ELb0ELb1ELb0ELb0EEENS1_21CollectiveEpilogueFwdINS6_IJSA_NS7_ILi512EEESA_EEES9_SC_SE_Li256ELb1ELb1ELb0ELb0EEENS1_36VarlenDynamicPersistentTileSchedulerILi64ELi64ELi256ELi128ELb0ELb1ELb1ELb0ELb1ELb1EEEEEEEEEvNT_6ParamsE)
        /*04c4*/ 	.word	0x00000000


	//----- nvinfo : EIATTR_MIN_STACK_SIZE
	.align		4
.L_214:
        /*04c8*/ 	.byte	0x04, 0x12
        /*04ca*/ 	.short	(.L_216 - .L_215)
	.align		4
.L_215:
        /*04cc*/ 	.word	index@(_ZN7cutlass13device_kernelIN5flash11enable_sm90INS1_16FlashAttnFwdSm90INS1_25CollectiveMainloopFwdSm90ILi2EN4cute5tupleIJNS5_1CILi1EEES8_S8_EEENS6_IJNS7_ILi64EEESA_SA_EEELi512ENS_6half_tEfNS_4arch4Sm90ELb0ELb0ELb1ELb1ELb1ELb1ELb0ELb0ELb0ELb1ELb0ELb0EEENS1_21CollectiveEpilogueFwdINS6_IJSA_NS7_ILi512EEESA_EEES9_SC_SE_Li256ELb1ELb1ELb0ELb0EEENS1_36VarlenDynamicPersistentTileSchedulerILi64ELi64ELi256ELi128ELb0ELb1ELb1ELb0ELb1ELb1EEEEEEEEEvNT_6ParamsE)
        /*04d0*/ 	.word	0x00000000


	//----- nvinfo : EIATTR_MIN_STACK_SIZE
	.align		4
.L_216:
        /*04d4*/ 	.byte	0x04, 0x12
        /*04d6*/ 	.short	(.L_218 - .L_217)
	.align		4
.L_217:
        /*04d8*/ 	.word	index@(_ZN7cutlass13device_kernelIN5flash11enable_sm90INS1_16FlashAttnFwdSm90INS1_25CollectiveMainloopFwdSm90ILi2EN4cute5tupleIJNS5_1CILi1EEES8_S8_EEENS6_IJNS7_ILi64EEESA_SA_EEELi512ENS_6half_tEfNS_4arch4Sm90ELb0ELb0ELb1ELb1ELb1ELb0ELb1ELb0ELb0ELb1ELb0ELb0EEENS1_21CollectiveEpilogueFwdINS6_IJSA_NS7_ILi512EEESA_EEES9_SC_SE_Li256ELb1ELb1ELb0ELb0EEENS1_36VarlenDynamicPersistentTileSchedulerILi64ELi64ELi256ELi128ELb0ELb1ELb1ELb0ELb1ELb1EEEEEEEEEvNT_6ParamsE)
        /*04dc*/ 	.word	0x00000000


	//----- nvinfo : EIATTR_MIN_STACK_SIZE
	.align		4
.L_218:
        /*04e0*/ 	.byte	0x04, 0x12
        /*04e2*/ 	.short	(.L_220 - .L_219)
	.align		4
.L_219:
        /*04e4*/ 	.word	index@(_ZN7cutlass13device_kernelIN5flash11enable_sm90INS1_16FlashAttnFwdSm90INS1_25CollectiveMainloopFwdSm90ILi2EN4cute5tupleIJNS5_1CILi1EEES8_S8_EEENS6_IJNS7_ILi64EEESA_SA_EEELi512ENS_6half_tEfNS_4arch4Sm90ELb0ELb0ELb1ELb1ELb1ELb1ELb1ELb0ELb0ELb1ELb0ELb0EEENS1_21CollectiveEpilogueFwdINS6_IJSA_NS7_ILi512EEESA_EEES9_SC_SE_Li256ELb1ELb1ELb0ELb0EEENS1_36VarlenDynamicPersistentTileSchedulerILi64ELi64ELi256ELi128ELb0ELb1ELb1ELb0ELb1ELb1EEEEEEEEEvNT_6ParamsE)
        /*04e8*/ 	.word	0x00000000


	//----- nvinfo : EIATTR_MIN_STACK_SIZE
	.align		4
.L_220:
        /*04ec*/ 	.byte	0x04, 0x12
        /*04ee*/ 	.short	(.L_222 - .L_221)
	.align		4
.L_221:
        /*04f0*/ 	.word	index@(_ZN7cutlass13device_kernelIN5flash11enable_sm90INS1_16FlashAttnFwdSm90INS1_25CollectiveMainloopFwdSm90ILi2EN4cute5tupleIJNS5_1CILi1EEES8_S8_EEENS6_IJNS7_ILi64EEESA_SA_EEELi512ENS_6half_tEfNS_4arch4Sm90ELb0ELb1ELb1ELb0ELb1ELb0ELb0ELb0ELb0ELb1ELb0ELb0EEENS1_21CollectiveEpilogueFwdINS6_IJSA_NS7_ILi512EEESA_EEES9_SC_SE_Li256ELb0ELb1ELb0ELb0EEENS1_30DynamicPersistentTileSchedulerILi256ELi128ELb0ELb1ELb1EEEEEEEEEvNT_6ParamsE)
        /*04f4*/ 	.word	0x00000000


	//----- nvinfo : EIATTR_MIN_STACK_SIZE
	.align		4
.L_222:
        /*04f8*/ 	.byte	0x04, 0x12
        /*04fa*/ 	.short	(.L_224 - .L_223)
	.align		4
.L_223:
        /*04fc*/ 	.word	index@(_ZN7cutlass13device_kernelIN5flash11enable_sm90INS1_16FlashAttnFwdSm90INS1_25CollectiveMainloopFwdSm90ILi2EN4cute5tupleIJNS5_1CILi1EEES8_S8_EEENS6_IJNS7_ILi64EEESA_SA_EEELi512ENS_6half_tEfNS_4arch4Sm90ELb0ELb1ELb1ELb0ELb1ELb0ELb1ELb0ELb0ELb1ELb0ELb0EEENS1_21CollectiveEpilogueFwdINS6_IJSA_NS7_ILi512EEESA_EEES9_SC_SE_Li256ELb0ELb1ELb0ELb0EEENS1_30DynamicPersistentTileSchedulerILi256ELi128ELb0ELb1ELb1EEEEEEEEEvNT_6ParamsE)
        /*0500*/ 	.word	0x00000000


	//----- nvinfo : EIATTR_MIN_STACK_SIZE
	.align		4
.L_224:
        /*0504*/ 	.byte	0x04, 0x12
        /*0506*/ 	.short	(.L_226 - .L_225)
	.align		4
.L_225:
        /*0508*/ 	.word	index@(_ZN7cutlass13device_kernelIN5flash11enable_sm90INS1_16FlashAttnFwdSm90INS1_25CollectiveMainloopFwdSm90ILi2EN4cute5tupleIJNS5_1CILi1EEES8_S8_EEENS6_IJNS7_ILi64EEESA_SA_EEELi512ENS_6half_tEfNS_4arch4Sm90ELb0ELb1ELb1ELb1ELb1ELb0ELb0ELb0ELb0ELb1ELb0ELb0EEENS1_21CollectiveEpilogueFwdINS6_IJSA_NS7_ILi512EEESA_EEES9_SC_SE_Li256ELb1ELb1ELb0ELb0EEENS1_36VarlenDynamicPersistentTileSchedulerILi64ELi64ELi256ELi128ELb0ELb1ELb1ELb1ELb0ELb1EEEEEEEEEvNT_6ParamsE)
        /*050c*/ 	.word	0x00000000


	//----- nvinfo : EIATTR_MIN_STACK_SIZE
	.align		4
.L_226:
        /*0510*/ 	.byte	0x04, 0x12
        /*0512*/ 	.short	(.L_228 - .L_227)
	.align		4
.L_227:
        /*0514*/ 	.word	index@(_ZN7cutlass13device_kernelIN5flash11enable_sm90INS1_16FlashAttnFwdSm90INS1_25CollectiveMainloopFwdSm90ILi2EN4cute5tupleIJNS5_1CILi1EEES8_S8_EEENS6_IJNS7_ILi64EEESA_SA_EEELi512ENS_6half_tEfNS_4arch4Sm90ELb0ELb1ELb1ELb1ELb1ELb1ELb0ELb0ELb0ELb1ELb0ELb0EEENS1_21CollectiveEpilogueFwdINS6_IJSA_NS7_ILi512EEESA_EEES9_SC_SE_Li256ELb1ELb1ELb0ELb0EEENS1_36VarlenDynamicPersistentTileSchedulerILi64ELi64ELi256ELi128ELb0ELb1ELb1ELb1ELb0ELb1EEEEEEEEEvNT_6ParamsE)
        /*0518*/ 	.word	0x00000000


	//----- nvinfo : EIATTR_MIN_STACK_SIZE
	.align		4
.L_228:
        /*051c*/ 	.byte	0x04, 0x12
        /*051e*/ 	.short	(.L_230 - .L_229)
	.align		4
.L_229:
        /*0520*/ 	.word	index@(_ZN7cutlass13device_kernelIN5flash11enable_sm90INS1_16FlashAttnFwdSm90INS1_25CollectiveMainloopFwdSm90ILi2EN4cute5tupleIJNS5_1CILi1EEES8_S8_EEENS6_IJNS7_ILi64EEESA_SA_EEELi512ENS_6half_tEfNS_4arch4Sm90ELb0ELb1ELb1ELb1ELb1ELb0ELb1ELb0ELb0ELb1ELb0ELb0EEENS1_21CollectiveEpilogueFwdINS6_IJSA_NS7_ILi512EEESA_EEES9_SC_SE_Li256ELb1ELb1ELb0ELb0EEENS1_36VarlenDynamicPersistentTileSchedulerILi64ELi64ELi256ELi128ELb0ELb1ELb1ELb1ELb0ELb1EEEEEEEEEvNT_6ParamsE)
        /*0524*/ 	.word	0x00000000


	//----- nvinfo : EIATTR_MIN_STACK_SIZE
	.align		4
.L_230:
        /*0528*/ 	.byte	0x04, 0x12
        /*052a*/ 	.short	(.L_232 - .L_231)
	.align		4
.L_231:
        /*052c*/ 	.word	index@(_ZN7cutlass13device_kernelIN5flash11enable_sm90INS1_16FlashAttnFwdSm90INS1_25CollectiveMainloopFwdSm90ILi2EN4cute5tupleIJNS5_1CILi1EEES8_S8_EEENS6_IJNS7_ILi64EEESA_SA_EEELi512ENS_6half_tEfNS_4arch4Sm90ELb0ELb1ELb1ELb1ELb1ELb1ELb1ELb0ELb0ELb1ELb0ELb0EEENS1_21CollectiveEpilogueFwdINS6_IJSA_NS7_ILi512EEESA_EEES9_SC_SE_Li256ELb1ELb1ELb0ELb0EEENS1_36VarlenDynamicPersistentTileSchedulerILi64ELi64ELi256ELi128ELb0ELb1ELb1ELb1ELb0ELb1EEEEEEEEEvNT_6ParamsE)
        /*0530*/ 	.word	0x00000000


	//----- nvinfo : EIATTR_MIN_STACK_SIZE
	.align		4
.L_232:
        /*0534*/ 	.byte	0x04, 0x12
        /*0536*/ 	.short	(.L_234 - .L_233)
	.align		4
.L_233:
        /*0538*/ 	.word	index@(_ZN7cutlass13device_kernelIN5flash11enable_sm90INS1_16FlashAttnFwdSm90INS1_25CollectiveMainloopFwdSm90ILi2EN4cute5tupleIJNS5_1CILi1EEES8_S8_EEENS6_IJNS7_ILi64EEESA_SA_EEELi512ENS_6half_tEfNS_4arch4Sm90ELb1ELb0ELb1ELb0ELb1ELb0ELb0ELb0ELb0ELb1ELb0ELb0EEENS1_21CollectiveEpilogueFwdINS6_IJSA_NS7_ILi512EEESA_EEES9_SC_SE_Li256ELb0ELb1ELb0ELb0EEENS1_30DynamicPersistentTileSchedulerILi256ELi128ELb0ELb1ELb1EEEEEEEEEvNT_6ParamsE)
        /*053c*/ 	.word	0x00000000


	//----- nvinfo : EIATTR_MIN_STACK_SIZE
	.align		4
.L_234:
        /*0540*/ 	.byte	0x04, 0x12
        /*0542*/ 	.short	(.L_236 - .L_235)
	.align		4
.L_235:
        /*0544*/ 	.word	index@(_ZN7cutlass13device_kernelIN5flash11enable_sm90INS1_16FlashAttnFwdSm90INS1_25CollectiveMainloopFwdSm90ILi2EN4cute5tupleIJNS5_1CILi1EEES8_S8_EEENS6_IJNS7_ILi64EEESA_SA_EEELi512ENS_6half_tEfNS_4arch4Sm90ELb1ELb0ELb1ELb0ELb1ELb0ELb1ELb0ELb0ELb1ELb0ELb0EEENS1_21CollectiveEpilogueFwdINS6_IJSA_NS7_ILi512EEESA_EEES9_SC_SE_Li256ELb0ELb1ELb0ELb0EEENS1_30DynamicPersistentTileSchedulerILi256ELi128ELb0ELb1ELb1EEEEEEEEEvNT_6ParamsE)
        /*0548*/ 	.word	0x00000000


	//----- nvinfo : EIATTR_MIN_STACK_SIZE
	.align		4
.L_236:
        /*054c*/ 	.byte	0x04, 0x12
        /*054e*/ 	.short	(.L_238 - .L_237)
	.align		4
.L_237:
        /*0550*/ 	.word	index@(_ZN7cutlass13device_kernelIN5flash11enable_sm90INS1_16FlashAttnFwdSm90INS1_25CollectiveMainloopFwdSm90ILi2EN4cute5tupleIJNS5_1CILi1EEES8_S8_EEENS6_IJNS7_ILi64EEESA_SA_EEELi512ENS_6half_tEfNS_4arch4Sm90ELb1ELb0ELb1ELb1ELb1ELb0ELb0ELb0ELb0ELb1ELb0ELb0EEENS1_21CollectiveEpilogueFwdINS6_IJSA_NS7_ILi512EEESA_EEES9_SC_SE_Li256ELb1ELb1ELb0ELb0EEENS1_36VarlenDynamicPersistentTileSchedulerILi64ELi64ELi256ELi128ELb0ELb1ELb1ELb1ELb1ELb1EEEEEEEEEvNT_6ParamsE)
        /*0554*/ 	.word	0x00000000


	//----- nvinfo : EIATTR_MIN_STACK_SIZE
	.align		4
.L_238:
        /*0558*/ 	.byte	0x04, 0x12
        /*055a*/ 	.short	(.L_240 - .L_239)
	.align		4
.L_239:
        /*055c*/ 	.word	index@(_ZN7cutlass13device_kernelIN5flash11enable_sm90INS1_16FlashAttnFwdSm90INS1_25CollectiveMainloopFwdSm90ILi2EN4cute5tupleIJNS5_1CILi1EEES8_S8_EEENS6_IJNS7_ILi64EEESA_SA_EEELi512ENS_6half_tEfNS_4arch4Sm90ELb1ELb0ELb1ELb1ELb1ELb1ELb0ELb0ELb0ELb1ELb0ELb0EEENS1_21CollectiveEpilogueFwdINS6_IJSA_NS7_ILi512EEESA_EEES9_SC_SE_Li256ELb1ELb1ELb0ELb0EEENS1_36VarlenDynamicPersistentTileSchedulerILi64ELi64ELi256ELi128ELb0ELb1ELb1ELb1ELb1ELb1EEEEEEEEEvNT_6ParamsE)
        /*0560*/ 	.word	0x00000000


	//----- nvinfo : EIATTR_MIN_STACK_SIZE
	.align		4
.L_240:
        /*0564*/ 	.byte	0x04, 0x12
        /*0566*/ 	.short	(.L_242 - .L_241)
	.align		4
.L_241:
        /*0568*/ 	.word	index@(_ZN7cutlass13device_kernelIN5flash11enable_sm90INS1_16FlashAttnFwdSm90INS1_25CollectiveMainloopFwdSm90ILi2EN4cute5tupleIJNS5_1CILi1EEES8_S8_EEENS6_IJNS7_ILi64EEESA_SA_EEELi512ENS_6half_tEfNS_4arch4Sm90ELb1ELb0ELb1ELb1ELb1ELb0ELb1ELb0ELb0ELb1ELb0ELb0EEENS1_21CollectiveEpilogueFwdINS6_IJSA_NS7_ILi512EEESA_EEES9_SC_SE_Li256ELb1ELb1ELb0ELb0EEENS1_36VarlenDynamicPersistentTileSchedulerILi64ELi64ELi256ELi128ELb0ELb1ELb1ELb1ELb1ELb1EEEEEEEEEvNT_6ParamsE)
        /*056c*/ 	.word	0x00000000


	//----- nvinfo : EIATTR_MIN_STACK_SIZE
	.align		4
.L_242:
        /*0570*/ 	.byte	0x04, 0x12
        /*0572*/ 	.short	(.L_244 - .L_243)
	.align		4
.L_243:
        /*0574*/ 	.word	index@(_ZN7cutlass13device_kernelIN5flash11enable_sm90INS1_16FlashAttnFwdSm90INS1_25CollectiveMainloopFwdSm90ILi2EN4cute5tupleIJNS5_1CILi1EEES8_S8_EEENS6_IJNS7_ILi64EEESA_SA_EEELi512ENS_6half_tEfNS_4arch4Sm90ELb1ELb0ELb1ELb1ELb1ELb1ELb1ELb0ELb0ELb1ELb0ELb0EEENS1_21CollectiveEpilogueFwdINS6_IJSA_NS7_ILi512EEESA_EEES9_SC_SE_Li256ELb1ELb1ELb0ELb0EEENS1_36VarlenDynamicPersistentTileSchedulerILi64ELi64ELi256ELi128ELb0ELb1ELb1ELb1ELb1ELb1EEEEEEEEEvNT_6ParamsE)
        /*0578*/ 	.word	0x00000000


	//----- nvinfo : EIATTR_MIN_STACK_SIZE
	.align		4
.L_244:
        /*057c*/ 	.byte	0x04, 0x12
        /*057e*/ 	.short	(.L_246 - .L_245)
	.align		4
.L_245:
        /*0580*/ 	.word	index@(_ZN7cutlass13device_kernelIN5flash11enable_sm90INS1_16FlashAttnFwdSm90INS1_25CollectiveMainloopFwdSm90ILi2EN4cute5tupleIJNS5_1CILi1EEES8_S8_EEENS6_IJNS7_ILi128EEENS7_ILi96EEENS7_ILi64EEEEEELi256ENS_6half_tEfNS_4arch4Sm90ELb0ELb0ELb1ELb0ELb1ELb0ELb0ELb1ELb0ELb1ELb0ELb0EEENS1_21CollectiveEpilogueFwdINS6_IJSA_NS7_ILi256EEESB_EEES9_SE_SG_Li256ELb0ELb1ELb0ELb0EEENS1_29StaticPersistentTileSchedulerILb0EEEEEEEEEvNT_6ParamsE)
        /*0584*/ 	.word	0x00000000


	//----- nvinfo : EIATTR_MIN_STACK_SIZE
	.align		4
.L_246:
        /*0588*/ 	.byte	0x04, 0x12
        /*058a*/ 	.short	(.L_248 - .L_247)
	.align		4
.L_247:
        /*058c*/ 	.word	index@(_ZN7cutlass13device_kernelIN5flash11enable_sm90INS1_16FlashAttnFwdSm90INS1_25CollectiveMainloopFwdSm90ILi2EN4cute5tupleIJNS5_1CILi1EEES8_S8_EEENS6_IJNS7_ILi128EEENS7_ILi96EEENS7_ILi64EEEEEELi256ENS_6half_tEfNS_4arch4Sm90ELb0ELb0ELb1ELb0ELb1ELb0ELb1ELb1ELb0ELb1ELb0ELb0EEENS1_21CollectiveEpilogueFwdINS6_IJSA_NS7_ILi256EEESB_EEES9_SE_SG_Li256ELb0ELb1ELb0ELb0EEENS1_29StaticPersistentTileSchedulerILb0EEEEEEEEEvNT_6ParamsE)
        /*0590*/ 	.word	0x00000000


	//----- nvinfo : EIATTR_MIN_STACK_SIZE
	.align		4
.L_248:
        /*0594*/ 	.byte	0x04, 0x12
        /*0596*/ 	.short	(.L_250 - .L_249)
	.align		4
.L_249:
        /*0598*/ 	.word	index@(_ZN7cutlass13device_kernelIN5flash11enable_sm90INS1_16FlashAttnFwdSm90INS1_25CollectiveMainloopFwdSm90ILi2EN4cute5tupleIJNS5_1CILi1EEES8_S8_EEENS6_IJNS7_ILi128EEENS7_ILi96EEENS7_ILi64EEEEEELi256ENS_6half_tEfNS_4arch4Sm90ELb0ELb0ELb1ELb1ELb1ELb0ELb0ELb1ELb0ELb1ELb0ELb0EEENS1_21CollectiveEpilogueFwdINS6_IJSA_NS7_ILi256EEESB_EEES9_SE_SG_Li256ELb1ELb1ELb0ELb0EEENS1_36VarlenDynamicPersistentTileSchedulerILi128ELi96ELi256ELi128ELb0ELb1ELb1ELb0ELb1ELb1EEEEEEEEEvNT_6ParamsE)
        /*059c*/ 	.word	0x00000000


	//----- nvinfo : EIATTR_MIN_STACK_SIZE
	.align		4
.L_250:
        /*05a0*/ 	.byte	0x04, 0x12
        /*05a2*/ 	.short	(.L_252 - .L_251)
	.align		4
.L_251:
        /*05a4*/ 	.word	index@(_ZN7cutlass13device_kernelIN5flash11enable_sm90INS1_16FlashAttnFwdSm90INS1_25CollectiveMainloopFwdSm90ILi2EN4cute5tupleIJNS5_1CILi1EEES8_S8_EEENS6_IJNS7_ILi128EEENS7_ILi96EEENS7_ILi64EEEEEELi256ENS_6half_tEfNS_4arch4Sm90ELb0ELb0ELb1ELb1ELb1ELb1ELb0ELb1ELb0ELb1ELb0ELb0EEENS1_21CollectiveEpilogueFwdINS6_IJSA_NS7_ILi256EEESB_EEES9_SE_SG_Li256ELb1ELb1ELb0ELb0EEENS1_36VarlenDynamicPersistentTileSchedulerILi128ELi96ELi256ELi128ELb0ELb1ELb1ELb0ELb1ELb1EEEEEEEEEvNT_6ParamsE)
        /*05a8*/ 	.word	0x00000000


	//----- nvinfo : EIATTR_MIN_STACK_SIZE
	.align		4
.L_252:
        /*05ac*/ 	.byte	0x04, 0x12
        /*05ae*/ 	.short	(.L_254 - .L_253)
	.align		4
.L_253:
        /*05b0*/ 	.word	index@(_ZN7cutlass13device_kernelIN5flash11enable_sm90INS1_16FlashAttnFwdSm90INS1_25CollectiveMainloopFwdSm90ILi2EN4cute5tupleIJNS5_1CILi1EEES8_S8_EEENS6_IJNS7_ILi128EEENS7_ILi96EEENS7_ILi64EEEEEELi256ENS_6half_tEfNS_4arch4Sm90ELb0ELb0ELb1ELb1ELb1ELb0ELb1ELb1ELb0ELb1ELb0ELb0EEENS1_21CollectiveEpilogueFwdINS6_IJSA_NS7_ILi256EEESB_EEES9_SE_SG_Li256ELb1ELb1ELb0ELb0EEENS1_36VarlenDynamicPersistentTileSchedulerILi128ELi96ELi256ELi128ELb0ELb1ELb1ELb0ELb1ELb1EEEEEEEEEvNT_6ParamsE)
        /*05b4*/ 	.word	0x00000000


	//----- nvinfo : EIATTR_MIN_STACK_SIZE
	.align		4
.L_254:
        /*05b8*/ 	.byte	0x04, 0x12
        /*05ba*/ 	.short	(.L_256 - .L_255)
	.align		4
.L_255:
        /*05bc*/ 	.word	index@(_ZN7cutlass13device_kernelIN5flash11enable_sm90INS1_16FlashAttnFwdSm90INS1_25CollectiveMainloopFwdSm90ILi2EN4cute5tupleIJNS5_1CILi1EEES8_S8_EEENS6_IJNS7_ILi128EEENS7_ILi96EEENS7_ILi64EEEEEELi256ENS_6half_tEfNS_4arch4Sm90ELb0ELb0ELb1ELb1ELb1ELb1ELb1ELb1ELb0ELb1ELb0ELb0EEENS1_21CollectiveEpilogueFwdINS6_IJSA_NS7_ILi256EEESB_EEES9_SE_SG_Li256ELb1ELb1ELb0ELb0EEENS1_36VarlenDynamicPersistentTileSchedulerILi128ELi96ELi256ELi128ELb0ELb1ELb1ELb0ELb1ELb1EEEEEEEEEvNT_6ParamsE)
        /*05c0*/ 	.word	0x00000000


	//----- nvinfo : EIATTR_MIN_STACK_SIZE
	.align		4
.L_256:
        /*05c4*/ 	.byte	0x04, 0x12
        /*05c6*/ 	.short	(.L_258 - .L_257)
	.align		4
.L_257:
        /*05c8*/ 	.word	index@(_ZN7cutlass13device_kernelIN5flash11enable_sm90INS1_16FlashAttnFwdSm90INS1_25CollectiveMainloopFwdSm90ILi2EN4cute5tupleIJNS5_1CILi1EEES8_S8_EEENS6_IJNS7_ILi128EEENS7_ILi96EEENS7_ILi64EEEEEELi256ENS_6half_tEfNS_4arch4Sm90ELb0ELb1ELb1ELb0ELb1ELb0ELb0ELb1ELb0ELb1ELb0ELb0EEENS1_21CollectiveEpilogueFwdINS6_IJSA_NS7_ILi256EEESB_EEES9_SE_SG_Li256ELb0ELb1ELb0ELb0EEENS1_30DynamicPersistentTileSchedulerILi256ELi128ELb0ELb1ELb1EEEEEEEEEvNT_6ParamsE)
        /*05cc*/ 	.word	0x00000000


	//----- nvinfo : EIATTR_MIN_STACK_SIZE
	.align		4
.L_258:
        /*05d0*/ 	.byte	0x04, 0x12
        /*05d2*/ 	.short	(.L_260 - .L_259)
	.align		4
.L_259:
        /*05d4*/ 	.word	index@(_ZN7cutlass13device_kernelIN5flash11enable_sm90INS1_16FlashAttnFwdSm90INS1_25CollectiveMainloopFwdSm90ILi2EN4cute5tupleIJNS5_1CILi1EEES8_S8_EEENS6_IJNS7_ILi128EEENS7_ILi96EEENS7_ILi64EEEEEELi256ENS_6half_tEfNS_4arch4Sm90ELb0ELb1ELb1ELb0ELb1ELb0ELb1ELb1ELb0ELb1ELb0ELb0EEENS1_21CollectiveEpilogueFwdINS6_IJSA_NS7_ILi256EEESB_EEES9_SE_SG_Li256ELb0ELb1ELb0ELb0EEENS1_30DynamicPersistentTileSchedulerILi256ELi128ELb0ELb1ELb1EEEEEEEEEvNT_6ParamsE)
        /*05d8*/ 	.word	0x00000000


	//----- nvinfo : EIATTR_MIN_STACK_SIZE
	.align		4
.L_260:
        /*05dc*/ 	.byte	0x04, 0x12
        /*05de*/ 	.short	(.L_262 - .L_261)
	.align		4
.L_261:
        /*05e0*/ 	.word	index@(_ZN7cutlass13device_kernelIN5flash11enable_sm90INS1_16FlashAttnFwdSm90INS1_25CollectiveMainloopFwdSm90ILi2EN4cute5tupleIJNS5_1CILi1EEES8_S8_EEENS6_IJNS7_ILi128EEENS7_ILi96EEENS7_ILi64EEEEEELi256ENS_6half_tEfNS_4arch4Sm90ELb0ELb1ELb1ELb1ELb1ELb0ELb0ELb1ELb0ELb1ELb0ELb0EEENS1_21CollectiveEpilogueFwdINS6_IJSA_NS7_ILi256EEESB_EEES9_SE_SG_Li256ELb1ELb1ELb0ELb0EEENS1_36VarlenDynamicPersistentTileSchedulerILi128ELi96ELi256ELi128ELb0ELb1ELb1ELb1ELb0ELb1EEEEEEEEEvNT_6ParamsE)
        /*05e4*/ 	.word	0x00000000


	//----- nvinfo : EIATTR_MIN_STACK_SIZE
	.align		4
.L_262:
        /*05e8*/ 	.byte	0x04, 0x12
        /*05ea*/ 	.short	(.L_264 - .L_263)
	.align		4
.L_263:
        /*05ec*/ 	.word	index@(_ZN7cutlass13device_kernelIN5flash11enable_sm90INS1_16FlashAttnFwdSm90INS1_25CollectiveMainloopFwdSm90ILi2EN4cute5tupleIJNS5_1CILi1EEES8_S8_EEENS6_IJNS7_ILi128EEENS7_ILi96EEENS7_ILi64EEEEEELi256ENS_6half_tEfNS_4arch4Sm90ELb0ELb1ELb1ELb1ELb1ELb1ELb0ELb1ELb0ELb1ELb0ELb0EEENS1_21CollectiveEpilogueFwdINS6_IJSA_NS7_ILi256EEESB_EEES9_SE_SG_Li256ELb1ELb1ELb0ELb0EEENS1_36VarlenDynamicPersistentTileSchedulerILi128ELi96ELi256ELi128ELb0ELb1ELb1ELb1ELb0ELb1EEEEEEEEEvNT_6ParamsE)
        /*05f0*/ 	.word	0x00000000


	//----- nvinfo : EIATTR_MIN_STACK_SIZE
	.align		4
.L_264:
        /*05f4*/ 	.byte	0x04, 0x12
        /*05f6*/ 	.short	(.L_266 - .L_265)
	.align		4
.L_265:
        /*05f8*/ 	.word	index@(_ZN7cutlass13device_kernelIN5flash11enable_sm90INS1_16FlashAttnFwdSm90INS1_25CollectiveMainloopFwdSm90ILi2EN4cute5tupleIJNS5_1CILi1EEES8_S8_EEENS6_IJNS7_ILi128EEENS7_ILi96EEENS7_ILi64EEEEEELi256ENS_6half_tEfNS_4arch4Sm90ELb0ELb1ELb1ELb1ELb1ELb0ELb1ELb1ELb0ELb1ELb0ELb0EEENS1_21CollectiveEpilogueFwdINS6_IJSA_NS7_ILi256EEESB_EEES9_SE_SG_Li256ELb1ELb1ELb0ELb0EEENS1_36VarlenDynamicPersistentTileSchedulerILi128ELi96ELi256ELi128ELb0ELb1ELb1ELb1ELb0ELb1EEEEEEEEEvNT_6ParamsE)
        /*05fc*/ 	.word	0x00000000


	//----- nvinfo : EIATTR_MIN_STACK_SIZE
	.align		4
.L_266:
        /*0600*/ 	.byte	0x04, 0x12
        /*0602*/ 	.short	(.L_268 - .L_267)
	.align		4
.L_267:
        /*0604*/ 	.word	index@(_ZN7cutlass13device_kernelIN5flash11enable_sm90INS1_16FlashAttnFwdSm90INS1_25CollectiveMainloopFwdSm90ILi2EN4cute5tupleIJNS5_1CILi1EEES8_S8_EEENS6_IJNS7_ILi128EEENS7_ILi96EEENS7_ILi64EEEEEELi256ENS_6half_tEfNS_4arch4Sm90ELb0ELb1ELb1ELb1ELb1ELb1ELb1ELb1ELb0ELb1ELb0ELb0EEENS1_21CollectiveEpilogueFwdINS6_IJSA_NS7_ILi256EEESB_EEES9_SE_SG_Li256ELb1ELb1ELb0ELb0EEENS1_36VarlenDynamicPersistentTileSchedulerILi128ELi96ELi256ELi128ELb0ELb1ELb1ELb1ELb0ELb1EEEEEEEEEvNT_6ParamsE)
        /*0608*/ 	.word	0x00000000


	//----- nvinfo : EIATTR_MIN_STACK_SIZE
	.align		4
.L_268:
        /*060c*/ 	.byte	0x04, 0x12
        /*060e*/ 	.short	(.L_270 - .L_269)
	.align		4
.L_269:
        /*0610*/ 	.word	index@(_ZN7cutlass13device_kernelIN5flash11enable_sm90INS1_16FlashAttnFwdSm90INS1_25CollectiveMainloopFwdSm90ILi2EN4cute5tupleIJNS5_1CILi1EEES8_S8_EEENS6_IJNS7_ILi128EEENS7_ILi96EEENS7_ILi64EEEEEELi256ENS_6half_tEfNS_4arch4Sm90ELb1ELb0ELb1ELb0ELb1ELb0ELb0ELb1ELb0ELb1ELb0ELb0EEENS1_21CollectiveEpilogueFwdINS6_IJSA_NS7_ILi256EEESB_EEES9_SE_SG_Li256ELb0ELb1ELb0ELb0EEENS1_30DynamicPersistentTileSchedulerILi256ELi128ELb0ELb1ELb1EEEEEEEEEvNT_6ParamsE)
        /*0614*/ 	.word	0x00000000


	//----- nvinfo : EIATTR_MIN_STACK_SIZE
	.align		4
.L_270:
        /*0618*/ 	.byte	0x04, 0x12
        /*061a*/ 	.short	(.L_272 - .L_271)
	.align		4
.L_271:
        /*061c*/ 	.word	index@(_ZN7cutlass13device_kernelIN5flash11enable_sm90INS1_16FlashAttnFwdSm90INS1_25CollectiveMainloopFwdSm90ILi2EN4cute5tupleIJNS5_1CILi1EEES8_S8_EEENS6_IJNS7_ILi128EEENS7_ILi96EEENS7_ILi64EEEEEELi256ENS_6half_tEfNS_4arch4Sm90ELb1ELb0ELb1ELb0ELb1ELb0ELb1ELb1ELb0ELb1ELb0ELb0EEENS1_21CollectiveEpilogueFwdINS6_IJSA_NS7_ILi256EEESB_EEES9_SE_SG_Li256ELb0ELb1ELb0ELb0EEENS1_30DynamicPersistentTileSchedulerILi256ELi128ELb0ELb1ELb1EEEEEEEEEvNT_6ParamsE)
        /*0620*/ 	.word	0x00000000


	//----- nvinfo : EIATTR_MIN_STACK_SIZE
	.align		4
.L_272:
        /*0624*/ 	.byte	0x04, 0x12
        /*0626*/ 	.short	(.L_274 - .L_273)
	.align		4
.L_273:
        /*0628*/ 	.word	index@(_ZN7cutlass13device_kernelIN5flash11enable_sm90INS1_16FlashAttnFwdSm90INS1_25CollectiveMainloopFwdSm90ILi2EN4cute5tupleIJNS5_1CILi1EEES8_S8_EEENS6_IJNS7_ILi128EEENS7_ILi96EEENS7_ILi64EEEEEELi256ENS_6half_tEfNS_4arch4Sm90ELb1ELb0ELb1ELb1ELb1ELb0ELb0ELb1ELb0ELb1ELb0ELb0EEENS1_21CollectiveEpilogueFwdINS6_IJSA_NS7_ILi256EEESB_EEES9_SE_SG_Li256ELb1ELb1ELb0ELb0EEENS1_36VarlenDynamicPersistentTileSchedulerILi128ELi96ELi256ELi128ELb0ELb1ELb1ELb1ELb1ELb1EEEEEEEEEvNT_6ParamsE)
        /*062c*/ 	.word	0x00000000


	//----- nvinfo : EIATTR_MIN_STACK_SIZE
	.align		4
.L_274:
        /*0630*/ 	.byte	0x04, 0x12
        /*0632*/ 	.short	(.L_276 - .L_275)
	.align		4
.L_275:
        /*0634*/ 	.word	index@(_ZN7cutlass13device_kernelIN5flash11enable_sm90INS1_16FlashAttnFwdSm90INS1_25CollectiveMainloopFwdSm90ILi2EN4cute5tupleIJNS5_1CILi1EEES8_S8_EEENS6_IJNS7_ILi128EEENS7_ILi96EEENS7_ILi64EEEEEELi256ENS_6half_tEfNS_4arch4Sm90ELb1ELb0ELb1ELb1ELb1ELb1ELb0ELb1ELb0ELb1ELb0ELb0EEENS1_21CollectiveEpilogueFwdINS6_IJSA_NS7_ILi256EEESB_EEES9_SE_SG_Li256ELb1ELb1ELb0ELb0EEENS1_36VarlenDynamicPersistentTileSchedulerILi128ELi96ELi256ELi128ELb0ELb1ELb1ELb1ELb1ELb1EEEEEEEEEvNT_6ParamsE)
        /*0638*/ 	.word	0x00000000


	//----- nvinfo : EIATTR_MIN_STACK_SIZE
	.align		4
.L_276:
        /*063c*/ 	.byte	0x04, 0x12
        /*063e*/ 	.short	(.L_278 - .L_277)
	.align		4
.L_277:
        /*0640*/ 	.word	index@(_ZN7cutlass13device_kernelIN5flash11enable_sm90INS1_16FlashAttnFwdSm90INS1_25CollectiveMainloopFwdSm90ILi2EN4cute5tupleIJNS5_1CILi1EEES8_S8_EEENS6_IJNS7_ILi128EEENS7_ILi96EEENS7_ILi64EEEEEELi256ENS_6half_tEfNS_4arch4Sm90ELb1ELb0ELb1ELb1ELb1ELb0ELb1ELb1ELb0ELb1ELb0ELb0EEENS1_21CollectiveEpilogueFwdINS6_IJSA_NS7_ILi256EEESB_EEES9_SE_SG_Li256ELb1ELb1ELb0ELb0EEENS1_36VarlenDynamicPersistentTileSchedulerILi128ELi96ELi256ELi128ELb0ELb1ELb1ELb1ELb1ELb1EEEEEEEEEvNT_6ParamsE)
        /*0644*/ 	.word	0x00000000


	//----- nvinfo : EIATTR_MIN_STACK_SIZE
	.align		4
.L_278:
        /*0648*/ 	.byte	0x04, 0x12
        /*064a*/ 	.short	(.L_280 - .L_279)
	.align		4
.L_279:
        /*064c*/ 	.word	index@(_ZN7cutlass13device_kernelIN5flash11enable_sm90INS1_16FlashAttnFwdSm90INS1_25CollectiveMainloopFwdSm90ILi2EN4cute5tupleIJNS5_1CILi1EEES8_S8_EEENS6_IJNS7_ILi128EEENS7_ILi96EEENS7_ILi64EEEEEELi256ENS_6half_tEfNS_4arch4Sm90ELb1ELb0ELb1ELb1ELb1ELb1ELb1ELb1ELb0ELb1ELb0ELb0EEENS1_21CollectiveEpilogueFwdINS6_IJSA_NS7_ILi256EEESB_EEES9_SE_SG_Li256ELb1ELb1ELb0ELb0EEENS1_36VarlenDynamicPersistentTileSchedulerILi128ELi96ELi256ELi128ELb0ELb1ELb1ELb1ELb1ELb1EEEEEEEEEvNT_6ParamsE)
        /*0650*/ 	.word	0x00000000
.L_280:


//--------------------- .nv.compat                --------------------------
	.section	.nv.compat,"",@"SHT_CUDA_COMPAT_INFO"
	.align	4
        /*0000*/ 	.byte	0x02, 0x09, 0x01, 0x00, 0x02, 0x02, 0x01, 0x00, 0x02, 0x05, 0x05, 0x00, 0x03, 0x07, 0x01, 0x01
        /*0010*/ 	.byte	0x02, 0x03, 0x00, 0x00, 0x02, 0x06, 0x01, 0x00, 0x04, 0x0b, 0x08, 0x00, 0x09, 0x00, 0x00, 0x00
        /*0020*/ 	.byte	0x00, 0x00, 0x00, 0x00


//--------------------- .nv.info._ZN7cutlass13device_kernelIN5flash11enable_sm90INS1_16FlashAttnFwdSm90INS1_25CollectiveMainloopFwdSm90ILi2EN4cute5tupleIJNS5_1CILi1EEES8_S8_EEENS6_IJNS7_ILi128EEENS7_ILi96EEENS7_ILi192EEEEEELi128ENS_6half_tEfNS_4arch4Sm90ELb0ELb0ELb1ELb0ELb1ELb0ELb0ELb1ELb1ELb1ELb0ELb0EEENS1_21CollectiveEpilogueFwdINS6_IJSA_SA_SB_EEES9_SE_SG_Li256ELb0ELb1ELb0ELb0EEENS1_29StaticPersistentTileSchedulerILb0EEEEEEEEEvNT_6ParamsE --------------------------
	.section	.nv.info._ZN7cutlass13device_kernelIN5flash11enable_sm90INS1_16FlashAttnFwdSm90INS1_25CollectiveMainloopFwdSm90ILi2EN4cute5tupleIJNS5_1CILi1EEES8_S8_EEENS6_IJNS7_ILi128EEENS7_ILi96EEENS7_ILi192EEEEEELi128ENS_6half_tEfNS_4arch4Sm90ELb0ELb0ELb1ELb0ELb1ELb0ELb0ELb1ELb1ELb1ELb0ELb0EEENS1_21CollectiveEpilogueFwdINS6_IJSA_SA_SB_EEES9_SE_SG_Li256ELb0ELb1ELb0ELb0EEENS1_29StaticPersistentTileSchedulerILb0EEEEEEEEEvNT_6ParamsE,"",@"SHT_CUDA_INFO"
	.sectionflags	@""
	.align	4


	//----- nvinfo : EIATTR_CUDA_API_VERSION
	.align		4
        /*0000*/ 	.byte	0x04, 0x37
        /*0002*/ 	.short	(.L_282 - .L_281)
.L_281:
        /*0004*/ 	.word	0x00000082


	//----- nvinfo : EIATTR_KPARAM_INFO
	.align		4
.L_282:
        /*0008*/ 	.byte	0x04, 0x17
        /*000a*/ 	.short	(.L_284 - .L_283)
.L_283:
        /*000c*/ 	.word	0x00000000
        /*0010*/ 	.short	0x0000
        /*0012*/ 	.short	0x0000
        /*0014*/ 	.byte	0x00, 0xf0, 0x01, 0x28


	//----- nvinfo : EIATTR_SPARSE_MMA_MASK
	.align		4
.L_284:
        /*0018*/ 	.byte	0x03, 0x50
        /*001a*/ 	.short	0x0000


	//----- nvinfo : EIATTR_MAXREG_COUNT
	.align		4
        /*001c*/ 	.byte	0x03, 0x1b
        /*001e*/ 	.short	0x00a8


	//----- nvinfo : EIATTR_MERCURY_ISA_VERSION
	.align		4
        /*0020*/ 	.byte	0x03, 0x5f
        /*0022*/ 	.short	0x0101


	//----- nvinfo : EIATTR_VRC_CTA_INIT_COUNT
	.align		4
        /*0024*/ 	.byte	0x02, 0x4a
	.zero		1
	.zero		1


	//----- nvinfo : EIATTR_EXIT_INSTR_OFFSETS
	.align		4
        /*0028*/ 	.byte	0x04, 0x1c
        /*002a*/ 	.short	(.L_286 - .L_285)


	//   ....[0]....
.L_285:
        /*002c*/ 	.word	0x00000010


	//----- nvinfo : EIATTR_MAX_THREADS
	.align		4
.L_286:
        /*0030*/ 	.byte	0x04, 0x05
        /*0032*/ 	.short	(.L_288 - .L_287)
.L_287:
        /*0034*/ 	.word	0x00000180
        /*0038*/ 	.word	0x00000001
        /*003c*/ 	.word	0x00000001


	//----- nvinfo : EIATTR_CBANK_PARAM_SIZE
	.align		4
.L_288:
        /*0040*/ 	.byte	0x03, 0x19
        /*0042*/ 	.short	0x0a00


	//----- nvinfo : EIATTR_PARAM_CBANK
	.align		4
        /*0044*/ 	.byte	0x04, 0x0a
        /*0046*/ 	.short	(.L_290 - .L_289)
	.align		4
.L_289:
        /*0048*/ 	.word	index@(.nv.constant0._ZN7cutlass13device_kernelIN5flash11enable_sm90INS1_16FlashAttnFwdSm90INS1_25CollectiveMainloopFwdSm90ILi2EN4cute5tupleIJNS5_1CILi1EEES8_S8_EEENS6_IJNS7_ILi128EEENS7_ILi96EEENS7_ILi192EEEEEELi128ENS_6half_tEfNS_4arch4Sm90ELb0ELb0ELb1ELb0ELb1ELb0ELb0ELb1ELb1ELb1ELb0ELb0EEENS1_21CollectiveEpilogueFwdINS6_IJSA_SA_SB_EEES9_SE_SG_Li256ELb0ELb1ELb0ELb0EEENS1_29StaticPersistentTileSchedulerILb0EEEEEEEEEvNT_6ParamsE)
        /*004c*/ 	.short	0x0380
        /*004e*/ 	.short	0x0a00


	//----- nvinfo : EIATTR_SW_WAR
	.align		4
.L_290:
        /*0050*/ 	.byte	0x04, 0x36
        /*0052*/ 	.short	(.L_292 - .L_291)
.L_291:
        /*0054*/ 	.word	0x00000008
.L_292:


//--------------------- .nv.info._ZN7cutlass13device_kernelIN5flash11enable_sm90INS1_16FlashAttnFwdSm90INS1_25CollectiveMainloopFwdSm90ILi2EN4cute5tupleIJNS5_1CILi1EEES8_S8_EEENS6_IJNS7_ILi128EEENS7_ILi96EEENS7_ILi192EEEEEELi128ENS_6half_tEfNS_4arch4Sm90ELb0ELb0ELb1ELb1ELb1ELb0ELb0ELb1ELb1ELb1ELb0ELb0EEENS1_21CollectiveEpilogueFwdINS6_IJSA_SA_SB_EEES9_SE_SG_Li256ELb1ELb1ELb0ELb0EEENS1_36VarlenDynamicPersistentTileSchedulerILi128ELi96ELi256ELi128ELb0ELb1ELb1ELb0ELb1ELb1EEEEEEEEEvNT_6ParamsE --------------------------
	.section	.nv.info._ZN7cutlass13device_kernelIN5flash11enable_sm90INS1_16FlashAttnFwdSm90INS1_25CollectiveMainloopFwdSm90ILi2EN4cute5tupleIJNS5_1CILi1EEES8_S8_EEENS6_IJNS7_ILi128EEENS7_ILi96EEENS7_ILi192EEEEEELi128ENS_6half_tEfNS_4arch4Sm90ELb0ELb0ELb1ELb1ELb1ELb0ELb0ELb1ELb1ELb1ELb0ELb0EEENS1_21CollectiveEpilogueFwdINS6_IJSA_SA_SB_EEES9_SE_SG_Li256ELb1ELb1ELb0ELb0EEENS1_36VarlenDynamicPersistentTileSchedulerILi128ELi96ELi256ELi128ELb0ELb1ELb1ELb0ELb1ELb1EEEEEEEEEvNT_6ParamsE,"",@"SHT_CUDA_INFO"
	.sectionflags	@""
	.align	4


	//----- nvinfo : EIATTR_CUDA_API_VERSION
	.align		4
        /*0000*/ 	.byte	0x04, 0x37
        /*0002*/ 	.short	(.L_294 - .L_293)
.L_293:
        /*0004*/ 	.word	0x00000082


	//----- nvinfo : EIATTR_KPARAM_INFO
	.align		4
.L_294:
        /*0008*/ 	.byte	0x04, 0x17
        /*000a*/ 	.short	(.L_296 - .L_295)
.L_295:
        /*000c*/ 	.word	0x00000000
        /*0010*/ 	.short	0x0000
        /*0012*/ 	.short	0x0000
        /*0014*/ 	.byte	0x00, 0xf0, 0x01, 0x2a


	//----- nvinfo : EIATTR_SPARSE_MMA_MASK
	.align		4
.L_296:
        /*0018*/ 	.byte	0x03, 0x50
        /*001a*/ 	.short	0x0000


	//----- nvinfo : EIATTR_MAXREG_COUNT
	.align		4
        /*001c*/ 	.byte	0x03, 0x1b
        /*001e*/ 	.short	0x00a8


	//----- nvinfo : EIATTR_MERCURY_ISA_VERSION
	.align		4
        /*0020*/ 	.byte	0x03, 0x5f
        /*0022*/ 	.short	0x0101


	//----- nvinfo : EIATTR_VRC_CTA_INIT_COUNT
	.align		4
        /*0024*/ 	.byte	0x02, 0x4a
	.zero		1
	.zero		1


	//----- nvinfo : EIATTR_EXIT_INSTR_OFFSETS
	.align		4
        /*0028*/ 	.byte	0x04, 0x1c
        /*002a*/ 	.short	(.L_298 - .L_297)


	//   ....[0]....
.L_297:
        /*002c*/ 	.word	0x00000010


	//----- nvinfo : EIATTR_MAX_THREADS
	.align		4
.L_298:
        /*0030*/ 	.byte	0x04, 0x05
        /*0032*/ 	.short	(.L_300 - .L_299)
.L_299:
        /*0034*/ 	.word	0x00000180
        /*0038*/ 	.word	0x00000001
        /*003c*/ 	.word	0x00000001


	//----- nvinfo : EIATTR_CBANK_PARAM_SIZE
	.align		4
.L_300:
        /*0040*/ 	.byte	0x03, 0x19
        /*0042*/ 	.short	0x0a80


	//----- nvinfo : EIATTR_PARAM_CBANK
	.align		4
        /*0044*/ 	.byte	0x04, 0x0a
        /*0046*/ 	.short	(.L_302 - .L_301)
	.align		4
.L_301:
        /*0048*/ 	.word	index@(.nv.constant0._ZN7cutlass13device_kernelIN5flash11enable_sm90INS1_16FlashAttnFwdSm90INS1_25CollectiveMainloopFwdSm90ILi2EN4cute5tupleIJNS5_1CILi1EEES8_S8_EEENS6_IJNS7_ILi128EEENS7_ILi96EEENS7_ILi192EEEEEELi128ENS_6half_tEfNS_4arch4Sm90ELb0ELb0ELb1ELb1ELb1ELb0ELb0ELb1ELb1ELb1ELb0ELb0EEENS1_21CollectiveEpilogueFwdINS6_IJSA_SA_SB_EEES9_SE_SG_Li256ELb1ELb1ELb0ELb0EEENS1_36VarlenDynamicPersistentTileSchedulerILi128ELi96ELi256ELi128ELb0ELb1ELb1ELb0ELb1ELb1EEEEEEEEEvNT_6ParamsE)
        /*004c*/ 	.short	0x0380
        /*004e*/ 	.short	0x0a80


	//----- nvinfo : EIATTR_SW_WAR
	.align		4
.L_302:
        /*0050*/ 	.byte	0x04, 0x36
        /*0052*/ 	.short	(.L_304 - .L_303)
.L_303:
        /*0054*/ 	.word	0x00000008
.L_304:


//--------------------- .nv.info._ZN7cutlass13device_kernelIN5flash11enable_sm90INS1_16FlashAttnFwdSm90INS1_25CollectiveMainloopFwdSm90ILi2EN4cute5tupleIJNS5_1CILi1EEES8_S8_EEENS6_IJNS7_ILi128EEENS7_ILi96EEENS7_ILi192EEEEEELi128ENS_6half_tEfNS_4arch4Sm90ELb0ELb0ELb1ELb1ELb1ELb1ELb0ELb1ELb1ELb1ELb0ELb0EEENS1_21CollectiveEpilogueFwdINS6_IJSA_SA_SB_EEES9_SE_SG_Li256ELb1ELb1ELb0ELb0EEENS1_36VarlenDynamicPersistentTileSchedulerILi128ELi96ELi256ELi128ELb0ELb1ELb1ELb0ELb1ELb1EEEEEEEEEvNT_6ParamsE --------------------------
	.section	.nv.info._ZN7cutlass13device_kernelIN5flash11enable_sm90INS1_16FlashAttnFwdSm90INS1_25CollectiveMainloopFwdSm90ILi2EN4cute5tupleIJNS5_1CILi1EEES8_S8_EEENS6_IJNS7_ILi128EEENS7_ILi96EEENS7_ILi192EEEEEELi128ENS_6half_tEfNS_4arch4Sm90ELb0ELb0ELb1ELb1ELb1ELb1ELb0ELb1ELb1ELb1ELb0ELb0EEENS1_21CollectiveEpilogueFwdINS6_IJSA_SA_SB_EEES9_SE_SG_Li256ELb1ELb1ELb0ELb0EEENS1_36VarlenDynamicPersistentTileSchedulerILi128ELi96ELi256ELi128ELb0ELb1ELb1ELb0ELb1ELb1EEEEEEEEEvNT_6ParamsE,"",@"SHT_CUDA_INFO"
	.sectionflags	@""
	.align	4


	//----- nvinfo : EIATTR_CUDA_API_VERSION
	.align		4
        /*0000*/ 	.byte	0x04, 0x37
        /*0002*/ 	.short	(.L_306 - .L_305)
.L_305:
        /*0004*/ 	.word	0x00000082


	//----- nvinfo : EIATTR_KPARAM_INFO
	.align		4
.L_306:
        /*0008*/ 	.byte	0x04, 0x17
        /*000a*/ 	.short	(.L_308 - .L_307)
.L_307:
        /*000c*/ 	.word	0x00000000
        /*0010*/ 	.short	0x0000
        /*0012*/ 	.short	0x0000
        /*0014*/ 	.byte	0x00, 0xf0, 0x01, 0x2a


	//----- nvinfo : EIATTR_SPARSE_MMA_MASK
	.align		4
.L_308:
        /*0018*/ 	.byte	0x03, 0x50
        /*001a*/ 	.short	0x0000


	//----- nvinfo : EIATTR_MAXREG_COUNT
	.align		4
        /*001c*/ 	.byte	0x03, 0x1b
        /*001e*/ 	.short	0x00a8


	//----- nvinfo : EIATTR_MERCURY_ISA_VERSION
	.align		4
        /*0020*/ 	.byte	0x03, 0x5f
        /*0022*/ 	.short	0x0101


	//----- nvinfo : EIATTR_VRC_CTA_INIT_COUNT
	.align		4
        /*0024*/ 	.byte	0x02, 0x4a
	.zero		1
	.zero		1


	//----- nvinfo : EIATTR_EXIT_INSTR_OFFSETS
	.align		4
        /*0028*/ 	.byte	0x04, 0x1c
        /*002a*/ 	.short	(.L_310 - .L_309)


	//   ....[0]....
.L_309:
        /*002c*/ 	.word	0x00000010


	//----- nvinfo : EIATTR_MAX_THREADS
	.align		4
.L_310:
        /*0030*/ 	.byte	0x04, 0x05
        /*0032*/ 	.short	(.L_312 - .L_311)
.L_311:
        /*0034*/ 	.word	0x00000180
        /*0038*/ 	.word	0x00000001
        /*003c*/ 	.word	0x00000001


	//----- nvinfo : EIATTR_CBANK_PARAM_SIZE
	.align		4
.L_312:
        /*0040*/ 	.byte	0x03, 0x19
        /*0042*/ 	.short	0x0a80


	//----- nvinfo : EIATTR_PARAM_CBANK
	.align		4
        /*0044*/ 	.byte	0x04, 0x0a
        /*0046*/ 	.short	(.L_314 - .L_313)
	.align		4
.L_313:
        /*0048*/ 	.word	index@(.nv.constant0._ZN7cutlass13device_kernelIN5flash11enable_sm90INS1_16FlashAttnFwdSm90INS1_25CollectiveMainloopFwdSm90ILi2EN4cute5tupleIJNS5_1CILi1EEES8_S8_EEENS6_IJNS7_ILi128EEENS7_ILi96EEENS7_ILi192EEEEEELi128ENS_6half_tEfNS_4arch4Sm90ELb0ELb0ELb1ELb1ELb1ELb1ELb0ELb1ELb1ELb1ELb0ELb0EEENS1_21CollectiveEpilogueFwdINS6_IJSA_SA_SB_EEES9_SE_SG_Li256ELb1ELb1ELb0ELb0EEENS1_36VarlenDynamicPersistentTileSchedulerILi128ELi96ELi256ELi128ELb0ELb1ELb1ELb0ELb1ELb1EEEEEEEEEvNT_6ParamsE)
        /*004c*/ 	.short	0x0380
        /*004e*/ 	.short	0x0a80


	//----- nvinfo : EIATTR_SW_WAR
	.align		4
.L_314:
        /*0050*/ 	.byte	0x04, 0x36
        /*0052*/ 	.short	(.L_316 - .L_315)
.L_315:
        /*0054*/ 	.word	0x00000008
.L_316:


//--------------------- .nv.info._ZN7cutlass13device_kernelIN5flash11enable_sm90INS1_16FlashAttnFwdSm90INS1_25CollectiveMainloopFwdSm90ILi2EN4cute5tupleIJNS5_1CILi1EEES8_S8_EEENS6_IJNS7_ILi128EEENS7_ILi96EEENS7_ILi192EEEEEELi128ENS_6half_tEfNS_4arch4Sm90ELb0ELb1ELb1ELb0ELb1ELb0ELb0ELb1ELb1ELb1ELb0ELb0EEENS1_21CollectiveEpilogueFwdINS6_IJSA_SA_SB_EEES9_SE_SG_Li256ELb0ELb1ELb0ELb0EEENS1_30DynamicPersistentTileSchedulerILi256ELi128ELb0ELb1ELb1EEEEEEEEEvNT_6ParamsE --------------------------
	.section	.nv.info._ZN7cutlass13device_kernelIN5flash11enable_sm90INS1_16FlashAttnFwdSm90INS1_25CollectiveMainloopFwdSm90ILi2EN4cute5tupleIJNS5_1CILi1EEES8_S8_EEENS6_IJNS7_ILi128EEENS7_ILi96EEENS7_ILi192EEEEEELi128ENS_6half_tEfNS_4arch4Sm90ELb0ELb1ELb1ELb0ELb1ELb0ELb0ELb1ELb1ELb1ELb0ELb0EEENS1_21CollectiveEpilogueFwdINS6_IJSA_SA_SB_EEES9_SE_SG_Li256ELb0ELb1ELb0ELb0EEENS1_30DynamicPersistentTileSchedulerILi256ELi128ELb0ELb1ELb1EEEEEEEEEvNT_6ParamsE,"",@"SHT_CUDA_INFO"
	.sectionflags	@""
	.align	4


	//----- nvinfo : EIATTR_CUDA_API_VERSION
	.align		4
        /*0000*/ 	.byte	0x04, 0x37
        /*0002*/ 	.short	(.L_318 - .L_317)
.L_317:
        /*0004*/ 	.word	0x00000082


	//----- nvinfo : EIATTR_KPARAM_INFO
	.align		4
.L_318:
        /*0008*/ 	.byte	0x04, 0x17
        /*000a*/ 	.short	(.L_320 - .L_319)
.L_319:
        /*000c*/ 	.word	0x00000000
        /*0010*/ 	.short	0x0000
        /*0012*/ 	.short	0x0000
        /*0014*/ 	.byte	0x00, 0xf0, 0x01, 0x2a


	//----- nvinfo : EIATTR_SPARSE_MMA_MASK
	.align		4
.L_320:
        /*0018*/ 	.byte	0x03, 0x50
        /*001a*/ 	.short	0x0000


	//----- nvinfo : EIATTR_MAXREG_COUNT
	.align		4
        /*001c*/ 	.byte	0x03, 0x1b
        /*001e*/ 	.short	0x00a8


	//----- nvinfo : EIATTR_MERCURY_ISA_VERSION
	.align		4
        /*0020*/ 	.byte	0x03, 0x5f
        /*0022*/ 	.short	0x0101


	//----- nvinfo : EIATTR_VRC_CTA_INIT_COUNT
	.align		4
        /*0024*/ 	.byte	0x02, 0x4a
	.zero		1
	.zero		1


	//----- nvinfo : EIATTR_EXIT_INSTR_OFFSETS
	.align		4
        /*0028*/ 	.byte	0x04, 0x1c
        /*002a*/ 	.short	(.L_322 - .L_321)


	//   ....[0]....
.L_321:
        /*002c*/ 	.word	0x00000010


	//----- nvinfo : EIATTR_MAX_THREADS
	.align		4
.L_322:
        /*0030*/ 	.byte	0x04, 0x05
        /*0032*/ 	.short	(.L_324 - .L_323)
.L_323:
        /*0034*/ 	.word	0x00000180
        /*0038*/ 	.word	0x00000001
        /*003c*/ 	.word	0x00000001


	//----- nvinfo : EIATTR_CBANK_PARAM_SIZE
	.align		4
.L_324:
        /*0040*/ 	.byte	0x03, 0x19
        /*0042*/ 	.short	0x0a80


	//----- nvinfo : EIATTR_PARAM_CBANK
	.align		4
        /*0044*/ 	.byte	0x04, 0x0a
        /*0046*/ 	.short	(.L_326 - .L_325)
	.align		4
.L_325:
        /*0048*/ 	.word	index@(.nv.constant0._ZN7cutlass13device_kernelIN5flash11enable_sm90INS1_16FlashAttnFwdSm90INS1_25CollectiveMainloopFwdSm90ILi2EN4cute5tupleIJNS5_1CILi1EEES8_S8_EEENS6_IJNS7_ILi128EEENS7_ILi96EEENS7_ILi192EEEEEELi128ENS_6half_tEfNS_4arch4Sm90ELb0ELb1ELb1ELb0ELb1ELb0ELb0ELb1ELb1ELb1ELb0ELb0EEENS1_21CollectiveEpilogueFwdINS6_IJSA_SA_SB_EEES9_SE_SG_Li256ELb0ELb1ELb0ELb0EEENS1_30DynamicPersistentTileSchedulerILi256ELi128ELb0ELb1ELb1EEEEEEEEEvNT_6ParamsE)
        /*004c*/ 	.short	0x0380
        /*004e*/ 	.short	0x0a80


	//----- nvinfo : EIATTR_SW_WAR
	.align		4
.L_326:
        /*0050*/ 	.byte	0x04, 0x36
        /*0052*/ 	.short	(.L_328 - .L_327)
.L_327:
        /*0054*/ 	.word	0x00000008
.L_328:


//--------------------- .nv.info._ZN7cutlass13device_kernelIN5flash11enable_sm90INS1_16FlashAttnFwdSm90INS1_25CollectiveMainloopFwdSm90ILi2EN4cute5tupleIJNS5_1CILi1EEES8_S8_EEENS6_IJNS7_ILi128EEENS7_ILi96EEENS7_ILi192EEEEEELi128ENS_6half_tEfNS_4arch4Sm90ELb0ELb1ELb1ELb1ELb1ELb0ELb0ELb1ELb1ELb1ELb0ELb0EEENS1_21CollectiveEpilogueFwdINS6_IJSA_SA_SB_EEES9_SE_SG_Li256ELb1ELb1ELb0ELb0EEENS1_36VarlenDynamicPersistentTileSchedulerILi128ELi96ELi256ELi128ELb0ELb1ELb1ELb1ELb0ELb1EEEEEEEEEvNT_6ParamsE --------------------------
	.section	.nv.info._ZN7cutlass13device_kernelIN5flash11enable_sm90INS1_16FlashAttnFwdSm90INS1_25CollectiveMainloopFwdSm90ILi2EN4cute5tupleIJNS5_1CILi1EEES8_S8_EEENS6_IJNS7_ILi128EEENS7_ILi96EEENS7_ILi192EEEEEELi128ENS_6half_tEfNS_4arch4Sm90ELb0ELb1ELb1ELb1ELb1ELb0ELb0ELb1ELb1ELb1ELb0ELb0EEENS1_21CollectiveEpilogueFwdINS6_IJSA_SA_SB_EEES9_SE_SG_Li256ELb1ELb1ELb0ELb0EEENS1_36VarlenDynamicPersistentTileSchedulerILi128ELi96ELi256ELi128ELb0ELb1ELb1ELb1ELb0ELb1EEEEEEEEEvNT_6ParamsE,"",@"SHT_CUDA_INFO"
	.sectionflags	@""
	.align	4


	//----- nvinfo : EIATTR_CUDA_API_VERSION
	.align		4
        /*0000*/ 	.byte	0x04, 0x37
        /*0002*/ 	.short	(.L_330 - .L_329)
.L_329:
        /*0004*/ 	.word	0x00000082


	//----- nvinfo : EIATTR_KPARAM_INFO
	.align		4
.L_330:
        /*0008*/ 	.byte	0x04, 0x17
        /*000a*/ 	.short	(.L_332 - .L_331)
.L_331:
        /*000c*/ 	.word	0x00000000
        /*0010*/ 	.short	0x0000
        /*0012*/ 	.short	0x0000
        /*0014*/ 	.byte	0x00, 0xf0, 0x01, 0x2a


	//----- nvinfo : EIATTR_SPARSE_MMA_MASK
	.align		4
.L_332:
        /*0018*/ 	.byte	0x03, 0x50
        /*001a*/ 	.short	0x0000


	//----- nvinfo : EIATTR_MAXREG_COUNT
	.align		4
        /*001c*/ 	.byte	0x03, 0x1b
        /*001e*/ 	.short	0x00a8


	//----- nvinfo : EIATTR_MERCURY_ISA_VERSION
	.align		4
        /*0020*/ 	.byte	0x03, 0x5f
        /*0022*/ 	.short	0x0101


	//----- nvinfo : EIATTR_VRC_CTA_INIT_COUNT
	.align		4
        /*0024*/ 	.byte	0x02, 0x4a
	.zero		1
	.zero		1


	//----- nvinfo : EIATTR_EXIT_INSTR_OFFSETS
	.align		4
        /*0028*/ 	.byte	0x04, 0x1c
        /*002a*/ 	.short	(.L_334 - .L_333)


	//   ....[0]....
.L_333:
        /*002c*/ 	.word	0x00000010


	//----- nvinfo : EIATTR_MAX_THREADS
	.align		4
.L_334:
        /*0030*/ 	.byte	0x04, 0x05
        /*0032*/ 	.short	(.L_336 - .L_335)
.L_335:
        /*0034*/ 	.word	0x00000180
        /*0038*/ 	.word	0x00000001
        /*003c*/ 	.word	0x00000001


	//----- nvinfo : EIATTR_CBANK_PARAM_SIZE
	.align		4
.L_336:
        /*0040*/ 	.byte	0x03, 0x19
        /*0042*/ 	.short	0x0a80


	//----- nvinfo : EIATTR_PARAM_CBANK
	.align		4
        /*0044*/ 	.byte	0x04, 0x0a
        /*0046*/ 	.short	(.L_338 - .L_337)
	.align		4
.L_337:
        /*0048*/ 	.word	index@(.nv.constant0._ZN7cutlass13device_kernelIN5flash11enable_sm90INS1_16FlashAttnFwdSm90INS1_25CollectiveMainloopFwdSm90ILi2EN4cute5tupleIJNS5_1CILi1EEES8_S8_EEENS6_IJNS7_ILi128EEENS7_ILi96EEENS7_ILi192EEEEEELi128ENS_6half_tEfNS_4arch4Sm90ELb0ELb1ELb1ELb1ELb1ELb0ELb0ELb1ELb1ELb1ELb0ELb0EEENS1_21CollectiveEpilogueFwdINS6_IJSA_SA_SB_EEES9_SE_SG_Li256ELb1ELb1ELb0ELb0EEENS1_36VarlenDynamicPersistentTileSchedulerILi128ELi96ELi256ELi128ELb0ELb1ELb1ELb1ELb0ELb1EEEEEEEEEvNT_6ParamsE)
        /*004c*/ 	.short	0x0380
        /*004e*/ 	.short	0x0a80


	//----- nvinfo : EIATTR_SW_WAR
	.align		4
.L_338:
        /*0050*/ 	.byte	0x04, 0x36
        /*0052*/ 	.short	(.L_340 - .L_339)
.L_339:
        /*0054*/ 	.word	0x00000008
.L_340:


//--------------------- .nv.info._ZN7cutlass13device_kernelIN5flash11enable_sm90INS1_16FlashAttnFwdSm90INS1_25CollectiveMainloopFwdSm90ILi2EN4cute5tupleIJNS5_1CILi1EEES8_S8_EEENS6_IJNS7_ILi128EEENS7_ILi96EEENS7_ILi192EEEEEELi128ENS_6half_tEfNS_4arch4Sm90ELb0ELb1ELb1ELb1ELb1ELb1ELb0ELb1ELb1ELb1ELb0ELb0EEENS1_21CollectiveEpilogueFwdINS6_IJSA_SA_SB_EEES9_SE_SG_Li256ELb1ELb1ELb0ELb0EEENS1_36VarlenDynamicPersistentTileSchedulerILi128ELi96ELi256ELi128ELb0ELb1ELb1ELb1ELb0ELb1EEEEEEEEEvNT_6ParamsE --------------------------
	.section	.nv.info._ZN7cutlass13device_kernelIN5flash11enable_sm90INS1_16FlashAttnFwdSm90INS1_25CollectiveMainloopFwdSm90ILi2EN4cute5tupleIJNS5_1CILi1EEES8_S8_EEENS6_IJNS7_ILi128EEENS7_ILi96EEENS7_ILi192EEEEEELi128ENS_6half_tEfNS_4arch4Sm90ELb0ELb1ELb1ELb1ELb1ELb1ELb0ELb1ELb1ELb1ELb0ELb0EEENS1_21CollectiveEpilogueFwdINS6_IJSA_SA_SB_EEES9_SE_SG_Li256ELb1ELb1ELb0ELb0EEENS1_36VarlenDynamicPersistentTileSchedulerILi128ELi96ELi256ELi128ELb0ELb1ELb1ELb1ELb0ELb1EEEEEEEEEvNT_6ParamsE,"",@"SHT_CUDA_INFO"
	.sectionflags	@""
	.align	4


	//----- nvinfo : EIATTR_CUDA_API_VERSION
	.align		4
        /*0000*/ 	.byte	0x04, 0x37
        /*0002*/ 	.short	(.L_342 - .L_341)
.L_341:
        /*0004*/ 	.word	0x00000082


	//----- nvinfo : EIATTR_KPARAM_INFO
	.align		4
.L_342:
        /*0008*/ 	.byte	0x04, 0x17
        /*000a*/ 	.short	(.L_344 - .L_343)
.L_343:
        /*000c*/ 	.word	0x00000000
        /*0010*/ 	.short	0x0000
        /*0012*/ 	.short	0x0000
        /*0014*/ 	.byte	0x00, 0xf0, 0x01, 0x2a


	//----- nvinfo : EIATTR_SPARSE_MMA_MASK
	.align		4
.L_344:
        /*0018*/ 	.byte	0x03, 0x50
        /*001a*/ 	.short	0x0000


	//----- nvinfo : EIATTR_MAXREG_COUNT
	.align		4
        /*001c*/ 	.byte	0x03, 0x1b
        /*001e*/ 	.short	0x00a8


	//----- nvinfo : EIATTR_MERCURY_ISA_VERSION
	.align		4
        /*0020*/ 	.byte	0x03, 0x5f
        /*0022*/ 	.short	0x0101


	//----- nvinfo : EIATTR_VRC_CTA_INIT_COUNT
	.align		4
        /*0024*/ 	.byte	0x02, 0x4a
	.zero		1
	.zero		1


	//----- nvinfo : EIATTR_EXIT_INSTR_OFFSETS
	.align		4
        /*0028*/ 	.byte	0x04, 0x1c
        /*002a*/ 	.short	(.L_346 - .L_345)


	//   ....[0]....
.L_345:
        /*002c*/ 	.word	0x00000010


	//----- nvinfo : EIATTR_MAX_THREADS
	.align		4
.L_346:
        /*0030*/ 	.byte	0x04, 0x05
        /*0032*/ 	.short	(.L_348 - .L_347)
.L_347:
        /*0034*/ 	.word	0x00000180
        /*0038*/ 	.word	0x00000001
        /*003c*/ 	.word	0x00000001


	//----- nvinfo : EIATTR_CBANK_PARAM_SIZE
	.align		4
.L_348:
        /*0040*/ 	.byte	0x03, 0x19
        /*0042*/ 	.short	0x0a80


	//----- nvinfo : EIATTR_PARAM_CBANK
	.align		4
        /*0044*/ 	.byte	0x04, 0x0a
        /*0046*/ 	.short	(.L_350 - .L_349)
	.align		4
.L_349:
        /*0048*/ 	.word	index@(.nv.constant0._ZN7cutlass13device_kernelIN5flash11enable_sm90INS1_16FlashAttnFwdSm90INS1_25CollectiveMainloopFwdSm90ILi2EN4cute5tupleIJNS5_1CILi1EEES8_S8_EEENS6_IJNS7_ILi128EEENS7_ILi96EEENS7_ILi192EEEEEELi128ENS_6half_tEfNS_4arch4Sm90ELb0ELb1ELb1ELb1ELb1ELb1ELb0ELb1ELb1ELb1ELb0ELb0EEENS1_21CollectiveEpilogueFwdINS6_IJSA_SA_SB_EEES9_SE_SG_Li256ELb1ELb1ELb0ELb0EEENS1_36VarlenDynamicPersistentTileSchedulerILi128ELi96ELi256ELi128ELb0ELb1ELb1ELb1ELb0ELb1EEEEEEEEEvNT_6ParamsE)
        /*004c*/ 	.short	0x0380
        /*004e*/ 	.short	0x0a80


	//----- nvinfo : EIATTR_SW_WAR
	.align		4
.L_350:
        /*0050*/ 	.byte	0x04, 0x36
        /*0052*/ 	.short	(.L_352 - .L_351)
.L_351:
        /*0054*/ 	.word	0x00000008
.L_352:


//--------------------- .nv.info._ZN7cutlass13device_kernelIN5flash11enable_sm90INS1_16FlashAttnFwdSm90INS1_25CollectiveMainloopFwdSm90ILi2EN4cute5tupleIJNS5_1CILi1EEES8_S8_EEENS6_IJNS7_ILi128EEENS7_ILi96EEENS7_ILi192EEEEEELi128ENS_6half_tEfNS_4arch4Sm90ELb1ELb0ELb1ELb0ELb1ELb0ELb0ELb1ELb1ELb1ELb0ELb0EEENS1_21CollectiveEpilogueFwdINS6_IJSA_SA_SB_EEES9_SE_SG_Li256ELb0ELb1ELb0ELb0EEENS1_30DynamicPersistentTileSchedulerILi256ELi128ELb0ELb1ELb1EEEEEEEEEvNT_6ParamsE --------------------------
	.section	.nv.info._ZN7cutlass13device_kernelIN5flash11enable_sm90INS1_16FlashAttnFwdSm90INS1_25CollectiveMainloopFwdSm90ILi2EN4cute5tupleIJNS5_1CILi1EEES8_S8_EEENS6_IJNS7_ILi128EEENS7_ILi96EEENS7_ILi192EEEEEELi128ENS_6half_tEfNS_4arch4Sm90ELb1ELb0ELb1ELb0ELb1ELb0ELb0ELb1ELb1ELb1ELb0ELb0EEENS1_21CollectiveEpilogueFwdINS6_IJSA_SA_SB_EEES9_SE_SG_Li256ELb0ELb1ELb0ELb0EEENS1_30DynamicPersistentTileSchedulerILi256ELi128ELb0ELb1ELb1EEEEEEEEEvNT_6ParamsE,"",@"SHT_CUDA_INFO"
	.sectionflags	@""
	.align	4


	//----- nvinfo : EIATTR_CUDA_API_VERSION
	.align		4
        /*0000*/ 	.byte	0x04, 0x37
        /*0002*/ 	.short	(.L_354 - .L_353)
.L_353:
        /*0004*/ 	.word	0x00000082


	//----- nvinfo : EIATTR_KPARAM_INFO
	.align		4
.L_354:
        /*0008*/ 	.byte	0x04, 0x17
        /*000a*/ 	.short	(.L_356 - .L_355)
.L_355:
        /*000c*/ 	.word	0x00000000
        /*0010*/ 	.short	0x0000
        /*0012*/ 	.short	0x0000
        /*0014*/ 	.byte	0x00, 0xf0, 0x01, 0x2a


	//----- nvinfo : EIATTR_SPARSE_MMA_MASK
	.align		4
.L_356:
        /*0018*/ 	.byte	0x03, 0x50
        /*001a*/ 	.short	0x0000


	//----- nvinfo : EIATTR_MAXREG_COUNT
	.align		4
        /*001c*/ 	.byte	0x03, 0x1b
        /*001e*/ 	.short	0x00a8


	//----- nvinfo : EIATTR_MERCURY_ISA_VERSION
	.align		4
        /*0020*/ 	.byte	0x03, 0x5f
        /*0022*/ 	.short	0x0101


	//----- nvinfo : EIATTR_VRC_CTA_INIT_COUNT
	.align		4
        /*0024*/ 	.byte	0x02, 0x4a
	.zero		1
	.zero		1


	//----- nvinfo : EIATTR_EXIT_INSTR_OFFSETS
	.align		4
        /*0028*/ 	.byte	0x04, 0x1c
        /*002a*/ 	.short	(.L_358 - .L_357)


	//   ....[0]....
.L_357:
        /*002c*/ 	.word	0x00000010


	//----- nvinfo : EIATTR_MAX_THREADS
	.align		4
.L_358:
        /*0030*/ 	.byte	0x04, 0x05
        /*0032*/ 	.short	(.L_360 - .L_359)
.L_359:
        /*0034*/ 	.word	0x00000180
        /*0038*/ 	.word	0x00000001
        /*003c*/ 	.word	0x00000001


	//----- nvinfo : EIATTR_CBANK_PARAM_SIZE
	.align		4
.L_360:
        /*0040*/ 	.byte	0x03, 0x19
        /*0042*/ 	.short	0x0a80


	//----- nvinfo : EIATTR_PARAM_CBANK
	.align		4
        /*0044*/ 	.byte	0x04, 0x0a
        /*0046*/ 	.short	(.L_362 - .L_361)
	.align		4
.L_361:
        /*0048*/ 	.word	index@(.nv.constant0._ZN7cutlass13device_kernelIN5flash11enable_sm90INS1_16FlashAttnFwdSm90INS1_25CollectiveMainloopFwdSm90ILi2EN4cute5tupleIJNS5_1CILi1EEES8_S8_EEENS6_IJNS7_ILi128EEENS7_ILi96EEENS7_ILi192EEEEEELi128ENS_6half_tEfNS_4arch4Sm90ELb1ELb0ELb1ELb0ELb1ELb0ELb0ELb1ELb1ELb1ELb0ELb0EEENS1_21CollectiveEpilogueFwdINS6_IJSA_SA_SB_EEES9_SE_SG_Li256ELb0ELb1ELb0ELb0EEENS1_30DynamicPersistentTileSchedulerILi256ELi128ELb0ELb1ELb1EEEEEEEEEvNT_6ParamsE)
        /*004c*/ 	.short	0x0380
        /*004e*/ 	.short	0x0a80


	//----- nvinfo : EIATTR_SW_WAR
	.align		4
.L_362:
        /*0050*/ 	.byte	0x04, 0x36
        /*0052*/ 	.short	(.L_364 - .L_363)
.L_363:
        /*0054*/ 	.word	0x00000008
.L_364:


//--------------------- .nv.info._ZN7cutlass13device_kernelIN5flash11enable_sm90INS1_16FlashAttnFwdSm90INS1_25CollectiveMainloopFwdSm90ILi2EN4cute5tupleIJNS5_1CILi1EEES8_S8_EEENS6_IJNS7_ILi128EEENS7_ILi96EEENS7_ILi192EEEEEELi128ENS_6half_tEfNS_4arch4Sm90ELb1ELb0ELb1ELb1ELb1ELb0ELb0ELb1ELb1ELb1ELb0ELb0EEENS1_21CollectiveEpilogueFwdINS6_IJSA_SA_SB_EEES9_SE_SG_Li256ELb1ELb1ELb0ELb0EEENS1_36VarlenDynamicPersistentTileSchedulerILi128ELi96ELi256ELi128ELb0ELb1ELb1ELb1ELb1ELb1EEEEEEEEEvNT_6ParamsE --------------------------
	.section	.nv.info._ZN7cutlass13device_kernelIN5flash11enable_sm90INS1_16FlashAttnFwdSm90INS1_25CollectiveMainloopFwdSm90ILi2EN4cute5tupleIJNS5_1CILi1EEES8_S8_EEENS6_IJNS7_ILi128EEENS7_ILi96EEENS7_ILi192EEEEEELi128ENS_6half_tEfNS_4arch4Sm90ELb1ELb0ELb1ELb1ELb1ELb0ELb0ELb1ELb1ELb1ELb0ELb0EEENS1_21CollectiveEpilogueFwdINS6_IJSA_SA_SB_EEES9_SE_SG_Li256ELb1ELb1ELb0ELb0EEENS1_36VarlenDynamicPersistentTileSchedulerILi128ELi96ELi256ELi128ELb0ELb1ELb1ELb1ELb1ELb1EEEEEEEEEvNT_6ParamsE,"",@"SHT_CUDA_INFO"
	.sectionflags	@""
	.align	4


	//----- nvinfo : EIATTR_CUDA_API_VERSION
	.align		4
        /*0000*/ 	.byte	0x04, 0x37
        /*0002*/ 	.short	(.L_366 - .L_365)
.L_365:
        /*0004*/ 	.word	0x00000082


	//----- nvinfo : EIATTR_KPARAM_INFO
	.align		4
.L_366:
        /*0008*/ 	.byte	0x04, 0x17
        /*000a*/ 	.short	(.L_368 - .L_367)
.L_367:
        /*000c*/ 	.word	0x00000000
        /*0010*/ 	.short	0x0000
        /*0012*/ 	.short	0x0000
        /*0014*/ 	.byte	0x00, 0xf0, 0x01, 0x2a


	//----- nvinfo : EIATTR_SPARSE_MMA_MASK
	.align		4
.L_368:
        /*0018*/ 	.byte	0x03, 0x50
        /*001a*/ 	.short	0x0000


	//----- nvinfo : EIATTR_MAXREG_COUNT
	.align		4
        /*001c*/ 	.byte	0x03, 0x1b
        /*001e*/ 	.short	0x00a8


	//----- nvinfo : EIATTR_MERCURY_ISA_VERSION
	.align		4
        /*0020*/ 	.byte	0x03, 0x5f
        /*0022*/ 	.short	0x0101


	//----- nvinfo : EIATTR_VRC_CTA_INIT_COUNT
	.align		4
        /*0024*/ 	.byte	0x02, 0x4a
	.zero		1
	.zero		1


	//----- nvinfo : EIATTR_EXIT_INSTR_OFFSETS
	.align		4
        /*0028*/ 	.byte	0x04, 0x1c
        /*002a*/ 	.short	(.L_370 - .L_369)


	//   ....[0]....
.L_369:
        /*002c*/ 	.word	0x00000010


	//----- nvinfo : EIATTR_MAX_THREADS
	.align		4
.L_370:
        /*0030*/ 	.byte	0x04, 0x05
        /*0032*/ 	.short	(.L_372 - .L_371)
.L_371:
        /*0034*/ 	.word	0x00000180
        /*0038*/ 	.word	0x00000001
        /*003c*/ 	.word	0x00000001


	//----- nvinfo : EIATTR_CBANK_PARAM_SIZE
	.align		4
.L_372:
        /*0040*/ 	.byte	0x03, 0x19
        /*0042*/ 	.short	0x0a80


	//----- nvinfo : EIATTR_PARAM_CBANK
	.align		4
        /*0044*/ 	.byte	0x04, 0x0a
        /*0046*/ 	.short	(.L_374 - .L_373)
	.align		4
.L_373:
        /*0048*/ 	.word	index@(.nv.constant0._ZN7cutlass13device_kernelIN5flash11enable_sm90INS1_16FlashAttnFwdSm90INS1_25CollectiveMainloopFwdSm90ILi2EN4cute5tupleIJNS5_1CILi1EEES8_S8_EEENS6_IJNS7_ILi128EEENS7_ILi96EEENS7_ILi192EEEEEELi128ENS_6half_tEfNS_4arch4Sm90ELb1ELb0ELb1ELb1ELb1ELb0ELb0ELb1ELb1ELb1ELb0ELb0EEENS1_21CollectiveEpilogueFwdINS6_IJSA_SA_SB_EEES9_SE_SG_Li256ELb1ELb1ELb0ELb0EEENS1_36VarlenDynamicPersistentTileSchedulerILi128ELi96ELi256ELi128ELb0ELb1ELb1ELb1ELb1ELb1EEEEEEEEEvNT_6ParamsE)
        /*004c*/ 	.short	0x0380
        /*004e*/ 	.short	0x0a80


	//----- nvinfo : EIATTR_SW_WAR
	.align		4
.L_374:
        /*0050*/ 	.byte	0x04, 0x36
        /*0052*/ 	.short	(.L_376 - .L_375)
.L_375:
        /*0054*/ 	.word	0x00000008
.L_376:


//--------------------- .nv.info._ZN7cutlass13device_kernelIN5flash11enable_sm90INS1_16FlashAttnFwdSm90INS1_25CollectiveMainloopFwdSm90ILi2EN4cute5tupleIJNS5_1CILi1EEES8_S8_EEENS6_IJNS7_ILi128EEENS7_ILi96EEENS7_ILi192EEEEEELi128ENS_6half_tEfNS_4arch4Sm90ELb1ELb0ELb1ELb1ELb1ELb1ELb0ELb1ELb1ELb1ELb0ELb0EEENS1_21CollectiveEpilogueFwdINS6_IJSA_SA_SB_EEES9_SE_SG_Li256ELb1ELb1ELb0ELb0EEENS1_36VarlenDynamicPersistentTileSchedulerILi128ELi96ELi256ELi128ELb0ELb1ELb1ELb1ELb1ELb1EEEEEEEEEvNT_6ParamsE --------------------------
	.section	.nv.info._ZN7cutlass13device_kernelIN5flash11enable_sm90INS1_16FlashAttnFwdSm90INS1_25CollectiveMainloopFwdSm90ILi2EN4cute5tupleIJNS5_1CILi1EEES8_S8_EEENS6_IJNS7_ILi128EEENS7_ILi96EEENS7_ILi192EEEEEELi128ENS_6half_tEfNS_4arch4Sm90ELb1ELb0ELb1ELb1ELb1ELb1ELb0ELb1ELb1ELb1ELb0ELb0EEENS1_21CollectiveEpilogueFwdINS6_IJSA_SA_SB_EEES9_SE_SG_Li256ELb1ELb1ELb0ELb0EEENS1_36VarlenDynamicPersistentTileSchedulerILi128ELi96ELi256ELi128ELb0ELb1ELb1ELb1ELb1ELb1EEEEEEEEEvNT_6ParamsE,"",@"SHT_CUDA_INFO"
	.sectionflags	@""
	.align	4


	//----- nvinfo : EIATTR_CUDA_API_VERSION
	.align		4
        /*0000*/ 	.byte	0x04, 0x37
        /*0002*/ 	.short	(.L_378 - .L_377)
.L_377:
        /*0004*/ 	.word	0x00000082


	//----- nvinfo : EIATTR_KPARAM_INFO
	.align		4
.L_378:
        /*0008*/ 	.byte	0x04, 0x17
        /*000a*/ 	.short	(.L_380 - .L_379)
.L_379:
        /*000c*/ 	.word	0x00000000
        /*0010*/ 	.short	0x0000
        /*0012*/ 	.short	0x0000
        /*0014*/ 	.byte	0x00, 0xf0, 0x01, 0x2a


	//----- nvinfo : EIATTR_SPARSE_MMA_MASK
	.align		4
.L_380:
        /*0018*/ 	.byte	0x03, 0x50
        /*001a*/ 	.short	0x0000


	//----- nvinfo : EIATTR_MAXREG_COUNT
	.align		4
        /*001c*/ 	.byte	0x03, 0x1b
        /*001e*/ 	.short	0x00a8


	//----- nvinfo : EIATTR_MERCURY_ISA_VERSION
	.align		4
        /*0020*/ 	.byte	0x03, 0x5f
        /*0022*/ 	.short	0x0101


	//----- nvinfo : EIATTR_VRC_CTA_INIT_COUNT
	.align		4
        /*0024*/ 	.byte	0x02, 0x4a
	.zero		1
	.zero		1


	//----- nvinfo : EIATTR_EXIT_INSTR_OFFSETS
	.align		4
        /*0028*/ 	.byte	0x04, 0x1c
        /*002a*/ 	.short	(.L_382 - .L_381)


	//   ....[0]....
.L_381:
        /*002c*/ 	.word	0x00000010


	//----- nvinfo : EIATTR_MAX_THREADS
	.align		4
.L_382:
        /*0030*/ 	.byte	0x04, 0x05
        /*0032*/ 	.short	(.L_384 - .L_383)
.L_383:
        /*0034*/ 	.word	0x00000180
        /*0038*/ 	.word	0x00000001
        /*003c*/ 	.word	0x00000001


	//----- nvinfo : EIATTR_CBANK_PARAM_SIZE
	.align		4
.L_384:
        /*0040*/ 	.byte	0x03, 0x19
        /*0042*/ 	.short	0x0a80


	//----- nvinfo : EIATTR_PARAM_CBANK
	.align		4
        /*0044*/ 	.byte	0x04, 0x0a
        /*0046*/ 	.short	(.L_386 - .L_385)
	.align		4
.L_385:
        /*0048*/ 	.word	index@(.nv.constant0._ZN7cutlass13device_kernelIN5flash11enable_sm90INS1_16FlashAttnFwdSm90INS1_25CollectiveMainloopFwdSm90ILi2EN4cute5tupleIJNS5_1CILi1EEES8_S8_EEENS6_IJNS7_ILi128EEENS7_ILi96EEENS7_ILi192EEEEEELi128ENS_6half_tEfNS_4arch4Sm90ELb1ELb0ELb1ELb1ELb1ELb1ELb0ELb1ELb1ELb1ELb0ELb0EEENS1_21CollectiveEpilogueFwdINS6_IJSA_SA_SB_EEES9_SE_SG_Li256ELb1ELb1ELb0ELb0EEENS1_36VarlenDynamicPersistentTileSchedulerILi128ELi96ELi256ELi128ELb0ELb1ELb1ELb1ELb1ELb1EEEEEEEEEvNT_6ParamsE)
        /*004c*/ 	.short	0x0380
        /*004e*/ 	.short	0x0a80


	//----- nvinfo : EIATTR_SW_WAR
	.align		4
.L_386:
        /*0050*/ 	.byte	0x04, 0x36
        /*0052*/ 	.short	(.L_388 - .L_387)
.L_387:
        /*0054*/ 	.word	0x00000008
.L_388:


//--------------------- .nv.info._ZN7cutlass13device_kernelIN5flash11enable_sm90INS1_16FlashAttnFwdSm90INS1_25CollectiveMainloopFwdSm90ILi2EN4cute5tupleIJNS5_1CILi1EEES8_S8_EEENS6_IJNS7_ILi64EEESA_SA_EEELi512ENS_6half_tEfNS_4arch4Sm90ELb0ELb0ELb1ELb0ELb1ELb0ELb0ELb0ELb0ELb1ELb0ELb0EEENS1_21CollectiveEpilogueFwdINS6_IJSA_NS7_ILi512EEESA_EEES9_SC_SE_Li256ELb0ELb1ELb0ELb0EEENS1_29StaticPersistentTileSchedulerILb0EEEEEEEEEvNT_6ParamsE --------------------------
	.section	.nv.info._ZN7cutlass13device_kernelIN5flash11enable_sm90INS1_16FlashAttnFwdSm90INS1_25CollectiveMainloopFwdSm90ILi2EN4cute5tupleIJNS5_1CILi1EEES8_S8_EEENS6_IJNS7_ILi64EEESA_SA_EEELi512ENS_6half_tEfNS_4arch4Sm90ELb0ELb0ELb1ELb0ELb1ELb0ELb0ELb0ELb0ELb1ELb0ELb0EEENS1_21CollectiveEpilogueFwdINS6_IJSA_NS7_ILi512EEESA_EEES9_SC_SE_Li256ELb0ELb1ELb0ELb0EEENS1_29StaticPersistentTileSchedulerILb0EEEEEEEEEvNT_6ParamsE,"",@"SHT_CUDA_INFO"
	.sectionflags	@""
	.align	4


	//----- nvinfo : EIATTR_CUDA_API_VERSION
	.align		4
        /*0000*/ 	.byte	0x04, 0x37
        /*0002*/ 	.short	(.L_390 - .L_389)
.L_389:
        /*0004*/ 	.word	0x00000082


	//----- nvinfo : EIATTR_KPARAM_INFO
	.align		4
.L_390:
        /*0008*/ 	.byte	0x04, 0x17
        /*000a*/ 	.short	(.L_392 - .L_391)
.L_391:
        /*000c*/ 	.word	0x00000000
        /*0010*/ 	.short	0x0000
        /*0012*/ 	.short	0x0000
        /*0014*/ 	.byte	0x00, 0xf0, 0x01, 0x28


	//----- nvinfo : EIATTR_SPARSE_MMA_MASK
	.align		4
.L_392:
        /*0018*/ 	.byte	0x03, 0x50
        /*001a*/ 	.short	0x0000


	//----- nvinfo : EIATTR_MAXREG_COUNT
	.align		4
        /*001c*/ 	.byte	0x03, 0x1b
        /*001e*/ 	.short	0x00a8


	//----- nvinfo : EIATTR_MERCURY_ISA_VERSION
	.align		4
        /*0020*/ 	.byte	0x03, 0x5f
        /*0022*/ 	.short	0x0101


	//----- nvinfo : EIATTR_VRC_CTA_INIT_COUNT
	.align		4
        /*0024*/ 	.byte	0x02, 0x4a
	.zero		1
	.zero		1


	//----- nvinfo : EIATTR_EXIT_INSTR_OFFSETS
	.align		4
        /*0028*/ 	.byte	0x04, 0x1c
        /*002a*/ 	.short	(.L_394 - .L_393)


	//   ....[0]....
.L_393:
        /*002c*/ 	.word	0x00000010


	//----- nvinfo : EIATTR_MAX_THREADS
	.align		4
.L_394:
        /*0030*/ 	.byte	0x04, 0x05
        /*0032*/ 	.short	(.L_396 - .L_395)
.L_395:
        /*0034*/ 	.word	0x00000180
        /*0038*/ 	.word	0x00000001
        /*003c*/ 	.word	0x00000001


	//----- nvinfo : EIATTR_CBANK_PARAM_SIZE
	.align		4
.L_396:
        /*0040*/ 	.byte	0x03, 0x19
        /*0042*/ 	.short	0x0a00


	//----- nvinfo : EIATTR_PARAM_CBANK
	.align		4
        /*0044*/ 	.byte	0x04, 0x0a
        /*0046*/ 	.short	(.L_398 - .L_397)
	.align		4
.L_397:
        /*0048*/ 	.word	index@(.nv.constant0._ZN7cutlass13device_kernelIN5flash11enable_sm90INS1_16FlashAttnFwdSm90INS1_25CollectiveMainloopFwdSm90ILi2EN4cute5tupleIJNS5_1CILi1EEES8_S8_EEENS6_IJNS7_ILi64EEESA_SA_EEELi512ENS_6half_tEfNS_4arch4Sm90ELb0ELb0ELb1ELb0ELb1ELb0ELb0ELb0ELb0ELb1ELb0ELb0EEENS1_21CollectiveEpilogueFwdINS6_IJSA_NS7_ILi512EEESA_EEES9_SC_SE_Li256ELb0ELb1ELb0ELb0EEENS1_29StaticPersistentTileSchedulerILb0EEEEEEEEEvNT_6ParamsE)
        /*004c*/ 	.short	0x0380
        /*004e*/ 	.short	0x0a00


	//----- nvinfo : EIATTR_SW_WAR
	.align		4
.L_398:
        /*0050*/ 	.byte	0x04, 0x36
        /*0052*/ 	.short	(.L_400 - .L_399)
.L_399:
        /*0054*/ 	.word	0x00000008
.L_400:


//--------------------- .nv.info._ZN7cutlass13device_kernelIN5flash11enable_sm90INS1_16FlashAttnFwdSm90INS1_25CollectiveMainloopFwdSm90ILi2EN4cute5tupleIJNS5_1CILi1EEES8_S8_EEENS6_IJNS7_ILi64EEESA_SA_EEELi512ENS_6half_tEfNS_4arch4Sm90ELb0ELb0ELb1ELb0ELb1ELb0ELb1ELb0ELb0ELb1ELb0ELb0EEENS1_21CollectiveEpilogueFwdINS6_IJSA_NS7_ILi512EEESA_EEES9_SC_SE_Li256ELb0ELb1ELb0ELb0EEENS1_29StaticPersistentTileSchedulerILb0EEEEEEEEEvNT_6ParamsE --------------------------
	.section	.nv.info._ZN7cutlass13device_kernelIN5flash11enable_sm90INS1_16FlashAttnFwdSm90INS1_25CollectiveMainloopFwdSm90ILi2EN4cute5tupleIJNS5_1CILi1EEES8_S8_EEENS6_IJNS7_ILi64EEESA_SA_EEELi512ENS_6half_tEfNS_4arch4Sm90ELb0ELb0ELb1ELb0ELb1ELb0ELb1ELb0ELb0ELb1ELb0ELb0EEENS1_21CollectiveEpilogueFwdINS6_IJSA_NS7_ILi512EEESA_EEES9_SC_SE_Li256ELb0ELb1ELb0ELb0EEENS1_29StaticPersistentTileSchedulerILb0EEEEEEEEEvNT_6ParamsE,"",@"SHT_CUDA_INFO"
	.sectionflags	@""
	.align	4


	//----- nvinfo : EIATTR_CUDA_API_VERSION
	.align		4
        /*0000*/ 	.byte	0x04, 0x37
        /*0002*/ 	.short	(.L_402 - .L_401)
.L_401:
        /*0004*/ 	.word	0x00000082


	//----- nvinfo : EIATTR_KPARAM_INFO
	.align		4
.L_402:
        /*0008*/ 	.byte	0x04, 0x17
        /*000a*/ 	.short	(.L_404 - .L_403)
.L_403:
        /*000c*/ 	.word	0x00000000
        /*0010*/ 	.short	0x0000
        /*0012*/ 	.short	0x0000
        /*0014*/ 	.byte	0x00, 0xf0, 0x01, 0x2c


	//----- nvinfo : EIATTR_SPARSE_MMA_MASK
	.align		4
.L_404:
        /*0018*/ 	.byte	0x03, 0x50
        /*001a*/ 	.short	0x0000


	//----- nvinfo : EIATTR_MAXREG_COUNT
	.align		4
        /*001c*/ 	.byte	0x03, 0x1b
        /*001e*/ 	.short	0x00a8


	//----- nvinfo : EIATTR_MERCURY_ISA_VERSION
	.align		4
        /*0020*/ 	.byte	0x03, 0x5f
        /*0022*/ 	.short	0x0101


	//----- nvinfo : EIATTR_VRC_CTA_INIT_COUNT
	.align		4
        /*0024*/ 	.byte	0x02, 0x4a
	.zero		1
	.zero		1


	//----- nvinfo : EIATTR_EXIT_INSTR_OFFSETS
	.align		4
        /*0028*/ 	.byte	0x04, 0x1c
        /*002a*/ 	.short	(.L_406 - .L_405)


	//   ....[0]....
.L_405:
        /*002c*/ 	.word	0x00000010


	//----- nvinfo : EIATTR_MAX_THREADS
	.align		4
.L_406:
        /*0030*/ 	.byte	0x04, 0x05
        /*0032*/ 	.short	(.L_408 - .L_407)
.L_407:
        /*0034*/ 	.word	0x00000180
        /*0038*/ 	.word	0x00000001
        /*003c*/ 	.word	0x00000001


	//----- nvinfo : EIATTR_CBANK_PARAM_SIZE
	.align		4
.L_408:
        /*0040*/ 	.byte	0x03, 0x19
        /*0042*/ 	.short	0x0b00


	//----- nvinfo : EIATTR_PARAM_CBANK
	.align		4
        /*0044*/ 	.byte	0x04, 0x0a
        /*0046*/ 	.short	(.L_410 - .L_409)
	.align		4
.L_409:
        /*0048*/ 	.word	index@(.nv.constant0._ZN7cutlass13device_kernelIN5flash11enable_sm90INS1_16FlashAttnFwdSm90INS1_25CollectiveMainloopFwdSm90ILi2EN4cute5tupleIJNS5_1CILi1EEES8_S8_EEENS6_IJNS7_ILi64EEESA_SA_EEELi512ENS_6half_tEfNS_4arch4Sm90ELb0ELb0ELb1ELb0ELb1ELb0ELb1ELb0ELb0ELb1ELb0ELb0EEENS1_21CollectiveEpilogueFwdINS6_IJSA_NS7_ILi512EEESA_EEES9_SC_SE_Li256ELb0ELb1ELb0ELb0EEENS1_29StaticPersistentTileSchedulerILb0EEEEEEEEEvNT_6ParamsE)
        /*004c*/ 	.short	0x0380
        /*004e*/ 	.short	0x0b00


	//----- nvinfo : EIATTR_SW_WAR
	.align		4
.L_410:
        /*0050*/ 	.byte	0x04, 0x36
        /*0052*/ 	.short	(.L_412 - .L_411)
.L_411:
        /*0054*/ 	.word	0x00000008
.L_412:


//--------------------- .nv.info._ZN7cutlass13device_kernelIN5flash11enable_sm90INS1_16FlashAttnFwdSm90INS1_25CollectiveMainloopFwdSm90ILi2EN4cute5tupleIJNS5_1CILi1EEES8_S8_EEENS6_IJNS7_ILi64EEESA_SA_EEELi512ENS_6half_tEfNS_4arch4Sm90ELb0ELb0ELb1ELb1ELb1ELb0ELb0ELb0ELb0ELb1ELb0ELb0EEENS1_21CollectiveEpilogueFwdINS6_IJSA_NS7_ILi512EEESA_EEES9_SC_SE_Li256ELb1ELb1ELb0ELb0EEENS1_36VarlenDynamicPersistentTileSchedulerILi64ELi64ELi256ELi128ELb0ELb1ELb1ELb0ELb1ELb1EEEEEEEEEvNT_6ParamsE --------------------------
	.section	.nv.info._ZN7cutlass13device_kernelIN5flash11enable_sm90INS1_16FlashAttnFwdSm90INS1_25CollectiveMainloopFwdSm90ILi2EN4cute5tupleIJNS5_1CILi1EEES8_S8_EEENS6_IJNS7_ILi64EEESA_SA_EEELi512ENS_6half_tEfNS_4arch4Sm90ELb0ELb0ELb1ELb1ELb1ELb0ELb0ELb0ELb0ELb1ELb0ELb0EEENS1_21CollectiveEpilogueFwdINS6_IJSA_NS7_ILi512EEESA_EEES9_SC_SE_Li256ELb1ELb1ELb0ELb0EEENS1_36VarlenDynamicPersistentTileSchedulerILi64ELi64ELi256ELi128ELb0ELb1ELb1ELb0ELb1ELb1EEEEEEEEEvNT_6ParamsE,"",@"SHT_CUDA_INFO"
	.sectionflags	@""
	.align	4


	//----- nvinfo : EIATTR_CUDA_API_VERSION
	.align		4
        /*0000*/ 	.byte	0x04, 0x37
        /*0002*/ 	.short	(.L_414 - .L_413)
.L_413:
        /*0004*/ 	.word	0x00000082


	//----- nvinfo : EIATTR_KPARAM_INFO
	.align		4
.L_414:
        /*0008*/ 	.byte	0x04, 0x17
        /*000a*/ 	.short	(.L_416 - .L_415)
.L_415:
        /*000c*/ 	.word	0x00000000
        /*0010*/ 	.short	0x0000
        /*0012*/ 	.short	0x0000
        /*0014*/ 	.byte	0x00, 0xf0, 0x01, 0x2a


	//----- nvinfo : EIATTR_SPARSE_MMA_MASK
	.align		4
.L_416:
        /*0018*/ 	.byte	0x03, 0x50
        /*001a*/ 	.short	0x0000


	//----- nvinfo : EIATTR_MAXREG_COUNT
	.align		4
        /*001c*/ 	.byte	0x03, 0x1b
        /*001e*/ 	.short	0x00a8


	//----- nvinfo : EIATTR_MERCURY_ISA_VERSION
	.align		4
        /*0020*/ 	.byte	0x03, 0x5f
        /*0022*/ 	.short	0x0101


	//----- nvinfo : EIATTR_VRC_CTA_INIT_COUNT
	.align		4
        /*0024*/ 	.byte	0x02, 0x4a
	.zero		1
	.zero		1


	//----- nvinfo : EIATTR_EXIT_INSTR_OFFSETS
	.align		4
        /*0028*/ 	.byte	0x04, 0x1c
        /*002a*/ 	.short	(.L_418 - .L_417)


	//   ....[0]....
.L_417:
        /*002c*/ 	.word	0x00000010


	//----- nvinfo : EIATTR_MAX_THREADS
	.align		4
.L_418:
        /*0030*/ 	.byte	0x04, 0x05
        /*0032*/ 	.short	(.L_420 - .L_419)
.L_419:
        /*0034*/ 	.word	0x00000180
        /*0038*/ 	.word	0x00000001
        /*003c*/ 	.word	0x00000001


	//----- nvinfo : EIATTR_CBANK_PARAM_SIZE
	.align		4
.L_420:
        /*0040*/ 	.byte	0x03, 0x19
        /*0042*/ 	.short	0x0a80


	//----- nvinfo : EIATTR_PARAM_CBANK
	.align		4
        /*0044*/ 	.byte	0x04, 0x0a
        /*0046*/ 	.short	(.L_422 - .L_421)
	.align		4
.L_421:
        /*0048*/ 	.word	index@(.nv.constant0._ZN7cutlass13device_kernelIN5flash11enable_sm90INS1_16FlashAttnFwdSm90INS1_25CollectiveMainloopFwdSm90ILi2EN4cute5tupleIJNS5_1CILi1EEES8_S8_EEENS6_IJNS7_ILi64EEESA_SA_EEELi512ENS_6half_tEfNS_4arch4Sm90ELb0ELb0ELb1ELb1ELb1ELb0ELb0ELb0ELb0ELb1ELb0ELb0EEENS1_21CollectiveEpilogueFwdINS6_IJSA_NS7_ILi512EEESA_EEES9_SC_SE_Li256ELb1ELb1ELb0ELb0EEENS1_36VarlenDynamicPersistentTileSchedulerILi64ELi64ELi256ELi128ELb0ELb1ELb1ELb0ELb1ELb1EEEEEEEEEvNT_6ParamsE)
        /*004c*/ 	.short	0x0380
        /*004e*/ 	.short	0x0a80


	//----- nvinfo : EIATTR_SW_WAR
	.align		4
.L_422:
        /*0050*/ 	.byte	0x04, 0x36
        /*0052*/ 	.short	(.L_424 - .L_423)
.L_423:
        /*0054*/ 	.word	0x00000008
.L_424:


//--------------------- .nv.info._ZN7cutlass13device_kernelIN5flash11enable_sm90INS1_16FlashAttnFwdSm90INS1_25CollectiveMainloopFwdSm90ILi2EN4cute5tupleIJNS5_1CILi1EEES8_S8_EEENS6_IJNS7_ILi64EEESA_SA_EEELi512ENS_6half_tEfNS_4arch4Sm90ELb0ELb0ELb1ELb1ELb1ELb1ELb0ELb0ELb0ELb1ELb0ELb0EEENS1_21CollectiveEpilogueFwdINS6_IJSA_NS7_ILi512EEESA_EEES9_SC_SE_Li256ELb1ELb1ELb0ELb0EEENS1_36VarlenDynamicPersistentTileSchedulerILi64ELi64ELi256ELi128ELb0ELb1ELb1ELb0ELb1ELb1EEEEEEEEEvNT_6ParamsE --------------------------
	.section	.nv.info._ZN7cutlass13device_kernelIN5flash11enable_sm90INS1_16FlashAttnFwdSm90INS1_25CollectiveMainloopFwdSm90ILi2EN4cute5tupleIJNS5_1CILi1EEES8_S8_EEENS6_IJNS7_ILi64EEESA_SA_EEELi512ENS_6half_tEfNS_4arch4Sm90ELb0ELb0ELb1ELb1ELb1ELb1ELb0ELb0ELb0ELb1ELb0ELb0EEENS1_21CollectiveEpilogueFwdINS6_IJSA_NS7_ILi512EEESA_EEES9_SC_SE_Li256ELb1ELb1ELb0ELb0EEENS1_36VarlenDynamicPersistentTileSchedulerILi64ELi64ELi256ELi128ELb0ELb1ELb1ELb0ELb1ELb1EEEEEEEEEvNT_6ParamsE,"",@"SHT_CUDA_INFO"
	.sectionflags	@""
	.align	4


	//----- nvinfo : EIATTR_CUDA_API_VERSION
	.align		4
        /*0000*/ 	.byte	0x04, 0x37
        /*0002*/ 	.short	(.L_426 - .L_425)
.L_425:
        /*0004*/ 	.word	0x00000082


	//----- nvinfo : EIATTR_KPARAM_INFO
	.align		4
.L_426:
        /*0008*/ 	.byte	0x04, 0x17
        /*000a*/ 	.short	(.L_428 - .L_427)
.L_427:
        /*000c*/ 	.word	0x00000000
        /*0010*/ 	.short	0x0000
        /*0012*/ 	.short	0x0000
        /*0014*/ 	.byte	0x00, 0xf0, 0x01, 0x2a


	//----- nvinfo : EIATTR_SPARSE_MMA_MASK
	.align		4
.L_428:
        /*0018*/ 	.byte	0x03, 0x50
        /*001a*/ 	.short	0x0000


	//----- nvinfo : EIATTR_MAXREG_COUNT
	.align		4
        /*001c*/ 	.byte	0x03, 0x1b
        /*001e*/ 	.short	0x00a8


	//----- nvinfo : EIATTR_MERCURY_ISA_VERSION
	.align		4
        /*0020*/ 	.byte	0x03, 0x5f
        /*0022*/ 	.short	0x0101


	//----- nvinfo : EIATTR_VRC_CTA_INIT_COUNT
	.align		4
        /*0024*/ 	.byte	0x02, 0x4a
	.zero		1
	.zero		1


	//----- nvinfo : EIATTR_EXIT_INSTR_OFFSETS
	.align		4
        /*0028*/ 	.byte	0x04, 0x1c
        /*002a*/ 	.short	(.L_430 - .L_429)


	//   ....[0]....
.L_429:
        /*002c*/ 	.word	0x00000010


	//----- nvinfo : EIATTR_MAX_THREADS
	.align		4
.L_430:
        /*0030*/ 	.byte	0x04, 0x05
        /*0032*/ 	.short	(.L_432 - .L_431)
.L_431:
        /*0034*/ 	.word	0x00000180
        /*0038*/ 	.word	0x00000001
        /*003c*/ 	.word	0x00000001


	//----- nvinfo : EIATTR_CBANK_PARAM_SIZE
	.align		4
.L_432:
        /*0040*/ 	.byte	0x03, 0x19
        /*0042*/ 	.short	0x0a80


	//----- nvinfo : EIATTR_PARAM_CBANK
	.align		4
        /*0044*/ 	.byte	0x04, 0x0a
        /*0046*/ 	.short	(.L_434 - .L_433)
	.align		4
.L_433:
        /*0048*/ 	.word	index@(.nv.constant0._ZN7cutlass13device_kernelIN5flash11enable_sm90INS1_16FlashAttnFwdSm90INS1_25CollectiveMainloopFwdSm90ILi2EN4cute5tupleIJNS5_1CILi1EEES8_S8_EEENS6_IJNS7_ILi64EEESA_SA_EEELi512ENS_6half_tEfNS_4arch4Sm90ELb0ELb0ELb1ELb1ELb1ELb1ELb0ELb0ELb0ELb1ELb0ELb0EEENS1_21CollectiveEpilogueFwdINS6_IJSA_NS7_ILi512EEESA_EEES9_SC_SE_Li256ELb1ELb1ELb0ELb0EEENS1_36VarlenDynamicPersistentTileSchedulerILi64ELi64ELi256ELi128ELb0ELb1ELb1ELb0ELb1ELb1EEEEEEEEEvNT_6ParamsE)
        /*004c*/ 	.short	0x0380
        /*004e*/ 	.short	0x0a80


	//----- nvinfo : EIATTR_SW_WAR
	.align		4
.L_434:
        /*0050*/ 	.byte	0x04, 0x36
        /*0052*/ 	.short	(.L_436 - .L_435)
.L_435:
        /*0054*/ 	.word	0x00000008
.L_436:


//--------------------- .nv.info._ZN7cutlass13device_kernelIN5flash11enable_sm90INS1_16FlashAttnFwdSm90INS1_25CollectiveMainloopFwdSm90ILi2EN4cute5tupleIJNS5_1CILi1EEES8_S8_EEENS6_IJNS7_ILi64EEESA_SA_EEELi512ENS_6half_tEfNS_4arch4Sm90ELb0ELb0ELb1ELb1ELb1ELb0ELb1ELb0ELb0ELb1ELb0ELb0EEENS1_21CollectiveEpilogueFwdINS6_IJSA_NS7_ILi512EEESA_EEES9_SC_SE_Li256ELb1ELb1ELb0ELb0EEENS1_36VarlenDynamicPersistentTileSchedulerILi64ELi64ELi256ELi128ELb0ELb1ELb1ELb0ELb1ELb1EEEEEEEEEvNT_6ParamsE --------------------------
	.section	.nv.info._ZN7cutlass13device_kernelIN5flash11enable_sm90INS1_16FlashAttnFwdSm90INS1_25CollectiveMainloopFwdSm90ILi2EN4cute5tupleIJNS5_1CILi1EEES8_S8_EEENS6_IJNS7_ILi64EEESA_SA_EEELi512ENS_6half_tEfNS_4arch4Sm90ELb0ELb0ELb1ELb1ELb1ELb0ELb1ELb0ELb0ELb1ELb0ELb0EEENS1_21CollectiveEpilogueFwdINS6_IJSA_NS7_ILi512EEESA_EEES9_SC_SE_Li256ELb1ELb1ELb0ELb0EEENS1_36VarlenDynamicPersistentTileSchedulerILi64ELi64ELi256ELi128ELb0ELb1ELb1ELb0ELb1ELb1EEEEEEEEEvNT_6ParamsE,"",@"SHT_CUDA_INFO"
	.sectionflags	@""
	.align	4


	//----- nvinfo : EIATTR_CUDA_API_VERSION
	.align		4
        /*0000*/ 	.byte	0x04, 0x37
        /*0002*/ 	.short	(.L_438 - .L_437)
.L_437:
        /*0004*/ 	.word	0x00000082


	//----- nvinfo : EIATTR_KPARAM_INFO
	.align		4
.L_438:
        /*0008*/ 	.byte	0x04, 0x17
        /*000a*/ 	.short	(.L_440 - .L_439)
.L_439:
        /*000c*/ 	.word	0x00000000
        /*0010*/ 	.short	0x0000
        /*0012*/ 	.short	0x0000
        /*0014*/ 	.byte	0x00, 0xf0, 0x01, 0x2e


	//----- nvinfo : EIATTR_SPARSE_MMA_MASK
	.align		4
.L_440:
        /*0018*/ 	.byte	0x03, 0x50
        /*001a*/ 	.short	0x0000


	//----- nvinfo : EIATTR_MAXREG_COUNT
	.align		4
        /*001c*/ 	.byte	0x03, 0x1b
        /*001e*/ 	.short	0x00a8


	//----- nvinfo : EIATTR_MERCURY_ISA_VERSION
	.align		4
        /*0020*/ 	.byte	0x03, 0x5f
        /*0022*/ 	.short	0x0101


	//----- nvinfo : EIATTR_VRC_CTA_INIT_COUNT
	.align		4
        /*0024*/ 	.byte	0x02, 0x4a
	.zero		1
	.zero		1


	//----- nvinfo : EIATTR_EXIT_INSTR_OFFSETS
	.align		4
        /*0028*/ 	.byte	0x04, 0x1c
        /*002a*/ 	.short	(.L_442 - .L_441)


	//   ....[0]....
.L_441:
        /*002c*/ 	.word	0x00000010


	//----- nvinfo : EIATTR_MAX_THREADS
	.align		4
.L_442:
        /*0030*/ 	.byte	0x04, 0x05
        /*0032*/ 	.short	(.L_444 - .L_443)
.L_443:
        /*0034*/ 	.word	0x00000180
        /*0038*/ 	.word	0x00000001
        /*003c*/ 	.word	0x00000001


	//----- nvinfo : EIATTR_CBANK_PARAM_SIZE
	.align		4
.L_444:
        /*0040*/ 	.byte	0x03, 0x19
        /*0042*/ 	.short	0x0b80


	//----- nvinfo : EIATTR_PARAM_CBANK
	.align		4
        /*0044*/ 	.byte	0x04, 0x0a
        /*0046*/ 	.short	(.L_446 - .L_445)
	.align		4
.L_445:
        /*0048*/ 	.word	index@(.nv.constant0._ZN7cutlass13device_kernelIN5flash11enable_sm90INS1_16FlashAttnFwdSm90INS1_25CollectiveMainloopFwdSm90ILi2EN4cute5tupleIJNS5_1CILi1EEES8_S8_EEENS6_IJNS7_ILi64EEESA_SA_EEELi512ENS_6half_tEfNS_4arch4Sm90ELb0ELb0ELb1ELb1ELb1ELb0ELb1ELb0ELb0ELb1ELb0ELb0EEENS1_21CollectiveEpilogueFwdINS6_IJSA_NS7_ILi512EEESA_EEES9_SC_SE_Li256ELb1ELb1ELb0ELb0EEENS1_36VarlenDynamicPersistentTileSchedulerILi64ELi64ELi256ELi128ELb0ELb1ELb1ELb0ELb1ELb1EEEEEEEEEvNT_6ParamsE)
        /*004c*/ 	.short	0x0380
        /*004e*/ 	.short	0x0b80


	//----- nvinfo : EIATTR_SW_WAR
	.align		4
.L_446:
        /*0050*/ 	.byte	0x04, 0x36
        /*0052*/ 	.short	(.L_448 - .L_447)
.L_447:
        /*0054*/ 	.word	0x00000008
.L_448:


//--------------------- .nv.info._ZN7cutlass13device_kernelIN5flash11enable_sm90INS1_16FlashAttnFwdSm90INS1_25CollectiveMainloopFwdSm90ILi2EN4cute5tupleIJNS5_1CILi1EEES8_S8_EEENS6_IJNS7_ILi64EEESA_SA_EEELi512ENS_6half_tEfNS_4arch4Sm90ELb0ELb0ELb1ELb1ELb1ELb1ELb1ELb0ELb0ELb1ELb0ELb0EEENS1_21CollectiveEpilogueFwdINS6_IJSA_NS7_ILi512EEESA_EEES9_SC_SE_Li256ELb1ELb1ELb0ELb0EEENS1_36VarlenDynamicPersistentTileSchedulerILi64ELi64ELi256ELi128ELb0ELb1ELb1ELb0ELb1ELb1EEEEEEEEEvNT_6ParamsE --------------------------
	.section	.nv.info._ZN7cutlass13device_kernelIN5flash11enable_sm90INS1_16FlashAttnFwdSm90INS1_25CollectiveMainloopFwdSm90ILi2EN4cute5tupleIJNS5_1CILi1EEES8_S8_EEENS6_IJNS7_ILi64EEESA_SA_EEELi512ENS_6half_tEfNS_4arch4Sm90ELb0ELb0ELb1ELb1ELb1ELb1ELb1ELb0ELb0ELb1ELb0ELb0EEENS1_21CollectiveEpilogueFwdINS6_IJSA_NS7_ILi512EEESA_EEES9_SC_SE_Li256ELb1ELb1ELb0ELb0EEENS1_36VarlenDynamicPersistentTileSchedulerILi64ELi64ELi256ELi128ELb0ELb1ELb1ELb0ELb1ELb1EEEEEEEEEvNT_6ParamsE,"",@"SHT_CUDA_INFO"
	.sectionflags	@""
	.align	4


	//----- nvinfo : EIATTR_CUDA_API_VERSION
	.align		4
        /*0000*/ 	.byte	0x04, 0x37
        /*0002*/ 	.short	(.L_450 - .L_449)
.L_449:
        /*0004*/ 	.word	0x00000082


	//----- nvinfo : EIATTR_KPARAM_INFO
	.align		4
.L_450:
        /*0008*/ 	.byte	0x04, 0x17
        /*000a*/ 	.short	(.L_452 - .L_451)
.L_451:
        /*000c*/ 	.word	0x00000000
        /*0010*/ 	.short	0x0000
        /*0012*/ 	.short	0x0000
        /*0014*/ 	.byte	0x00, 0xf0, 0x01, 0x2e


	//----- nvinfo : EIATTR_SPARSE_MMA_MASK
	.align		4
.L_452:
        /*0018*/ 	.byte	0x03, 0x50
        /*001a*/ 	.short	0x0000


	//----- nvinfo : EIATTR_MAXREG_COUNT
	.align		4
        /*001c*/ 	.byte	0x03, 0x1b
        /*001e*/ 	.short	0x00a8


	//----- nvinfo : EIATTR_MERCURY_ISA_VERSION
	.align		4
        /*0020*/ 	.byte	0x03, 0x5f
        /*0022*/ 	.short	0x0101


	//----- nvinfo : EIATTR_VRC_CTA_INIT_COUNT
	.align		4
        /*0024*/ 	.byte	0x02, 0x4a
	.zero		1
	.zero		1


	//----- nvinfo : EIATTR_EXIT_INSTR_OFFSETS
	.align		4
        /*0028*/ 	.byte	0x04, 0x1c
        /*002a*/ 	.short	(.L_454 - .L_453)


	//   ....[0]....
.L_453:
        /*002c*/ 	.word	0x00000010


	//----- nvinfo : EIATTR_MAX_THREADS
	.align		4
.L_454:
        /*0030*/ 	.byte	0x04, 0x05
        /*0032*/ 	.short	(.L_456 - .L_455)
.L_455:
        /*0034*/ 	.word	0x00000180
        /*0038*/ 	.word	0x00000001
        /*003c*/ 	.word	0x00000001


	//----- nvinfo : EIATTR_CBANK_PARAM_SIZE
	.align		4
.L_456:
        /*0040*/ 	.byte	0x03, 0x19
        /*0042*/ 	.short	0x0b80


	//----- nvinfo : EIATTR_PARAM_CBANK
	.align		4
        /*0044*/ 	.byte	0x04, 0x0a
        /*0046*/ 	.short	(.L_458 - .L_457)
	.align		4
.L_457:
        /*0048*/ 	.word	index@(.nv.constant0._ZN7cutlass13device_kernelIN5flash11enable_sm90INS1_16FlashAttnFwdSm90INS1_25CollectiveMainloopFwdSm90ILi2EN4cute5tupleIJNS5_1CILi1EEES8_S8_EEENS6_IJNS7_ILi64EEESA_SA_EEELi512ENS_6half_tEfNS_4arch4Sm90ELb0ELb0ELb1ELb1ELb1ELb1ELb1ELb0ELb0ELb1ELb0ELb0EEENS1_21CollectiveEpilogueFwdINS6_IJSA_NS7_ILi512EEESA_EEES9_SC_SE_Li256ELb1ELb1ELb0ELb0EEENS1_36VarlenDynamicPersistentTileSchedulerILi64ELi64ELi256ELi128ELb0ELb1ELb1ELb0ELb1ELb1EEEEEEEEEvNT_6ParamsE)
        /*004c*/ 	.short	0x0380
        /*004e*/ 	.short	0x0b80


	//----- nvinfo : EIATTR_SW_WAR
	.align		4
.L_458:
        /*0050*/ 	.byte	0x04, 0x36
        /*0052*/ 	.short	(.L_460 - .L_459)
.L_459:
        /*0054*/ 	.word	0x00000008
.L_460:


//--------------------- .nv.info._ZN7cutlass13device_kernelIN5flash11enable_sm90INS1_16FlashAttnFwdSm90INS1_25CollectiveMainloopFwdSm90ILi2EN4cute5tupleIJNS5_1CILi1EEES8_S8_EEENS6_IJNS7_ILi64EEESA_SA_EEELi512ENS_6half_tEfNS_4arch4Sm90ELb0ELb1ELb1ELb0ELb1ELb0ELb0ELb0ELb0ELb1ELb0ELb0EEENS1_21CollectiveEpilogueFwdINS6_IJSA_NS7_ILi512EEESA_EEES9_SC_SE_Li256ELb0ELb1ELb0ELb0EEENS1_30DynamicPersistentTileSchedulerILi256ELi128ELb0ELb1ELb1EEEEEEEEEvNT_6ParamsE --------------------------
	.section	.nv.info._ZN7cutlass13device_kernelIN5flash11enable_sm90INS1_16FlashAttnFwdSm90INS1_25CollectiveMainloopFwdSm90ILi2EN4cute5tupleIJNS5_1CILi1EEES8_S8_EEENS6_IJNS7_ILi64EEESA_SA_EEELi512ENS_6half_tEfNS_4arch4Sm90ELb0ELb1ELb1ELb0ELb1ELb0ELb0ELb0ELb0ELb1ELb0ELb0EEENS1_21CollectiveEpilogueFwdINS6_IJSA_NS7_ILi512EEESA_EEES9_SC_SE_Li256ELb0ELb1ELb0ELb0EEENS1_30DynamicPersistentTileSchedulerILi256ELi128ELb0ELb1ELb1EEEEEEEEEvNT_6ParamsE,"",@"SHT_CUDA_INFO"
	.sectionflags	@""
	.align	4


	//----- nvinfo : EIATTR_CUDA_API_VERSION
	.align		4
        /*0000*/ 	.byte	0x04, 0x37
        /*0002*/ 	.short	(.L_462 - .L_461)
.L_461:
        /*0004*/ 	.word	0x00000082


	//----- nvinfo : EIATTR_KPARAM_INFO
	.align		4
.L_462:
        /*0008*/ 	.byte	0x04, 0x17
        /*000a*/ 	.short	(.L_464 - .L_463)
.L_463:
        /*000c*/ 	.word	0x00000000
        /*0010*/ 	.short	0x0000
        /*0012*/ 	.short	0x0000
        /*0014*/ 	.byte	0x00, 0xf0, 0x01, 0x2a


	//----- nvinfo : EIATTR_SPARSE_MMA_MASK
	.align		4
.L_464:
        /*0018*/ 	.byte	0x03, 0x50
        /*001a*/ 	.short	0x0000


	//----- nvinfo : EIATTR_MAXREG_COUNT
	.align		4
        /*001c*/ 	.byte	0x03, 0x1b
        /*001e*/ 	.short	0x00a8


	//----- nvinfo : EIATTR_MERCURY_ISA_VERSION
	.align		4
        /*0020*/ 	.byte	0x03, 0x5f
        /*0022*/ 	.short	0x0101


	//----- nvinfo : EIATTR_VRC_CTA_INIT_COUNT
	.align		4
        /*0024*/ 	.byte	0x02, 0x4a
	.zero		1
	.zero		1


	//----- nvinfo : EIATTR_EXIT_INSTR_OFFSETS
	.align		4
        /*0028*/ 	.byte	0x04, 0x1c
        /*002a*/ 	.short	(.L_466 - .L_465)


	//   ....[0]....
.L_465:
        /*002c*/ 	.word	0x00000010


	//----- nvinfo : EIATTR_MAX_THREADS
	.align		4
.L_466:
        /*0030*/ 	.byte	0x04, 0x05
        /*0032*/ 	.short	(.L_468 - .L_467)
.L_467:
        /*0034*/ 	.word	0x00000180
        /*0038*/ 	.word	0x00000001
        /*003c*/ 	.word	0x00000001


	//----- nvinfo : EIATTR_CBANK_PARAM_SIZE
	.align		4
.L_468:
        /*0040*/ 	.byte	0x03, 0x19
        /*0042*/ 	.short	0x0a80


	//----- nvinfo : EIATTR_PARAM_CBANK
	.align		4
        /*0044*/ 	.byte	0x04, 0x0a
        /*0046*/ 	.short	(.L_470 - .L_469)
	.align		4
.L_469:
        /*0048*/ 	.word	index@(.nv.constant0._ZN7cutlass13device_kernelIN5flash11enable_sm90INS1_16FlashAttnFwdSm90INS1_25CollectiveMainloopFwdSm90ILi2EN4cute5tupleIJNS5_1CILi1EEES8_S8_EEENS6_IJNS7_ILi64EEESA_SA_EEELi512ENS_6half_tEfNS_4arch4Sm90ELb0ELb1ELb1ELb0ELb1ELb0ELb0ELb0ELb0ELb1ELb0ELb0EEENS1_21CollectiveEpilogueFwdINS6_IJSA_NS7_ILi512EEESA_EEES9_SC_SE_Li256ELb0ELb1ELb0ELb0EEENS1_30DynamicPersistentTileSchedulerILi256ELi128ELb0ELb1ELb1EEEEEEEEEvNT_6ParamsE)
        /*004c*/ 	.short	0x0380
        /*004e*/ 	.short	0x0a80


	//----- nvinfo : EIATTR_SW_WAR
	.align		4
.L_470:
        /*0050*/ 	.byte	0x04, 0x36
        /*0052*/ 	.short	(.L_472 - .L_471)
.L_471:
        /*0054*/ 	.word	0x00000008
.L_472:


//--------------------- .nv.info._ZN7cutlass13device_kernelIN5flash11enable_sm90INS1_16FlashAttnFwdSm90INS1_25CollectiveMainloopFwdSm90ILi2EN4cute5tupleIJNS5_1CILi1EEES8_S8_EEENS6_IJNS7_ILi64EEESA_SA_EEELi512ENS_6half_tEfNS_4arch4Sm90ELb0ELb1ELb1ELb0ELb1ELb0ELb1ELb0ELb0ELb1ELb0ELb0EEENS1_21CollectiveEpilogueFwdINS6_IJSA_NS7_ILi512EEESA_EEES9_SC_SE_Li256ELb0ELb1ELb0ELb0EEENS1_30DynamicPersistentTileSchedulerILi256ELi128ELb0ELb1ELb1EEEEEEEEEvNT_6ParamsE --------------------------
	.section	.nv.info._ZN7cutlass13device_kernelIN5flash11enable_sm90INS1_16FlashAttnFwdSm90INS1_25CollectiveMainloopFwdSm90ILi2EN4cute5tupleIJNS5_1CILi1EEES8_S8_EEENS6_IJNS7_ILi64EEESA_SA_EEELi512ENS_6half_tEfNS_4arch4Sm90ELb0ELb1ELb1ELb0ELb1ELb0ELb1ELb0ELb0ELb1ELb0ELb0EEENS1_21CollectiveEpilogueFwdINS6_IJSA_NS7_ILi512EEESA_EEES9_SC_SE_Li256ELb0ELb1ELb0ELb0EEENS1_30DynamicPersistentTileSchedulerILi256ELi128ELb0ELb1ELb1EEEEEEEEEvNT_6ParamsE,"",@"SHT_CUDA_INFO"
	.sectionflags	@""
	.align	4


	//----- nvinfo : EIATTR_CUDA_API_VERSION
	.align		4
        /*0000*/ 	.byte	0x04, 0x37
        /*0002*/ 	.short	(.L_474 - .L_473)
.L_473:
        /*0004*/ 	.word	0x00000082


	//----- nvinfo : EIATTR_KPARAM_INFO
	.align		4
.L_474:
        /*0008*/ 	.byte	0x04, 0x17
        /*000a*/ 	.short	(.L_476 - .L_475)
.L_475:
        /*000c*/ 	.word	0x00000000
        /*0010*/ 	.short	0x0000
        /*0012*/ 	.short	0x0000
        /*0014*/ 	.byte	0x00, 0xf0, 0x01, 0x2e


	//----- nvinfo : EIATTR_SPARSE_MMA_MASK
	.align		4
.L_476:
        /*0018*/ 	.byte	0x03, 0x50
        /*001a*/ 	.short	0x0000


	//----- nvinfo : EIATTR_MAXREG_COUNT
	.align		4
        /*001c*/ 	.byte	0x03, 0x1b
        /*001e*/ 	.short	0x00a8


	//----- nvinfo : EIATTR_MERCURY_ISA_VERSION
	.align		4
        /*0020*/ 	.byte	0x03, 0x5f
        /*0022*/ 	.short	0x0101


	//----- nvinfo : EIATTR_VRC_CTA_INIT_COUNT
	.align		4
        /*0024*/ 	.byte	0x02, 0x4a
	.zero		1
	.zero		1


	//----- nvinfo : EIATTR_EXIT_INSTR_OFFSETS
	.align		4
        /*0028*/ 	.byte	0x04, 0x1c
        /*002a*/ 	.short	(.L_478 - .L_477)


	//   ....[0]....
.L_477:
        /*002c*/ 	.word	0x00000010


	//----- nvinfo : EIATTR_MAX_THREADS
	.align		4
.L_478:
        /*0030*/ 	.byte	0x04, 0x05
        /*0032*/ 	.short	(.L_480 - .L_479)
.L_479:
        /*0034*/ 	.word	0x00000180
        /*0038*/ 	.word	0x00000001
        /*003c*/ 	.word	0x00000001


	//----- nvinfo : EIATTR_CBANK_PARAM_SIZE
	.align		4
.L_480:
        /*0040*/ 	.byte	0x03, 0x19
        /*0042*/ 	.short	0x0b80


	//----- nvinfo : EIATTR_PARAM_CBANK
	.align		4
        /*0044*/ 	.byte	0x04, 0x0a
        /*0046*/ 	.short	(.L_482 - .L_481)
	.align		4
.L_481:
        /*0048*/ 	.word	index@(.nv.constant0._ZN7cutlass13device_kernelIN5flash11enable_sm90INS1_16FlashAttnFwdSm90INS1_25CollectiveMainloopFwdSm90ILi2EN4cute5tupleIJNS5_1CILi1EEES8_S8_EEENS6_IJNS7_ILi64EEESA_SA_EEELi512ENS_6half_tEfNS_4arch4Sm90ELb0ELb1ELb1ELb0ELb1ELb0ELb1ELb0ELb0ELb1ELb0ELb0EEENS1_21CollectiveEpilogueFwdINS6_IJSA_NS7_ILi512EEESA_EEES9_SC_SE_Li256ELb0ELb1ELb0ELb0EEENS1_30DynamicPersistentTileSchedulerILi256ELi128ELb0ELb1ELb1EEEEEEEEEvNT_6ParamsE)
        /*004c*/ 	.short	0x0380
        /*004e*/ 	.short	0x0b80


	//----- nvinfo : EIATTR_SW_WAR
	.align		4
.L_482:
        /*0050*/ 	.byte	0x04, 0x36
        /*0052*/ 	.short	(.L_484 - .L_483)
.L_483:
        /*0054*/ 	.word	0x00000008
.L_484:


//--------------------- .nv.info._ZN7cutlass13device_kernelIN5flash11enable_sm90INS1_16FlashAttnFwdSm90INS1_25CollectiveMainloopFwdSm90ILi2EN4cute5tupleIJNS5_1CILi1EEES8_S8_EEENS6_IJNS7_ILi64EEESA_SA_EEELi512ENS_6half_tEfNS_4arch4Sm90ELb0ELb1ELb1ELb1ELb1ELb0ELb0ELb0ELb0ELb1ELb0ELb0EEENS1_21CollectiveEpilogueFwdINS6_IJSA_NS7_ILi512EEESA_EEES9_SC_SE_Li256ELb1ELb1ELb0ELb0EEENS1_36VarlenDynamicPersistentTileSchedulerILi64ELi64ELi256ELi128ELb0ELb1ELb1ELb1ELb0ELb1EEEEEEEEEvNT_6ParamsE --------------------------
	.section	.nv.info._ZN7cutlass13device_kernelIN5flash11enable_sm90INS1_16FlashAttnFwdSm90INS1_25CollectiveMainloopFwdSm90ILi2EN4cute5tupleIJNS5_1CILi1EEES8_S8_EEENS6_IJNS7_ILi64EEESA_SA_EEELi512ENS_6half_tEfNS_4arch4Sm90ELb0ELb1ELb1ELb1ELb1ELb0ELb0ELb0ELb0ELb1ELb0ELb0EEENS1_21CollectiveEpilogueFwdINS6_IJSA_NS7_ILi512EEESA_EEES9_SC_SE_Li256ELb1ELb1ELb0ELb0EEENS1_36VarlenDynamicPersistentTileSchedulerILi64ELi64ELi256ELi128ELb0ELb1ELb1ELb1ELb0ELb1EEEEEEEEEvNT_6ParamsE,"",@"SHT_CUDA_INFO"
	.sectionflags	@""
	.align	4


	//----- nvinfo : EIATTR_CUDA_API_VERSION
	.align		4
        /*0000*/ 	.byte	0x04, 0x37
        /*0002*/ 	.short	(.L_486 - .L_485)
.L_485:
        /*0004*/ 	.word	0x00000082


	//----- nvinfo : EIATTR_KPARAM_INFO
	.align		4
.L_486:
        /*0008*/ 	.byte	0x04, 0x17
        /*000a*/ 	.short	(.L_488 - .L_487)
.L_487:
        /*000c*/ 	.word	0x00000000
        /*0010*/ 	.short	0x0000
        /*0012*/ 	.short	0x0000
        /*0014*/ 	.byte	0x00, 0xf0, 0x01, 0x2a


	//----- nvinfo : EIATTR_SPARSE_MMA_MASK
	.align		4
.L_488:
        /*0018*/ 	.byte	0x03, 0x50
        /*001a*/ 	.short	0x0000


	//----- nvinfo : EIATTR_MAXREG_COUNT
	.align		4
        /*001c*/ 	.byte	0x03, 0x1b
        /*001e*/ 	.short	0x00a8


	//----- nvinfo : EIATTR_MERCURY_ISA_VERSION
	.align		4
        /*0020*/ 	.byte	0x03, 0x5f
        /*0022*/ 	.short	0x0101


	//----- nvinfo : EIATTR_VRC_CTA_INIT_COUNT
	.align		4
        /*0024*/ 	.byte	0x02, 0x4a
	.zero		1
	.zero		1


	//----- nvinfo : EIATTR_EXIT_INSTR_OFFSETS
	.align		4
        /*0028*/ 	.byte	0x04, 0x1c
        /*002a*/ 	.short	(.L_490 - .L_489)


	//   ....[0]....
.L_489:
        /*002c*/ 	.word	0x00000010


	//----- nvinfo : EIATTR_MAX_THREADS
	.align		4
.L_490:
        /*0030*/ 	.byte	0x04, 0x05
        /*0032*/ 	.short	(.L_492 - .L_491)
.L_491:
        /*0034*/ 	.word	0x00000180
        /*0038*/ 	.word	0x00000001
        /*003c*/ 	.word	0x00000001


	//----- nvinfo : EIATTR_CBANK_PARAM_SIZE
	.align		4
.L_492:
        /*0040*/ 	.byte	0x03, 0x19
        /*0042*/ 	.short	0x0a80


	//----- nvinfo : EIATTR_PARAM_CBANK
	.align		4
        /*0044*/ 	.byte	0x04, 0x0a
        /*0046*/ 	.short	(.L_494 - .L_493)
	.align		4
.L_493:
        /*0048*/ 	.word	index@(.nv.constant0._ZN7cutlass13device_kernelIN5flash11enable_sm90INS1_16FlashAttnFwdSm90INS1_25CollectiveMainloopFwdSm90ILi2EN4cute5tupleIJNS5_1CILi1EEES8_S8_EEENS6_IJNS7_ILi64EEESA_SA_EEELi512ENS_6half_tEfNS_4arch4Sm90ELb0ELb1ELb1ELb1ELb1ELb0ELb0ELb0ELb0ELb1ELb0ELb0EEENS1_21CollectiveEpilogueFwdINS6_IJSA_NS7_ILi512EEESA_EEES9_SC_SE_Li256ELb1ELb1ELb0ELb0EEENS1_36VarlenDynamicPersistentTileSchedulerILi64ELi64ELi256ELi128ELb0ELb1ELb1ELb1ELb0ELb1EEEEEEEEEvNT_6ParamsE)
        /*004c*/ 	.short	0x0380
        /*004e*/ 	.short	0x0a80


	//----- nvinfo : EIATTR_SW_WAR
	.align		4
.L_494:
        /*0050*/ 	.byte	0x04, 0x36
        /*0052*/ 	.short	(.L_496 - .L_495)
.L_495:
        /*0054*/ 	.word	0x00000008
.L_496:


//--------------------- .nv.info._ZN7cutlass13device_kernelIN5flash11enable_sm90INS1_16FlashAttnFwdSm90INS1_25CollectiveMainloopFwdSm90ILi2EN4cute5tupleIJNS5_1CILi1EEES8_S8_EEENS6_IJNS7_ILi64EEESA_SA_EEELi512ENS_6half_tEfNS_4arch4Sm90ELb0ELb1ELb1ELb1ELb1ELb1ELb0ELb0ELb0ELb1ELb0ELb0EEENS1_21CollectiveEpilogueFwdINS6_IJSA_NS7_ILi512EEESA_EEES9_SC_SE_Li256ELb1ELb1ELb0ELb0EEENS1_36VarlenDynamicPersistentTileSchedulerILi64ELi64ELi256ELi128ELb0ELb1ELb1ELb1ELb0ELb1EEEEEEEEEvNT_6ParamsE --------------------------
	.section	.nv.info._ZN7cutlass13device_kernelIN5flash11enable_sm90INS1_16FlashAttnFwdSm90INS1_25CollectiveMainloopFwdSm90ILi2EN4cute5tupleIJNS5_1CILi1EEES8_S8_EEENS6_IJNS7_ILi64EEESA_SA_EEELi512ENS_6half_tEfNS_4arch4Sm90ELb0ELb1ELb1ELb1ELb1ELb1ELb0ELb0ELb0ELb1ELb0ELb0EEENS1_21CollectiveEpilogueFwdINS6_IJSA_NS7_ILi512EEESA_EEES9_SC_SE_Li256ELb1ELb1ELb0ELb0EEENS1_36VarlenDynamicPersistentTileSchedulerILi64ELi64ELi256ELi128ELb0ELb1ELb1ELb1ELb0ELb1EEEEEEEEEvNT_6ParamsE,"",@"SHT_CUDA_INFO"
	.sectionflags	@""
	.align	4


	//----- nvinfo : EIATTR_CUDA_API_VERSION
	.align		4
        /*0000*/ 	.byte	0x04, 0x37
        /*0002*/ 	.short	(.L_498 - .L_497)
.L_497:
        /*0004*/ 	.word	0x00000082


	//----- nvinfo : EIATTR_KPARAM_INFO
	.align		4
.L_498:
        /*0008*/ 	.byte	0x04, 0x17
        /*000a*/ 	.short	(.L_500 - .L_499)
.L_499:
        /*000c*/ 	.word	0x00000000
        /*0010*/ 	.short	0x0000
        /*0012*/ 	.short	0x0000
        /*0014*/ 	.byte	0x00, 0xf0, 0x01, 0x2a


	//----- nvinfo : EIATTR_SPARSE_MMA_MASK
	.align		4
.L_500:
        /*0018*/ 	.byte	0x03, 0x50
        /*001a*/ 	.short	0x0000


	//----- nvinfo : EIATTR_MAXREG_COUNT
	.align		4
        /*001c*/ 	.byte	0x03, 0x1b
        /*001e*/ 	.short	0x00a8


	//----- nvinfo : EIATTR_MERCURY_ISA_VERSION
	.align		4
        /*0020*/ 	.byte	0x03, 0x5f
        /*0022*/ 	.short	0x0101


	//----- nvinfo : EIATTR_VRC_CTA_INIT_COUNT
	.align		4
        /*0024*/ 	.byte	0x02, 0x4a
	.zero		1
	.zero		1


	//----- nvinfo : EIATTR_EXIT_INSTR_OFFSETS
	.align		4
        /*0028*/ 	.byte	0x04, 0x1c
        /*002a*/ 	.short	(.L_502 - .L_501)


	//   ....[0]....
.L_501:
        /*002c*/ 	.word	0x00000010


	//----- nvinfo : EIATTR_MAX_THREADS
	.align		4
.L_502:
        /*0030*/ 	.byte	0x04, 0x05
        /*0032*/ 	.short	(.L_504 - .L_503)
.L_503:
        /*0034*/ 	.word	0x00000180
        /*0038*/ 	.word	0x00000001
        /*003c*/ 	.word	0x00000001


	//----- nvinfo : EIATTR_CBANK_PARAM_SIZE
	.align		4
.L_504:
        /*0040*/ 	.byte	0x03, 0x19
        /*0042*/ 	.short	0x0a80


	//----- nvinfo : EIATTR_PARAM_CBANK
	.align		4
        /*0044*/ 	.byte	0x04, 0x0a
        /*0046*/ 	.short	(.L_506 - .L_505)
	.align		4
.L_505:
        /*0048*/ 	.word	index@(.nv.constant0._ZN7cutlass13device_kernelIN5flash11enable_sm90INS1_16FlashAttnFwdSm90INS1_25CollectiveMainloopFwdSm90ILi2EN4cute5tupleIJNS5_1CILi1EEES8_S8_EEENS6_IJNS7_ILi64EEESA_SA_EEELi512ENS_6half_tEfNS_4arch4Sm90ELb0ELb1ELb1ELb1ELb1ELb1ELb0ELb0ELb0ELb1ELb0ELb0EEENS1_21CollectiveEpilogueFwdINS6_IJSA_NS7_ILi512EEESA_EEES9_SC_SE_Li256ELb1ELb1ELb0ELb0EEENS1_36VarlenDynamicPersistentTileSchedulerILi64ELi64ELi256ELi128ELb0ELb1ELb1ELb1ELb0ELb1EEEEEEEEEvNT_6ParamsE)
        /*004c*/ 	.short	0x0380
        /*004e*/ 	.short	0x0a80


	//----- nvinfo : EIATTR_SW_WAR
	.align		4
.L_506:
        /*0050*/ 	.byte	0x04, 0x36
        /*0052*/ 	.short	(.L_508 - .L_507)
.L_507:
        /*0054*/ 	.word	0x00000008
.L_508:


//--------------------- .nv.info._ZN7cutlass13device_kernelIN5flash11enable_sm90INS1_16FlashAttnFwdSm90INS1_25CollectiveMainloopFwdSm90ILi2EN4cute5tupleIJNS5_1CILi1EEES8_S8_EEENS6_IJNS7_ILi64EEESA_SA_EEELi512ENS_6half_tEfNS_4arch4Sm90ELb0ELb1ELb1ELb1ELb1ELb0ELb1ELb0ELb0ELb1ELb0ELb0EEENS1_21CollectiveEpilogueFwdINS6_IJSA_NS7_ILi512EEESA_EEES9_SC_SE_Li256ELb1ELb1ELb0ELb0EEENS1_36VarlenDynamicPersistentTileSchedulerILi64ELi64ELi256ELi128ELb0ELb1ELb1ELb1ELb0ELb1EEEEEEEEEvNT_6ParamsE --------------------------
	.section	.nv.info._ZN7cutlass13device_kernelIN5flash11enable_sm90INS1_16FlashAttnFwdSm90INS1_25CollectiveMainloopFwdSm90ILi2EN4cute5tupleIJNS5_1CILi1EEES8_S8_EEENS6_IJNS7_ILi64EEESA_SA_EEELi512ENS_6half_tEfNS_4arch4Sm90ELb0ELb1ELb1ELb1ELb1ELb0ELb1ELb0ELb0ELb1ELb0ELb0EEENS1_21CollectiveEpilogueFwdINS6_IJSA_NS7_ILi512EEESA_EEES9_SC_SE_Li256ELb1ELb1ELb0ELb0EEENS1_36VarlenDynamicPersistentTileSchedulerILi64ELi64ELi256ELi128ELb0ELb1ELb1ELb1ELb0ELb1EEEEEEEEEvNT_6ParamsE,"",@"SHT_CUDA_INFO"
	.sectionflags	@""
	.align	4


	//----- nvinfo : EIATTR_CUDA_API_VERSION
	.align		4
        /*0000*/ 	.byte	0x04, 0x37
        /*0002*/ 	.short	(.L_510 - .L_509)
.L_509:
        /*0004*/ 	.word	0x00000082


	//----- nvinfo : EIATTR_KPARAM_INFO
	.align		4
.L_510:
        /*0008*/ 	.byte	0x04, 0x17
        /*000a*/ 	.short	(.L_512 - .L_511)
.L_511:
        /*000c*/ 	.word	0x00000000
        /*0010*/ 	.short	0x0000
        /*0012*/ 	.short	0x0000
        /*0014*/ 	.byte	0x00, 0xf0, 0x01, 0x2e


	//----- nvinfo : EIATTR_SPARSE_MMA_MASK
	.align		4
.L_512:
        /*0018*/ 	.byte	0x03, 0x50
        /*001a*/ 	.short	0x0000


	//----- nvinfo : EIATTR_MAXREG_COUNT
	.align		4
        /*001c*/ 	.byte	0x03, 0x1b
        /*001e*/ 	.short	0x00a8


	//----- nvinfo : EIATTR_MERCURY_ISA_VERSION
	.align		4
        /*0020*/ 	.byte	0x03, 0x5f
        /*0022*/ 	.short	0x0101


	//----- nvinfo : EIATTR_VRC_CTA_INIT_COUNT
	.align		4
        /*0024*/ 	.byte	0x02, 0x4a
	.zero		1
	.zero		1


	//----- nvinfo : EIATTR_EXIT_INSTR_OFFSETS
	.align		4
        /*0028*/ 	.byte	0x04, 0x1c
        /*002a*/ 	.short	(.L_514 - .L_513)


	//   ....[0]....
.L_513:
        /*002c*/ 	.word	0x00000010


	//----- nvinfo : EIATTR_MAX_THREADS
	.align		4
.L_514:
        /*0030*/ 	.byte	0x04, 0x05
        /*0032*/ 	.short	(.L_516 - .L_515)
.L_515:
        /*0034*/ 	.word	0x00000180
        /*0038*/ 	.word	0x00000001
        /*003c*/ 	.word	0x00000001


	//----- nvinfo : EIATTR_CBANK_PARAM_SIZE
	.align		4
.L_516:
        /*0040*/ 	.byte	0x03, 0x19
        /*0042*/ 	.short	0x0b80


	//----- nvinfo : EIATTR_PARAM_CBANK
	.align		4
        /*0044*/ 	.byte	0x04, 0x0a
        /*0046*/ 	.short	(.L_518 - .L_517)
	.align		4
.L_517:
        /*0048*/ 	.word	index@(.nv.constant0._ZN7cutlass13device_kernelIN5flash11enable_sm90INS1_16FlashAttnFwdSm90INS1_25CollectiveMainloopFwdSm90ILi2EN4cute5tupleIJNS5_1CILi1EEES8_S8_EEENS6_IJNS7_ILi64EEESA_SA_EEELi512ENS_6half_tEfNS_4arch4Sm90ELb0ELb1ELb1ELb1ELb1ELb0ELb1ELb0ELb0ELb1ELb0ELb0EEENS1_21CollectiveEpilogueFwdINS6_IJSA_NS7_ILi512EEESA_EEES9_SC_SE_Li256ELb1ELb1ELb0ELb0EEENS1_36VarlenDynamicPersistentTileSchedulerILi64ELi64ELi256ELi128ELb0ELb1ELb1ELb1ELb0ELb1EEEEEEEEEvNT_6ParamsE)
        /*004c*/ 	.short	0x0380
        /*004e*/ 	.short	0x0b80


	//----- nvinfo : EIATTR_SW_WAR
	.align		4
.L_518:
        /*0050*/ 	.byte	0x04, 0x36
        /*0052*/ 	.short	(.L_520 - .L_519)
.L_519:
        /*0054*/ 	.word	0x00000008
.L_520:


//--------------------- .nv.info._ZN7cutlass13device_kernelIN5flash11enable_sm90INS1_16FlashAttnFwdSm90INS1_25CollectiveMainloopFwdSm90ILi2EN4cute5tupleIJNS5_1CILi1EEES8_S8_EEENS6_IJNS7_ILi64EEESA_SA_EEELi512ENS_6half_tEfNS_4arch4Sm90ELb0ELb1ELb1ELb1ELb1ELb1ELb1ELb0ELb0ELb1ELb0ELb0EEENS1_21CollectiveEpilogueFwdINS6_IJSA_NS7_ILi512EEESA_EEES9_SC_SE_Li256ELb1ELb1ELb0ELb0EEENS1_36VarlenDynamicPersistentTileSchedulerILi64ELi64ELi256ELi128ELb0ELb1ELb1ELb1ELb0ELb1EEEEEEEEEvNT_6ParamsE --------------------------
	.section	.nv.info._ZN7cutlass13device_kernelIN5flash11enable_sm90INS1_16FlashAttnFwdSm90INS1_25CollectiveMainloopFwdSm90ILi2EN4cute5tupleIJNS5_1CILi1EEES8_S8_EEENS6_IJNS7_ILi64EEESA_SA_EEELi512ENS_6half_tEfNS_4arch4Sm90ELb0ELb1ELb1ELb1ELb1ELb1ELb1ELb0ELb0ELb1ELb0ELb0EEENS1_21CollectiveEpilogueFwdINS6_IJSA_NS7_ILi512EEESA_EEES9_SC_SE_Li256ELb1ELb1ELb0ELb0EEENS1_36VarlenDynamicPersistentTileSchedulerILi64ELi64ELi256ELi128ELb0ELb1ELb1ELb1ELb0ELb1EEEEEEEEEvNT_6ParamsE,"",@"SHT_CUDA_INFO"
	.sectionflags	@""
	.align	4


	//----- nvinfo : EIATTR_CUDA_API_VERSION
	.align		4
        /*0000*/ 	.byte	0x04, 0x37
        /*0002*/ 	.short	(.L_522 - .L_521)
.L_521:
        /*0004*/ 	.word	0x00000082


	//----- nvinfo : EIATTR_KPARAM_INFO
	.align		4
.L_522:
        /*0008*/ 	.byte	0x04, 0x17
        /*000a*/ 	.short	(.L_524 - .L_523)
.L_523:
        /*000c*/ 	.word	0x00000000
        /*0010*/ 	.short	0x0000
        /*0012*/ 	.short	0x0000
        /*0014*/ 	.byte	0x00, 0xf0, 0x01, 0x2e


	//----- nvinfo : EIATTR_SPARSE_MMA_MASK
	.align		4
.L_524:
        /*0018*/ 	.byte	0x03, 0x50
        /*001a*/ 	.short	0x0000


	//----- nvinfo : EIATTR_MAXREG_COUNT
	.align		4
        /*001c*/ 	.byte	0x03, 0x1b
        /*001e*/ 	.short	0x00a8


	//----- nvinfo : EIATTR_MERCURY_ISA_VERSION
	.align		4
        /*0020*/ 	.byte	0x03, 0x5f
        /*0022*/ 	.short	0x0101


	//----- nvinfo : EIATTR_VRC_CTA_INIT_COUNT
	.align		4
        /*0024*/ 	.byte	0x02, 0x4a
	.zero		1
	.zero		1


	//----- nvinfo : EIATTR_EXIT_INSTR_OFFSETS
	.align		4
        /*0028*/ 	.byte	0x04, 0x1c
        /*002a*/ 	.short	(.L_526 - .L_525)


	//   ....[0]....
.L_525:
        /*002c*/ 	.word	0x00000010


	//----- nvinfo : EIATTR_MAX_THREADS
	.align		4
.L_526:
        /*0030*/ 	.byte	0x04, 0x05
        /*0032*/ 	.short	(.L_528 - .L_527)
.L_527:
        /*0034*/ 	.word	0x00000180
        /*0038*/ 	.word	0x00000001
        /*003c*/ 	.word	0x00000001


	//----- nvinfo : EIATTR_CBANK_PARAM_SIZE
	.align		4
.L_528:
        /*0040*/ 	.byte	0x03, 0x19
        /*0042*/ 	.short	0x0b80


	//----- nvinfo : EIATTR_PARAM_CBANK
	.align		4
        /*0044*/ 	.byte	0x04, 0x0a
        /*0046*/ 	.short	(.L_530 - .L_529)
	.align		4
.L_529:
        /*0048*/ 	.word	index@(.nv.constant0._ZN7cutlass13device_kernelIN5flash11enable_sm90INS1_16FlashAttnFwdSm90INS1_25CollectiveMainloopFwdSm90ILi2EN4cute5tupleIJNS5_1CILi1EEES8_S8_EEENS6_IJNS7_ILi64EEESA_SA_EEELi512ENS_6half_tEfNS_4arch4Sm90ELb0ELb1ELb1ELb1ELb1ELb1ELb1ELb0ELb0ELb1ELb0ELb0EEENS1_21CollectiveEpilogueFwdINS6_IJSA_NS7_ILi512EEESA_EEES9_SC_SE_Li256ELb1ELb1ELb0ELb0EEENS1_36VarlenDynamicPersistentTileSchedulerILi64ELi64ELi256ELi128ELb0ELb1ELb1ELb1ELb0ELb1EEEEEEEEEvNT_6ParamsE)
        /*004c*/ 	.short	0x0380
        /*004e*/ 	.short	0x0b80


	//----- nvinfo : EIATTR_SW_WAR
	.align		4
.L_530:
        /*0050*/ 	.byte	0x04, 0x36
        /*0052*/ 	.short	(.L_532 - .L_531)
.L_531:
        /*0054*/ 	.word	0x00000008
.L_532:


//--------------------- .nv.info._ZN7cutlass13device_kernelIN5flash11enable_sm90INS1_16FlashAttnFwdSm90INS1_25CollectiveMainloopFwdSm90ILi2EN4cute5tupleIJNS5_1CILi1EEES8_S8_EEENS6_IJNS7_ILi64EEESA_SA_EEELi512ENS_6half_tEfNS_4arch4Sm90ELb1ELb0ELb1ELb0ELb1ELb0ELb0ELb0ELb0ELb1ELb0ELb0EEENS1_21CollectiveEpilogueFwdINS6_IJSA_NS7_ILi512EEESA_EEES9_SC_SE_Li256ELb0ELb1ELb0ELb0EEENS1_30DynamicPersistentTileSchedulerILi256ELi128ELb0ELb1ELb1EEEEEEEEEvNT_6ParamsE --------------------------
	.section	.nv.info._ZN7cutlass13device_kernelIN5flash11enable_sm90INS1_16FlashAttnFwdSm90INS1_25CollectiveMainloopFwdSm90ILi2EN4cute5tupleIJNS5_1CILi1EEES8_S8_EEENS6_IJNS7_ILi64EEESA_SA_EEELi512ENS_6half_tEfNS_4arch4Sm90ELb1ELb0ELb1ELb0ELb1ELb0ELb0ELb0ELb0ELb1ELb0ELb0EEENS1_21CollectiveEpilogueFwdINS6_IJSA_NS7_ILi512EEESA_EEES9_SC_SE_Li256ELb0ELb1ELb0ELb0EEENS1_30DynamicPersistentTileSchedulerILi256ELi128ELb0ELb1ELb1EEEEEEEEEvNT_6ParamsE,"",@"SHT_CUDA_INFO"
	.sectionflags	@""
	.align	4


	//----- nvinfo : EIATTR_CUDA_API_VERSION
	.align		4
        /*0000*/ 	.byte	0x04, 0x37
        /*0002*/ 	.short	(.L_534 - .L_533)
.L_533:
        /*0004*/ 	.word	0x00000082


	//----- nvinfo : EIATTR_KPARAM_INFO
	.align		4
.L_534:
        /*0008*/ 	.byte	0x04, 0x17
        /*000a*/ 	.short	(.L_536 - .L_535)
.L_535:
        /*000c*/ 	.word	0x00000000
        /*0010*/ 	.short	0x0000
        /*0012*/ 	.short	0x0000
        /*0014*/ 	.byte	0x00, 0xf0, 0x01, 0x2a


	//----- nvinfo : EIATTR_SPARSE_MMA_MASK
	.align		4
.L_536:
        /*0018*/ 	.byte	0x03, 0x50
        /*001a*/ 	.short	0x0000


	//----- nvinfo : EIATTR_MAXREG_COUNT
	.align		4
        /*001c*/ 	.byte	0x03, 0x1b
        /*001e*/ 	.short	0x00a8


	//----- nvinfo : EIATTR_MERCURY_ISA_VERSION
	.align		4
        /*0020*/ 	.byte	0x03, 0x5f
        /*0022*/ 	.short	0x0101


	//----- nvinfo : EIATTR_VRC_CTA_INIT_COUNT
	.align		4
        /*0024*/ 	.byte	0x02, 0x4a
	.zero		1
	.zero		1


	//----- nvinfo : EIATTR_EXIT_INSTR_OFFSETS
	.align		4
        /*0028*/ 	.byte	0x04, 0x1c
        /*002a*/ 	.short	(.L_538 - .L_537)


	//   ....[0]....
.L_537:
        /*002c*/ 	.word	0x00000010


	//----- nvinfo : EIATTR_MAX_THREADS
	.align		4
.L_538:
        /*0030*/ 	.byte	0x04, 0x05
        /*0032*/ 	.short	(.L_540 - .L_539)
.L_539:
        /*0034*/ 	.word	0x00000180
        /*0038*/ 	.word	0x00000001
        /*003c*/ 	.word	0x00000001


	//----- nvinfo : EIATTR_CBANK_PARAM_SIZE
	.align		4
.L_540:
        /*0040*/ 	.byte	0x03, 0x19
        /*0042*/ 	.short	0x0a80


	//----- nvinfo : EIATTR_PARAM_CBANK
	.align		4
        /*0044*/ 	.byte	0x04, 0x0a
        /*0046*/ 	.short	(.L_542 - .L_541)
	.align		4
.L_541:
        /*0048*/ 	.word	index@(.nv.constant0._ZN7cutlass13device_kernelIN5flash11enable_sm90INS1_16FlashAttnFwdSm90INS1_25CollectiveMainloopFwdSm90ILi2EN4cute5tupleIJNS5_1CILi1EEES8_S8_EEENS6_IJNS7_ILi64EEESA_SA_EEELi512ENS_6half_tEfNS_4arch4Sm90ELb1ELb0ELb1ELb0ELb1ELb0ELb0ELb0ELb0ELb1ELb0ELb0EEENS1_21CollectiveEpilogueFwdINS6_IJSA_NS7_ILi512EEESA_EEES9_SC_SE_Li256ELb0ELb1ELb0ELb0EEENS1_30DynamicPersistentTileSchedulerILi256ELi128ELb0ELb1ELb1EEEEEEEEEvNT_6ParamsE)
        /*004c*/ 	.short	0x0380
        /*004e*/ 	.short	0x0a80


	//----- nvinfo : EIATTR_SW_WAR
	.align		4
.L_542:
        /*0050*/ 	.byte	0x04, 0x36
        /*0052*/ 	.short	(.L_544 - .L_543)
.L_543:
        /*0054*/ 	.word	0x00000008
.L_544:


//--------------------- .nv.info._ZN7cutlass13device_kernelIN5flash11enable_sm90INS1_16FlashAttnFwdSm90INS1_25CollectiveMainloopFwdSm90ILi2EN4cute5tupleIJNS5_1CILi1EEES8_S8_EEENS6_IJNS7_ILi64EEESA_SA_EEELi512ENS_6half_tEfNS_4arch4Sm90ELb1ELb0ELb1ELb0ELb1ELb0ELb1ELb0ELb0ELb1ELb0ELb0EEENS1_21CollectiveEpilogueFwdINS6_IJSA_NS7_ILi512EEESA_EEES9_SC_SE_Li256ELb0ELb1ELb0ELb0EEENS1_30DynamicPersistentTileSchedulerILi256ELi128ELb0ELb1ELb1EEEEEEEEEvNT_6ParamsE --------------------------
	.section	.nv.info._ZN7cutlass13device_kernelIN5flash11enable_sm90INS1_16FlashAttnFwdSm90INS1_25CollectiveMainloopFwdSm90ILi2EN4cute5tupleIJNS5_1CILi1EEES8_S8_EEENS6_IJNS7_ILi64EEESA_SA_EEELi512ENS_6half_tEfNS_4arch4Sm90ELb1ELb0ELb1ELb0ELb1ELb0ELb1ELb0ELb0ELb1ELb0ELb0EEENS1_21CollectiveEpilogueFwdINS6_IJSA_NS7_ILi512EEESA_EEES9_SC_SE_Li256ELb0ELb1ELb0ELb0EEENS1_30DynamicPersistentTileSchedulerILi256ELi128ELb0ELb1ELb1EEEEEEEEEvNT_6ParamsE,"",@"SHT_CUDA_INFO"
	.sectionflags	@""
	.align	4


	//----- nvinfo : EIATTR_CUDA_API_VERSION
	.align		4
        /*0000*/ 	.byte	0x04, 0x37
        /*0002*/ 	.short	(.L_546 - .L_545)
.L_545:
        /*0004*/ 	.word	0x00000082


	//----- nvinfo : EIATTR_KPARAM_INFO
	.align		4
.L_546:
        /*0008*/ 	.byte	0x04, 0x17
        /*000a*/ 	.short	(.L_548 - .L_547)
.L_547:
        /*000c*/ 	.word	0x00000000
        /*0010*/ 	.short	0x0000
        /*0012*/ 	.short	0x0000
        /*0014*/ 	.byte	0x00, 0xf0, 0x01, 0x2e


	//----- nvinfo : EIATTR_SPARSE_MMA_MASK
	.align		4
.L_548:
        /*0018*/ 	.byte	0x03, 0x50
        /*001a*/ 	.short	0x0000


	//----- nvinfo : EIATTR_MAXREG_COUNT
	.align		4
        /*001c*/ 	.byte	0x03, 0x1b
        /*001e*/ 	.short	0x00a8


	//----- nvinfo : EIATTR_MERCURY_ISA_VERSION
	.align		4
        /*0020*/ 	.byte	0x03, 0x5f
        /*0022*/ 	.short	0x0101


	//----- nvinfo : EIATTR_VRC_CTA_INIT_COUNT
	.align		4
        /*0024*/ 	.byte	0x02, 0x4a
	.zero		1
	.zero		1


	//----- nvinfo : EIATTR_EXIT_INSTR_OFFSETS
	.align		4
        /*0028*/ 	.byte	0x04, 0x1c
        /*002a*/ 	.short	(.L_550 - .L_549)


	//   ....[0]....
.L_549:
        /*002c*/ 	.word	0x00000010


	//----- nvinfo : EIATTR_MAX_THREADS
	.align		4
.L_550:
        /*0030*/ 	.byte	0x04, 0x05
        /*0032*/ 	.short	(.L_552 - .L_551)
.L_551:
        /*0034*/ 	.word	0x00000180
        /*0038*/ 	.word	0x00000001
        /*003c*/ 	.word	0x00000001


	//----- nvinfo : EIATTR_CBANK_PARAM_SIZE
	.align		4
.L_552:
        /*0040*/ 	.byte	0x03, 0x19
        /*0042*/ 	.short	0x0b80


	//----- nvinfo : EIATTR_PARAM_CBANK
	.align		4
        /*0044*/ 	.byte	0x04, 0x0a
        /*0046*/ 	.short	(.L_554 - .L_553)
	.align		4
.L_553:
        /*0048*/ 	.word	index@(.nv.constant0._ZN7cutlass13device_kernelIN5flash11enable_sm90INS1_16FlashAttnFwdSm90INS1_25CollectiveMainloopFwdSm90ILi2EN4cute5tupleIJNS5_1CILi1EEES8_S8_EEENS6_IJNS7_ILi64EEESA_SA_EEELi512ENS_6half_tEfNS_4arch4Sm90ELb1ELb0ELb1ELb0ELb1ELb0ELb1ELb0ELb0ELb1ELb0ELb0EEENS1_21CollectiveEpilogueFwdINS6_IJSA_NS7_ILi512EEESA_EEES9_SC_SE_Li256ELb0ELb1ELb0ELb0EEENS1_30DynamicPersistentTileSchedulerILi256ELi128ELb0ELb1ELb1EEEEEEEEEvNT_6ParamsE)
        /*004c*/ 	.short	0x0380
        /*004e*/ 	.short	0x0b80


	//----- nvinfo : EIATTR_SW_WAR
	.align		4
.L_554:
        /*0050*/ 	.byte	0x04, 0x36
        /*0052*/ 	.short	(.L_556 - .L_555)
.L_555:
        /*0054*/ 	.word	0x00000008
.L_556:


//--------------------- .nv.info._ZN7cutlass13device_kernelIN5flash11enable_sm90INS1_16FlashAttnFwdSm90INS1_25CollectiveMainloopFwdSm90ILi2EN4cute5tupleIJNS5_1CILi1EEES8_S8_EEENS6_IJNS7_ILi64EEESA_SA_EEELi512ENS_6half_tEfNS_4arch4Sm90ELb1ELb0ELb1ELb1ELb1ELb0ELb0ELb0ELb0ELb1ELb0ELb0EEENS1_21CollectiveEpilogueFwdINS6_IJSA_NS7_ILi512EEESA_EEES9_SC_SE_Li256ELb1ELb1ELb0ELb0EEENS1_36VarlenDynamicPersistentTileSchedulerILi64ELi64ELi256ELi128ELb0ELb1ELb1ELb1ELb1ELb1EEEEEEEEEvNT_6ParamsE --------------------------
	.section	.nv.info._ZN7cutlass13device_kernelIN5flash11enable_sm90INS1_16FlashAttnFwdSm90INS1_25CollectiveMainloopFwdSm90ILi2EN4cute5tupleIJNS5_1CILi1EEES8_S8_EEENS6_IJNS7_ILi64EEESA_SA_EEELi512ENS_6half_tEfNS_4arch4Sm90ELb1ELb0ELb1ELb1ELb1ELb0ELb0ELb0ELb0ELb1ELb0ELb0EEENS1_21CollectiveEpilogueFwdINS6_IJSA_NS7_ILi512EEESA_EEES9_SC_SE_Li256ELb1ELb1ELb0ELb0EEENS1_36VarlenDynamicPersistentTileSchedulerILi64ELi64ELi256ELi128ELb0ELb1ELb1ELb1ELb1ELb1EEEEEEEEEvNT_6ParamsE,"",@"SHT_CUDA_INFO"
	.sectionflags	@""
	.align	4


	//----- nvinfo : EIATTR_CUDA_API_VERSION
	.align		4
        /*0000*/ 	.byte	0x04, 0x37
        /*0002*/ 	.short	(.L_558 - .L_557)
.L_557:
        /*0004*/ 	.word	0x00000082


	//----- nvinfo : EIATTR_KPARAM_INFO
	.align		4
.L_558:
        /*0008*/ 	.byte	0x04, 0x17
        /*000a*/ 	.short	(.L_560 - .L_559)
.L_559:
        /*000c*/ 	.word	0x00000000
        /*0010*/ 	.short	0x0000
        /*0012*/ 	.short	0x0000
        /*0014*/ 	.byte	0x00, 0xf0, 0x01, 0x2a


	//----- nvinfo : EIATTR_SPARSE_MMA_MASK
	.align		4
.L_560:
        /*0018*/ 	.byte	0x03, 0x50
        /*001a*/ 	.short	0x0000


	//----- nvinfo : EIATTR_MAXREG_COUNT
	.align		4
        /*001c*/ 	.byte	0x03, 0x1b
        /*001e*/ 	.short	0x00a8


	//----- nvinfo : EIATTR_MERCURY_ISA_VERSION
	.align		4
        /*0020*/ 	.byte	0x03, 0x5f
        /*0022*/ 	.short	0x0101


	//----- nvinfo : EIATTR_VRC_CTA_INIT_COUNT
	.align		4
        /*0024*/ 	.byte	0x02, 0x4a
	.zero		1
	.zero		1


	//----- nvinfo : EIATTR_EXIT_INSTR_OFFSETS
	.align		4
        /*0028*/ 	.byte	0x04, 0x1c
        /*002a*/ 	.short	(.L_562 - .L_561)


	//   ....[0]....
.L_561:
        /*002c*/ 	.word	0x00000010


	//----- nvinfo : EIATTR_MAX_THREADS
	.align		4
.L_562:
        /*0030*/ 	.byte	0x04, 0x05
        /*0032*/ 	.short	(.L_564 - .L_563)
.L_563:
        /*0034*/ 	.word	0x00000180
        /*0038*/ 	.word	0x00000001
        /*003c*/ 	.word	0x00000001


	//----- nvinfo : EIATTR_CBANK_PARAM_SIZE
	.align		4
.L_564:
        /*0040*/ 	.byte	0x03, 0x19
        /*0042*/ 	.short	0x0a80


	//----- nvinfo : EIATTR_PARAM_CBANK
	.align		4
        /*0044*/ 	.byte	0x04, 0x0a
        /*0046*/ 	.short	(.L_566 - .L_565)
	.align		4
.L_565:
        /*0048*/ 	.word	index@(.nv.constant0._ZN7cutlass13device_kernelIN5flash11enable_sm90INS1_16FlashAttnFwdSm90INS1_25CollectiveMainloopFwdSm90ILi2EN4cute5tupleIJNS5_1CILi1EEES8_S8_EEENS6_IJNS7_ILi64EEESA_SA_EEELi512ENS_6half_tEfNS_4arch4Sm90ELb1ELb0ELb1ELb1ELb1ELb0ELb0ELb0ELb0ELb1ELb0ELb0EEENS1_21CollectiveEpilogueFwdINS6_IJSA_NS7_ILi512EEESA_EEES9_SC_SE_Li256ELb1ELb1ELb0ELb0EEENS1_36VarlenDynamicPersistentTileSchedulerILi64ELi64ELi256ELi128ELb0ELb1ELb1ELb1ELb1ELb1EEEEEEEEEvNT_6ParamsE)
        /*004c*/ 	.short	0x0380
        /*004e*/ 	.short	0x0a80


	//----- nvinfo : EIATTR_SW_WAR
	.align		4
.L_566:
        /*0050*/ 	.byte	0x04, 0x36
        /*0052*/ 	.short	(.L_568 - .L_567)
.L_567:
        /*0054*/ 	.word	0x00000008
.L_568:


//--------------------- .nv.info._ZN7cutlass13device_kernelIN5flash11enable_sm90INS1_16FlashAttnFwdSm90INS1_25CollectiveMainloopFwdSm90ILi2EN4cute5tupleIJNS5_1CILi1EEES8_S8_EEENS6_IJNS7_ILi64EEESA_SA_EEELi512ENS_6half_tEfNS_4arch4Sm90ELb1ELb0ELb1ELb1ELb1ELb1ELb0ELb0ELb0ELb1ELb0ELb0EEENS1_21CollectiveEpilogueFwdINS6_IJSA_NS7_ILi512EEESA_EEES9_SC_SE_Li256ELb1ELb1ELb0ELb0EEENS1_36VarlenDynamicPersistentTileSchedulerILi64ELi64ELi256ELi128ELb0ELb1ELb1ELb1ELb1ELb1EEEEEEEEEvNT_6ParamsE --------------------------
	.section	.nv.info._ZN7cutlass13device_kernelIN5flash11enable_sm90INS1_16FlashAttnFwdSm90INS1_25CollectiveMainloopFwdSm90ILi2EN4cute5tupleIJNS5_1CILi1EEES8_S8_EEENS6_IJNS7_ILi64EEESA_SA_EEELi512ENS_6half_tEfNS_4arch4Sm90ELb1ELb0ELb1ELb1ELb1ELb1ELb0ELb0ELb0ELb1ELb0ELb0EEENS1_21CollectiveEpilogueFwdINS6_IJSA_NS7_ILi512EEESA_EEES9_SC_SE_Li256ELb1ELb1ELb0ELb0EEENS1_36VarlenDynamicPersistentTileSchedulerILi64ELi64ELi256ELi128ELb0ELb1ELb1ELb1ELb1ELb1EEEEEEEEEvNT_6ParamsE,"",@"SHT_CUDA_INFO"
	.sectionflags	@""
	.align	4


	//----- nvinfo : EIATTR_CUDA_API_VERSION
	.align		4
        /*0000*/ 	.byte	0x04, 0x37
        /*0002*/ 	.short	(.L_570 - .L_569)
.L_569:
        /*0004*/ 	.word	0x00000082


	//----- nvinfo : EIATTR_KPARAM_INFO
	.align		4
.L_570:
        /*0008*/ 	.byte	0x04, 0x17
        /*000a*/ 	.short	(.L_572 - .L_571)
.L_571:
        /*000c*/ 	.word	0x00000000
        /*0010*/ 	.short	0x0000
        /*0012*/ 	.short	0x0000
        /*0014*/ 	.byte	0x00, 0xf0, 0x01, 0x2a


	//----- nvinfo : EIATTR_SPARSE_MMA_MASK
	.align		4
.L_572:
        /*0018*/ 	.byte	0x03, 0x50
        /*001a*/ 	.short	0x0000


	//----- nvinfo : EIATTR_MAXREG_COUNT
	.align		4
        /*001c*/ 	.byte	0x03, 0x1b
        /*001e*/ 	.short	0x00a8


	//----- nvinfo : EIATTR_MERCURY_ISA_VERSION
	.align		4
        /*0020*/ 	.byte	0x03, 0x5f
        /*0022*/ 	.short	0x0101


	//----- nvinfo : EIATTR_VRC_CTA_INIT_COUNT
	.align		4
        /*0024*/ 	.byte	0x02, 0x4a
	.zero		1
	.zero		1


	//----- nvinfo : EIATTR_EXIT_INSTR_OFFSETS
	.align		4
        /*0028*/ 	.byte	0x04, 0x1c
        /*002a*/ 	.short	(.L_574 - .L_573)


	//   ....[0]....
.L_573:
        /*002c*/ 	.word	0x00000010


	//----- nvinfo : EIATTR_MAX_THREADS
	.align		4
.L_574:
        /*0030*/ 	.byte	0x04, 0x05
        /*0032*/ 	.short	(.L_576 - .L_575)
.L_575:
        /*0034*/ 	.word	0x00000180
        /*0038*/ 	.word	0x00000001
        /*003c*/ 	.word	0x00000001


	//----- nvinfo : EIATTR_CBANK_PARAM_SIZE
	.align		4
.L_576:
        /*0040*/ 	.byte	0x03, 0x19
        /*0042*/ 	.short	0x0a80


	//----- nvinfo : EIATTR_PARAM_CBANK
	.align		4
        /*0044*/ 	.byte	0x04, 0x0a
        /*0046*/ 	.short	(.L_578 - .L_577)
	.align		4
.L_577:
        /*0048*/ 	.word	index@(.nv.constant0._ZN7cutlass13device_kernelIN5flash11enable_sm90INS1_16FlashAttnFwdSm90INS1_25CollectiveMainloopFwdSm90ILi2EN4cute5tupleIJNS5_1CILi1EEES8_S8_EEENS6_IJNS7_ILi64EEESA_SA_EEELi512ENS_6half_tEfNS_4arch4Sm90ELb1ELb0ELb1ELb1ELb1ELb1ELb0ELb0ELb0ELb1ELb0ELb0EEENS1_21CollectiveEpilogueFwdINS6_IJSA_NS7_ILi512EEESA_EEES9_SC_SE_Li256ELb1ELb1ELb0ELb0EEENS1_36VarlenDynamicPersistentTileSchedulerILi64ELi64ELi256ELi128ELb0ELb1ELb1ELb1ELb1ELb1EEEEEEEEEvNT_6ParamsE)
        /*004c*/ 	.short	0x0380
        /*004e*/ 	.short	0x0a80


	//----- nvinfo : EIATTR_SW_WAR
	.align		4
.L_578:
        /*0050*/ 	.byte	0x04, 0x36
        /*0052*/ 	.short	(.L_580 - .L_579)
.L_579:
        /*0054*/ 	.word	0x00000008
.L_580:


//--------------------- .nv.info._ZN7cutlass13device_kernelIN5flash11enable_sm90INS1_16FlashAttnFwdSm90INS1_25CollectiveMainloopFwdSm90ILi2EN4cute5tupleIJNS5_1CILi1EEES8_S8_EEENS6_IJNS7_ILi64EEESA_SA_EEELi512ENS_6half_tEfNS_4arch4Sm90ELb1ELb0ELb1ELb1ELb1ELb0ELb1ELb0ELb0ELb1ELb0ELb0EEENS1_21CollectiveEpilogueFwdINS6_IJSA_NS7_ILi512EEESA_EEES9_SC_SE_Li256ELb1ELb1ELb0ELb0EEENS1_36VarlenDynamicPersistentTileSchedulerILi64ELi64ELi256ELi128ELb0ELb1ELb1ELb1ELb1ELb1EEEEEEEEEvNT_6ParamsE --------------------------
	.section	.nv.info._ZN7cutlass13device_kernelIN5flash11enable_sm90INS1_16FlashAttnFwdSm90INS1_25CollectiveMainloopFwdSm90ILi2EN4cute5tupleIJNS5_1CILi1EEES8_S8_EEENS6_IJNS7_ILi64EEESA_SA_EEELi512ENS_6half_tEfNS_4arch4Sm90ELb1ELb0ELb1ELb1ELb1ELb0ELb1ELb0ELb0ELb1ELb0ELb0EEENS1_21CollectiveEpilogueFwdINS6_IJSA_NS7_ILi512EEESA_EEES9_SC_SE_Li256ELb1ELb1ELb0ELb0EEENS1_36VarlenDynamicPersistentTileSchedulerILi64ELi64ELi256ELi128ELb0ELb1ELb1ELb1ELb1ELb1EEEEEEEEEvNT_6ParamsE,"",@"SHT_CUDA_INFO"
	.sectionflags	@""
	.align	4


	//----- nvinfo : EIATTR_CUDA_API_VERSION
	.align		4
        /*0000*/ 	.byte	0x04, 0x37
        /*0002*/ 	.short	(.L_582 - .L_581)
.L_581:
        /*0004*/ 	.word	0x00000082


	//----- nvinfo : EIATTR_KPARAM_INFO
	.align		4
.L_582:
        /*0008*/ 	.byte	0x04, 0x17
        /*000a*/ 	.short	(.L_584 - .L_583)
.L_583:
        /*000c*/ 	.word	0x00000000
        /*0010*/ 	.short	0x0000
        /*0012*/ 	.short	0x0000
        /*0014*/ 	.byte	0x00, 0xf0, 0x01, 0x2e


	//----- nvinfo : EIATTR_SPARSE_MMA_MASK
	.align		4
.L_584:
        /*0018*/ 	.byte	0x03, 0x50
        /*001a*/ 	.short	0x0000


	//----- nvinfo : EIATTR_MAXREG_COUNT
	.align		4
        /*001c*/ 	.byte	0x03, 0x1b
        /*001e*/ 	.short	0x00a8


	//----- nvinfo : EIATTR_MERCURY_ISA_VERSION
	.align		4
        /*0020*/ 	.byte	0x03, 0x5f
        /*0022*/ 	.short	0x0101


	//----- nvinfo : EIATTR_VRC_CTA_INIT_COUNT
	.align		4
        /*0024*/ 	.byte	0x02, 0x4a
	.zero		1
	.zero		1


	//----- nvinfo : EIATTR_EXIT_INSTR_OFFSETS
	.align		4
        /*0028*/ 	.byte	0x04, 0x1c
        /*002a*/ 	.short	(.L_586 - .L_585)


	//   ....[0]....
.L_585:
        /*002c*/ 	.word	0x00000010


	//----- nvinfo : EIATTR_MAX_THREADS
	.align		4
.L_586:
        /*0030*/ 	.byte	0x04, 0x05
        /*0032*/ 	.short	(.L_588 - .L_587)
.L_587:
        /*0034*/ 	.word	0x00000180
        /*0038*/ 	.word	0x00000001
        /*003c*/ 	.word	0x00000001


	//----- nvinfo : EIATTR_CBANK_PARAM_SIZE
	.align		4
.L_588:
        /*0040*/ 	.byte	0x03, 0x19
        /*0042*/ 	.short	0x0b80


	//----- nvinfo : EIATTR_PARAM_CBANK
	.align		4
        /*0044*/ 	.byte	0x04, 0x0a
        /*0046*/ 	.short	(.L_590 - .L_589)
	.align		4
.L_589:
        /*0048*/ 	.word	index@(.nv.constant0._ZN7cutlass13device_kernelIN5flash11enable_sm90INS1_16FlashAttnFwdSm90INS1_25CollectiveMainloopFwdSm90ILi2EN4cute5tupleIJNS5_1CILi1EEES8_S8_EEENS6_IJNS7_ILi64EEESA_SA_EEELi512ENS_6half_tEfNS_4arch4Sm90ELb1ELb0ELb1ELb1ELb1ELb0ELb1ELb0ELb0ELb1ELb0ELb0EEENS1_21CollectiveEpilogueFwdINS6_IJSA_NS7_ILi512EEESA_EEES9_SC_SE_Li256ELb1ELb1ELb0ELb0EEENS1_36VarlenDynamicPersistentTileSchedulerILi64ELi64ELi256ELi128ELb0ELb1ELb1ELb1ELb1ELb1EEEEEEEEEvNT_6ParamsE)
        /*004c*/ 	.short	0x0380
        /*004e*/ 	.short	0x0b80


	//----- nvinfo : EIATTR_SW_WAR
	.align		4
.L_590:
        /*0050*/ 	.byte	0x04, 0x36
        /*0052*/ 	.short	(.L_592 - .L_591)
.L_591:
        /*0054*/ 	.word	0x00000008
.L_592:


//--------------------- .nv.info._ZN7cutlass13device_kernelIN5flash11enable_sm90INS1_16FlashAttnFwdSm90INS1_25CollectiveMainloopFwdSm90ILi2EN4cute5tupleIJNS5_1CILi1EEES8_S8_EEENS6_IJNS7_ILi64EEESA_SA_EEELi512ENS_6half_tEfNS_4arch4Sm90ELb1ELb0ELb1ELb1ELb1ELb1ELb1ELb0ELb0ELb1ELb0ELb0EEENS1_21CollectiveEpilogueFwdINS6_IJSA_NS7_ILi512EEESA_EEES9_SC_SE_Li256ELb1ELb1ELb0ELb0EEENS1_36VarlenDynamicPersistentTileSchedulerILi64ELi64ELi256ELi128ELb0ELb1ELb1ELb1ELb1ELb1EEEEEEEEEvNT_6ParamsE --------------------------
	.section	.nv.info._ZN7cutlass13device_kernelIN5flash11enable_sm90INS1_16FlashAttnFwdSm90INS1_25CollectiveMainloopFwdSm90ILi2EN4cute5tupleIJNS5_1CILi1EEES8_S8_EEENS6_IJNS7_ILi64EEESA_SA_EEELi512ENS_6half_tEfNS_4arch4Sm90ELb1ELb0ELb1ELb1ELb1ELb1ELb1ELb0ELb0ELb1ELb0ELb0EEENS1_21CollectiveEpilogueFwdINS6_IJSA_NS7_ILi512EEESA_EEES9_SC_SE_Li256ELb1ELb1ELb0ELb0EEENS1_36VarlenDynamicPersistentTileSchedulerILi64ELi64ELi256ELi128ELb0ELb1ELb1ELb1ELb1ELb1EEEEEEEEEvNT_6ParamsE,"",@"SHT_CUDA_INFO"
	.sectionflags	@""
	.align	4


	//----- nvinfo : EIATTR_CUDA_API_VERSION
	.align		4
        /*0000*/ 	.byte	0x04, 0x37
        /*0002*/ 	.short	(.L_594 - .L_593)
.L_593:
        /*0004*/ 	.word	0x00000082


	//----- nvinfo : EIATTR_KPARAM_INFO
	.align		4
.L_594:
        /*0008*/ 	.byte	0x04, 0x17
        /*000a*/ 	.short	(.L_596 - .L_595)
.L_595:
        /*000c*/ 	.word	0x00000000
        /*0010*/ 	.short	0x0000
        /*0012*/ 	.short	0x0000
        /*0014*/ 	.byte	0x00, 0xf0, 0x01, 0x2e


	//----- nvinfo : EIATTR_SPARSE_MMA_MASK
	.align		4
.L_596:
        /*0018*/ 	.byte	0x03, 0x50
        /*001a*/ 	.short	0x0000


	//----- nvinfo : EIATTR_MAXREG_COUNT
	.align		4
        /*001c*/ 	.byte	0x03, 0x1b
        /*001e*/ 	.short	0x00a8


	//----- nvinfo : EIATTR_MERCURY_ISA_VERSION
	.align		4
        /*0020*/ 	.byte	0x03, 0x5f
        /*0022*/ 	.short	0x0101


	//----- nvinfo : EIATTR_VRC_CTA_INIT_COUNT
	.align		4
        /*0024*/ 	.byte	0x02, 0x4a
	.zero		1
	.zero		1


	//----- nvinfo : EIATTR_EXIT_INSTR_OFFSETS
	.align		4
        /*0028*/ 	.byte	0x04, 0x1c
        /*002a*/ 	.short	(.L_598 - .L_597)


	//   ....[0]....
.L_597:
        /*002c*/ 	.word	0x00000010


	//----- nvinfo : EIATTR_MAX_THREADS
	.align		4
.L_598:
        /*0030*/ 	.byte	0x04, 0x05
        /*0032*/ 	.short	(.L_600 - .L_599)
.L_599:
        /*0034*/ 	.word	0x00000180
        /*0038*/ 	.word	0x00000001
        /*003c*/ 	.word	0x00000001


	//----- nvinfo : EIATTR_CBANK_PARAM_SIZE
	.align		4
.L_600:
        /*0040*/ 	.byte	0x03, 0x19
        /*0042*/ 	.short	0x0b80


	//----- nvinfo : EIATTR_PARAM_CBANK
	.align		4
        /*0044*/ 	.byte	0x04, 0x0a
        /*0046*/ 	.short	(.L_602 - .L_601)
	.align		4
.L_601:
        /*0048*/ 	.word	index@(.nv.constant0._ZN7cutlass13device_kernelIN5flash11enable_sm90INS1_16FlashAttnFwdSm90INS1_25CollectiveMainloopFwdSm90ILi2EN4cute5tupleIJNS5_1CILi1EEES8_S8_EEENS6_IJNS7_ILi64EEESA_SA_EEELi512ENS_6half_tEfNS_4arch4Sm90ELb1ELb0ELb1ELb1ELb1ELb1ELb1ELb0ELb0ELb1ELb0ELb0EEENS1_21CollectiveEpilogueFwdINS6_IJSA_NS7_ILi512EEESA_EEES9_SC_SE_Li256ELb1ELb1ELb0ELb0EEENS1_36VarlenDynamicPersistentTileSchedulerILi64ELi64ELi256ELi128ELb0ELb1ELb1ELb1ELb1ELb1EEEEEEEEEvNT_6ParamsE)
        /*004c*/ 	.short	0x0380
        /*004e*/ 	.short	0x0b80


	//----- nvinfo : EIATTR_SW_WAR
	.align		4
.L_602:
        /*0050*/ 	.byte	0x04, 0x36
        /*0052*/ 	.short	(.L_604 - .L_603)
.L_603:
        /*0054*/ 	.word	0x00000008
.L_604:


//--------------------- .nv.info._ZN7cutlass13device_kernelIN5flash11enable_sm90INS1_16FlashAttnFwdSm90INS1_25CollectiveMainloopFwdSm90ILi2EN4cute5tupleIJNS5_1CILi1EEES8_S8_EEENS6_IJNS7_ILi128EEENS7_ILi96EEENS7_ILi64EEEEEELi256ENS_6half_tEfNS_4arch4Sm90ELb0ELb0ELb1ELb0ELb1ELb0ELb0ELb1ELb0ELb1ELb0ELb0EEENS1_21CollectiveEpilogueFwdINS6_IJSA_NS7_ILi256EEESB_EEES9_SE_SG_Li256ELb0ELb1ELb0ELb0EEENS1_29StaticPersistentTileSchedulerILb0EEEEEEEEEvNT_6ParamsE --------------------------
	.section	.nv.info._ZN7cutlass13device_kernelIN5flash11enable_sm90INS1_16FlashAttnFwdSm90INS1_25CollectiveMainloopFwdSm90ILi2EN4cute5tupleIJNS5_1CILi1EEES8_S8_EEENS6_IJNS7_ILi128EEENS7_ILi96EEENS7_ILi64EEEEEELi256ENS_6half_tEfNS_4arch4Sm90ELb0ELb0ELb1ELb0ELb1ELb0ELb0ELb1ELb0ELb1ELb0ELb0EEENS1_21CollectiveEpilogueFwdINS6_IJSA_NS7_ILi256EEESB_EEES9_SE_SG_Li256ELb0ELb1ELb0ELb0EEENS1_29StaticPersistentTileSchedulerILb0EEEEEEEEEvNT_6ParamsE,"",@"SHT_CUDA_INFO"
	.sectionflags	@""
	.align	4


	//----- nvinfo : EIATTR_CUDA_API_VERSION
	.align		4
        /*0000*/ 	.byte	0x04, 0x37
        /*0002*/ 	.short	(.L_606 - .L_605)
.L_605:
        /*0004*/ 	.word	0x00000082


	//----- nvinfo : EIATTR_KPARAM_INFO
	.align		4
.L_606:
        /*0008*/ 	.byte	0x04, 0x17
        /*000a*/ 	.short	(.L_608 - .L_607)
.L_607:
        /*000c*/ 	.word	0x00000000
        /*0010*/ 	.short	0x0000
        /*0012*/ 	.short	0x0000
        /*0014*/ 	.byte	0x00, 0xf0, 0x01, 0x28


	//----- nvinfo : EIATTR_SPARSE_MMA_MASK
	.align		4
.L_608:
        /*0018*/ 	.byte	0x03, 0x50
        /*001a*/ 	.short	0x0000


	//----- nvinfo : EIATTR_MAXREG_COUNT
	.align		4
        /*001c*/ 	.byte	0x03, 0x1b
        /*001e*/ 	.short	0x00a8


	//----- nvinfo : EIATTR_MERCURY_ISA_VERSION
	.align		4
        /*0020*/ 	.byte	0x03, 0x5f
        /*0022*/ 	.short	0x0101


	//----- nvinfo : EIATTR_VRC_CTA_INIT_COUNT
	.align		4
        /*0024*/ 	.byte	0x02, 0x4a
	.zero		1
	.zero		1


	//----- nvinfo : EIATTR_EXIT_INSTR_OFFSETS
	.align		4
        /*0028*/ 	.byte	0x04, 0x1c
        /*002a*/ 	.short	(.L_610 - .L_609)


	//   ....[0]....
.L_609:
        /*002c*/ 	.word	0x00000010


	//----- nvinfo : EIATTR_MAX_THREADS
	.align		4
.L_610:
        /*0030*/ 	.byte	0x04, 0x05
        /*0032*/ 	.short	(.L_612 - .L_611)
.L_611:
        /*0034*/ 	.word	0x00000180
        /*0038*/ 	.word	0x00000001
        /*003c*/ 	.word	0x00000001


	//----- nvinfo : EIATTR_CBANK_PARAM_SIZE
	.align		4
.L_612:
        /*0040*/ 	.byte	0x03, 0x19
        /*0042*/ 	.short	0x0a00


	//----- nvinfo : EIATTR_PARAM_CBANK
	.align		4
        /*0044*/ 	.byte	0x04, 0x0a
        /*0046*/ 	.short	(.L_614 - .L_613)
	.align		4
.L_613:
        /*0048*/ 	.word	index@(.nv.constant0._ZN7cutlass13device_kernelIN5flash11enable_sm90INS1_16FlashAttnFwdSm90INS1_25CollectiveMainloopFwdSm90ILi2EN4cute5tupleIJNS5_1CILi1EEES8_S8_EEENS6_IJNS7_ILi128EEENS7_ILi96EEENS7_ILi64EEEEEELi256ENS_6half_tEfNS_4arch4Sm90ELb0ELb0ELb1ELb0ELb1ELb0ELb0ELb1ELb0ELb1ELb0ELb0EEENS1_21CollectiveEpilogueFwdINS6_IJSA_NS7_ILi256EEESB_EEES9_SE_SG_Li256ELb0ELb1ELb0ELb0EEENS1_29StaticPersistentTileSchedulerILb0EEEEEEEEEvNT_6ParamsE)
        /*004c*/ 	.short	0x0380
        /*004e*/ 	.short	0x0a00


	//----- nvinfo : EIATTR_SW_WAR
	.align		4
.L_614:
        /*0050*/ 	.byte	0x04, 0x36
        /*0052*/ 	.short	(.L_616 - .L_615)
.L_615:
        /*0054*/ 	.word	0x00000008
.L_616:


//--------------------- .nv.info._ZN7cutlass13device_kernelIN5flash11enable_sm90INS1_16FlashAttnFwdSm90INS1_25CollectiveMainloopFwdSm90ILi2EN4cute5tupleIJNS5_1CILi1EEES8_S8_EEENS6_IJNS7_ILi128EEENS7_ILi96EEENS7_ILi64EEEEEELi256ENS_6half_tEfNS_4arch4Sm90ELb0ELb0ELb1ELb0ELb1ELb0ELb1ELb1ELb0ELb1ELb0ELb0EEENS1_21CollectiveEpilogueFwdINS6_IJSA_NS7_ILi256EEESB_EEES9_SE_SG_Li256ELb0ELb1ELb0ELb0EEENS1_29StaticPersistentTileSchedulerILb0EEEEEEEEEvNT_6ParamsE --------------------------
	.section	.nv.info._ZN7cutlass13device_kernelIN5flash11enable_sm90INS1_16FlashAttnFwdSm90INS1_25CollectiveMainloopFwdSm90ILi2EN4cute5tupleIJNS5_1CILi1EEES8_S8_EEENS6_IJNS7_ILi128EEENS7_ILi96EEENS7_ILi64EEEEEELi256ENS_6half_tEfNS_4arch4Sm90ELb0ELb0ELb1ELb0ELb1ELb0ELb1ELb1ELb0ELb1ELb0ELb0EEENS1_21CollectiveEpilogueFwdINS6_IJSA_NS7_ILi256EEESB_EEES9_SE_SG_Li256ELb0ELb1ELb0ELb0EEENS1_29StaticPersistentTileSchedulerILb0EEEEEEEEEvNT_6ParamsE,"",@"SHT_CUDA_INFO"
	.sectionflags	@""
	.align	4


	//----- nvinfo : EIATTR_CUDA_API_VERSION
	.align		4
        /*0000*/ 	.byte	0x04, 0x37
        /*0002*/ 	.short	(.L_618 - .L_617)
.L_617:
        /*0004*/ 	.word	0x00000082


	//----- nvinfo : EIATTR_KPARAM_INFO
	.align		4
.L_618:
        /*0008*/ 	.byte	0x04, 0x17
        /*000a*/ 	.short	(.L_620 - .L_619)
.L_619:
        /*000c*/ 	.word	0x00000000
        /*0010*/ 	.short	0x0000
        /*0012*/ 	.short	0x0000
        /*0014*/ 	.byte	0x00, 0xf0, 0x01, 0x2c


	//----- nvinfo : EIATTR_SPARSE_MMA_MASK
	.align		4
.L_620:
        /*0018*/ 	.byte	0x03, 0x50
        /*001a*/ 	.short	0x0000


	//----- nvinfo : EIATTR_MAXREG_COUNT
	.align		4
        /*001c*/ 	.byte	0x03, 0x1b
        /*001e*/ 	.short	0x00a8


	//----- nvinfo : EIATTR_MERCURY_ISA_VERSION
	.align		4
        /*0020*/ 	.byte	0x03, 0x5f
        /*0022*/ 	.short	0x0101


	//----- nvinfo : EIATTR_VRC_CTA_INIT_COUNT
	.align		4
        /*0024*/ 	.byte	0x02, 0x4a
	.zero		1
	.zero		1


	//----- nvinfo : EIATTR_EXIT_INSTR_OFFSETS
	.align		4
        /*0028*/ 	.byte	0x04, 0x1c
        /*002a*/ 	.short	(.L_622 - .L_621)


	//   ....[0]....
.L_621:
        /*002c*/ 	.word	0x00000010


	//----- nvinfo : EIATTR_MAX_THREADS
	.align		4
.L_622:
        /*0030*/ 	.byte	0x04, 0x05
        /*0032*/ 	.short	(.L_624 - .L_623)
.L_623:
        /*0034*/ 	.word	0x00000180
        /*0038*/ 	.word	0x00000001
        /*003c*/ 	.word	0x00000001


	//----- nvinfo : EIATTR_CBANK_PARAM_SIZE
	.align		4
.L_624:
        /*0040*/ 	.byte	0x03, 0x19
        /*0042*/ 	.short	0x0b00


	//----- nvinfo : EIATTR_PARAM_CBANK
	.align		4
        /*0044*/ 	.byte	0x04, 0x0a
        /*0046*/ 	.short	(.L_626 - .L_625)
	.align		4
.L_625:
        /*0048*/ 	.word	index@(.nv.constant0._ZN7cutlass13device_kernelIN5flash11enable_sm90INS1_16FlashAttnFwdSm90INS1_25CollectiveMainloopFwdSm90ILi2EN4cute5tupleIJNS5_1CILi1EEES8_S8_EEENS6_IJNS7_ILi128EEENS7_ILi96EEENS7_ILi64EEEEEELi256ENS_6half_tEfNS_4arch4Sm90ELb0ELb0ELb1ELb0ELb1ELb0ELb1ELb1ELb0ELb1ELb0ELb0EEENS1_21CollectiveEpilogueFwdINS6_IJSA_NS7_ILi256EEESB_EEES9_SE_SG_Li256ELb0ELb1ELb0ELb0EEENS1_29StaticPersistentTileSchedulerILb0EEEEEEEEEvNT_6ParamsE)
        /*004c*/ 	.short	0x0380
        /*004e*/ 	.short	0x0b00


	//----- nvinfo : EIATTR_SW_WAR
	.align		4
.L_626:
        /*0050*/ 	.byte	0x04, 0x36
        /*0052*/ 	.short	(.L_628 - .L_627)
.L_627:
        /*0054*/ 	.word	0x00000008
.L_628:


//--------------------- .nv.info._ZN7cutlass13device_kernelIN5flash11enable_sm90INS1_16FlashAttnFwdSm90INS1_25CollectiveMainloopFwdSm90ILi2EN4cute5tupleIJNS5_1CILi1EEES8_S8_EEENS6_IJNS7_ILi128EEENS7_ILi96EEENS7_ILi64EEEEEELi256ENS_6half_tEfNS_4arch4Sm90ELb0ELb0ELb1ELb1ELb1ELb0ELb0ELb1ELb0ELb1ELb0ELb0EEENS1_21CollectiveEpilogueFwdINS6_IJSA_NS7_ILi256EEESB_EEES9_SE_SG_Li256ELb1ELb1ELb0ELb0EEENS1_36VarlenDynamicPersistentTileSchedulerILi128ELi96ELi256ELi128ELb0ELb1ELb1ELb0ELb1ELb1EEEEEEEEEvNT_6ParamsE --------------------------
	.section	.nv.info._ZN7cutlass13device_kernelIN5flash11enable_sm90INS1_16FlashAttnFwdSm90INS1_25CollectiveMainloopFwdSm90ILi2EN4cute5tupleIJNS5_1CILi1EEES8_S8_EEENS6_IJNS7_ILi128EEENS7_ILi96EEENS7_ILi64EEEEEELi256ENS_6half_tEfNS_4arch4Sm90ELb0ELb0ELb1ELb1ELb1ELb0ELb0ELb1ELb0ELb1ELb0ELb0EEENS1_21CollectiveEpilogueFwdINS6_IJSA_NS7_ILi256EEESB_EEES9_SE_SG_Li256ELb1ELb1ELb0ELb0EEENS1_36VarlenDynamicPersistentTileSchedulerILi128ELi96ELi256ELi128ELb0ELb1ELb1ELb0ELb1ELb1EEEEEEEEEvNT_6ParamsE,"",@"SHT_CUDA_INFO"
	.sectionflags	@""
	.align	4


	//----- nvinfo : EIATTR_CUDA_API_VERSION
	.align		4
        /*0000*/ 	.byte	0x04, 0x37
        /*0002*/ 	.short	(.L_630 - .L_629)
.L_629:
        /*0004*/ 	.word	0x00000082


	//----- nvinfo : EIATTR_KPARAM_INFO
	.align		4
.L_630:
        /*0008*/ 	.byte	0x04, 0x17
        /*000a*/ 	.short	(.L_632 - .L_631)
.L_631:
        /*000c*/ 	.word	0x00000000
        /*0010*/ 	.short	0x0000
        /*0012*/ 	.short	0x0000
        /*0014*/ 	.byte	0x00, 0xf0, 0x01, 0x2a


	//----- nvinfo : EIATTR_SPARSE_MMA_MASK
	.align		4
.L_632:
        /*0018*/ 	.byte	0x03, 0x50
        /*001a*/ 	.short	0x0000


	//----- nvinfo : EIATTR_MAXREG_COUNT
	.align		4
        /*001c*/ 	.byte	0x03, 0x1b
        /*001e*/ 	.short	0x00a8


	//----- nvinfo : EIATTR_MERCURY_ISA_VERSION
	.align		4
        /*0020*/ 	.byte	0x03, 0x5f
        /*0022*/ 	.short	0x0101


	//----- nvinfo : EIATTR_VRC_CTA_INIT_COUNT
	.align		4
        /*0024*/ 	.byte	0x02, 0x4a
	.zero		1
	.zero		1


	//----- nvinfo : EIATTR_EXIT_INSTR_OFFSETS
	.align		4
        /*0028*/ 	.byte	0x04, 0x1c
        /*002a*/ 	.short	(.L_634 - .L_633)


	//   ....[0]....
.L_633:
        /*002c*/ 	.word	0x00000010


	//----- nvinfo : EIATTR_MAX_THREADS
	.align		4
.L_634:
        /*0030*/ 	.byte	0x04, 0x05
        /*0032*/ 	.short	(.L_636 - .L_635)
.L_635:
        /*0034*/ 	.word	0x00000180
        /*0038*/ 	.word	0x00000001
        /*003c*/ 	.word	0x00000001


	//----- nvinfo : EIATTR_CBANK_PARAM_SIZE
	.align		4
.L_636:
        /*0040*/ 	.byte	0x03, 0x19
        /*0042*/ 	.short	0x0a80


	//----- nvinfo : EIATTR_PARAM_CBANK
	.align		4
        /*0044*/ 	.byte	0x04, 0x0a
        /*0046*/ 	.short	(.L_638 - .L_637)
	.align		4
.L_637:
        /*0048*/ 	.word	index@(.nv.constant0._ZN7cutlass13device_kernelIN5flash11enable_sm90INS1_16FlashAttnFwdSm90INS1_25CollectiveMainloopFwdSm90ILi2EN4cute5tupleIJNS5_1CILi1EEES8_S8_EEENS6_IJNS7_ILi128EEENS7_ILi96EEENS7_ILi64EEEEEELi256ENS_6half_tEfNS_4arch4Sm90ELb0ELb0ELb1ELb1ELb1ELb0ELb0ELb1ELb0ELb1ELb0ELb0EEENS1_21CollectiveEpilogueFwdINS6_IJSA_NS7_ILi256EEESB_EEES9_SE_SG_Li256ELb1ELb1ELb0ELb0EEENS1_36VarlenDynamicPersistentTileSchedulerILi128ELi96ELi256ELi128ELb0ELb1ELb1ELb0ELb1ELb1EEEEEEEEEvNT_6ParamsE)
        /*004c*/ 	.short	0x0380
        /*004e*/ 	.short	0x0a80


	//----- nvinfo : EIATTR_SW_WAR
	.align		4
.L_638:
        /*0050*/ 	.byte	0x04, 0x36
        /*0052*/ 	.short	(.L_640 - .L_639)
.L_639:
        /*0054*/ 	.word	0x00000008
.L_640:


//--------------------- .nv.info._ZN7cutlass13device_kernelIN5flash11enable_sm90INS1_16FlashAttnFwdSm90INS1_25CollectiveMainloopFwdSm90ILi2EN4cute5tupleIJNS5_1CILi1EEES8_S8_EEENS6_IJNS7_ILi128EEENS7_ILi96EEENS7_ILi64EEEEEELi256ENS_6half_tEfNS_4arch4Sm90ELb0ELb0ELb1ELb1ELb1ELb1ELb0ELb1ELb0ELb1ELb0ELb0EEENS1_21CollectiveEpilogueFwdINS6_IJSA_NS7_ILi256EEESB_EEES9_SE_SG_Li256ELb1ELb1ELb0ELb0EEENS1_36VarlenDynamicPersistentTileSchedulerILi128ELi96ELi256ELi128ELb0ELb1ELb1ELb0ELb1ELb1EEEEEEEEEvNT_6ParamsE --------------------------
	.section	.nv.info._ZN7cutlass13device_kernelIN5flash11enable_sm90INS1_16FlashAttnFwdSm90INS1_25CollectiveMainloopFwdSm90ILi2EN4cute5tupleIJNS5_1CILi1EEES8_S8_EEENS6_IJNS7_ILi128EEENS7_ILi96EEENS7_ILi64EEEEEELi256ENS_6half_tEfNS_4arch4Sm90ELb0ELb0ELb1ELb1ELb1ELb1ELb0ELb1ELb0ELb1ELb0ELb0EEENS1_21CollectiveEpilogueFwdINS6_IJSA_NS7_ILi256EEESB_EEES9_SE_SG_Li256ELb1ELb1ELb0ELb0EEENS1_36VarlenDynamicPersistentTileSchedulerILi128ELi96ELi256ELi128ELb0ELb1ELb1ELb0ELb1ELb1EEEEEEEEEvNT_6ParamsE,"",@"SHT_CUDA_INFO"
	.sectionflags	@""
	.align	4


	//----- nvinfo : EIATTR_CUDA_API_VERSION
	.align		4
        /*0000*/ 	.byte	0x04, 0x37
        /*0002*/ 	.short	(.L_642 - .L_641)
.L_641:
        /*0004*/ 	.word	0x00000082


	//----- nvinfo : EIATTR_KPARAM_INFO
	.align		4
.L_642:
        /*0008*/ 	.byte	0x04, 0x17
        /*000a*/ 	.short	(.L_644 - .L_643)
.L_643:
        /*000c*/ 	.word	0x00000000
        /*0010*/ 	.short	0x0000
        /*0012*/ 	.short	0x0000
        /*0014*/ 	.byte	0x00, 0xf0, 0x01, 0x2a


	//----- nvinfo : EIATTR_SPARSE_MMA_MASK
	.align		4
.L_644:
        /*0018*/ 	.byte	0x03, 0x50
        /*001a*/ 	.short	0x0000


	//----- nvinfo : EIATTR_MAXREG_COUNT
	.align		4
        /*001c*/ 	.byte	0x03, 0x1b
        /*001e*/ 	.short	0x00a8


	//----- nvinfo : EIATTR_MERCURY_ISA_VERSION
	.align		4
        /*0020*/ 	.byte	0x03, 0x5f
        /*0022*/ 	.short	0x0101


	//----- nvinfo : EIATTR_VRC_CTA_INIT_COUNT
	.align		4
        /*0024*/ 	.byte	0x02, 0x4a
	.zero		1
	.zero		1


	//----- nvinfo : EIATTR_EXIT_INSTR_OFFSETS
	.align		4
        /*0028*/ 	.byte	0x04, 0x1c
        /*002a*/ 	.short	(.L_646 - .L_645)


	//   ....[0]....
.L_645:
        /*002c*/ 	.word	0x00000010


	//----- nvinfo : EIATTR_MAX_THREADS
	.align		4
.L_646:
        /*0030*/ 	.byte	0x04, 0x05
        /*0032*/ 	.short	(.L_648 - .L_647)
.L_647:
        /*0034*/ 	.word	0x00000180
        /*0038*/ 	.word	0x00000001
        /*003c*/ 	.word	0x00000001


	//----- nvinfo : EIATTR_CBANK_PARAM_SIZE
	.align		4
.L_648:
        /*0040*/ 	.byte	0x03, 0x19
        /*0042*/ 	.short	0x0a80


	//----- nvinfo : EIATTR_PARAM_CBANK
	.align		4
        /*0044*/ 	.byte	0x04, 0x0a
        /*0046*/ 	.short	(.L_650 - .L_649)
	.align		4
.L_649:
        /*0048*/ 	.word	index@(.nv.constant0._ZN7cutlass13device_kernelIN5flash11enable_sm90INS1_16FlashAttnFwdSm90INS1_25CollectiveMainloopFwdSm90ILi2EN4cute5tupleIJNS5_1CILi1EEES8_S8_EEENS6_IJNS7_ILi128EEENS7_ILi96EEENS7_ILi64EEEEEELi256ENS_6half_tEfNS_4arch4Sm90ELb0ELb0ELb1ELb1ELb1ELb1ELb0ELb1ELb0ELb1ELb0ELb0EEENS1_21CollectiveEpilogueFwdINS6_IJSA_NS7_ILi256EEESB_EEES9_SE_SG_Li256ELb1ELb1ELb0ELb0EEENS1_36VarlenDynamicPersistentTileSchedulerILi128ELi96ELi256ELi128ELb0ELb1ELb1ELb0ELb1ELb1EEEEEEEEEvNT_6ParamsE)
        /*004c*/ 	.short	0x0380
        /*004e*/ 	.short	0x0a80


	//----- nvinfo : EIATTR_SW_WAR
	.align		4
.L_650:
        /*0050*/ 	.byte	0x04, 0x36
        /*0052*/ 	.short	(.L_652 - .L_651)
.L_651:
        /*0054*/ 	.word	0x00000008
.L_652:


//--------------------- .nv.info._ZN7cutlass13device_kernelIN5flash11enable_sm90INS1_16FlashAttnFwdSm90INS1_25CollectiveMainloopFwdSm90ILi2EN4cute5tupleIJNS5_1CILi1EEES8_S8_EEENS6_IJNS7_ILi128EEENS7_ILi96EEENS7_ILi64EEEEEELi256ENS_6half_tEfNS_4arch4Sm90ELb0ELb0ELb1ELb1ELb1ELb0ELb1ELb1ELb0ELb1ELb0ELb0EEENS1_21CollectiveEpilogueFwdINS6_IJSA_NS7_ILi256EEESB_EEES9_SE_SG_Li256ELb1ELb1ELb0ELb0EEENS1_36VarlenDynamicPersistentTileSchedulerILi128ELi96ELi256ELi128ELb0ELb1ELb1ELb0ELb1ELb1EEEEEEEEEvNT_6ParamsE --------------------------
	.section	.nv.info._ZN7cutlass13device_kernelIN5flash11enable_sm90INS1_16FlashAttnFwdSm90INS1_25CollectiveMainloopFwdSm90ILi2EN4cute5tupleIJNS5_1CILi1EEES8_S8_EEENS6_IJNS7_ILi128EEENS7_ILi96EEENS7_ILi64EEEEEELi256ENS_6half_tEfNS_4arch4Sm90ELb0ELb0ELb1ELb1ELb1ELb0ELb1ELb1ELb0ELb1ELb0ELb0EEENS1_21CollectiveEpilogueFwdINS6_IJSA_NS7_ILi256EEESB_EEES9_SE_SG_Li256ELb1ELb1ELb0ELb0EEENS1_36VarlenDynamicPersistentTileSchedulerILi128ELi96ELi256ELi128ELb0ELb1ELb1ELb0ELb1ELb1EEEEEEEEEvNT_6ParamsE,"",@"SHT_CUDA_INFO"
	.sectionflags	@""
	.align	4


	//----- nvinfo : EIATTR_CUDA_API_VERSION
	.align		4
        /*0000*/ 	.byte	0x04, 0x37
        /*0002*/ 	.short	(.L_654 - .L_653)
.L_653:
        /*0004*/ 	.word	0x00000082


	//----- nvinfo : EIATTR_KPARAM_INFO
	.align		4
.L_654:
        /*0008*/ 	.byte	0x04, 0x17
        /*000a*/ 	.short	(.L_656 - .L_655)
.L_655:
        /*000c*/ 	.word	0x00000000
        /*0010*/ 	.short	0x0000
        /*0012*/ 	.short	0x0000
        /*0014*/ 	.byte	0x00, 0xf0, 0x01, 0x2e


	//----- nvinfo : EIATTR_SPARSE_MMA_MASK
	.align		4
.L_656:
        /*0018*/ 	.byte	0x03, 0x50
        /*001a*/ 	.short	0x0000


	//----- nvinfo : EIATTR_MAXREG_COUNT
	.align		4
        /*001c*/ 	.byte	0x03, 0x1b
        /*001e*/ 	.short	0x00a8


	//----- nvinfo : EIATTR_MERCURY_ISA_VERSION
	.align		4
        /*0020*/ 	.byte	0x03, 0x5f
        /*0022*/ 	.short	0x0101


	//----- nvinfo : EIATTR_VRC_CTA_INIT_COUNT
	.align		4
        /*0024*/ 	.byte	0x02, 0x4a
	.zero		1
	.zero		1


	//----- nvinfo : EIATTR_EXIT_INSTR_OFFSETS
	.align		4
        /*0028*/ 	.byte	0x04, 0x1c
        /*002a*/ 	.short	(.L_658 - .L_657)


	//   ....[0]....
.L_657:
        /*002c*/ 	.word	0x00000010


	//----- nvinfo : EIATTR_MAX_THREADS
	.align		4
.L_658:
        /*0030*/ 	.byte	0x04, 0x05
        /*0032*/ 	.short	(.L_660 - .L_659)
.L_659:
        /*0034*/ 	.word	0x00000180
        /*0038*/ 	.word	0x00000001
        /*003c*/ 	.word	0x00000001


	//----- nvinfo : EIATTR_CBANK_PARAM_SIZE
	.align		4
.L_660:
        /*0040*/ 	.byte	0x03, 0x19
        /*0042*/ 	.short	0x0b80


	//----- nvinfo : EIATTR_PARAM_CBANK
	.align		4
        /*0044*/ 	.byte	0x04, 0x0a
        /*0046*/ 	.short	(.L_662 - .L_661)
	.align		4
.L_661:
        /*0048*/ 	.word	index@(.nv.constant0._ZN7cutlass13device_kernelIN5flash11enable_sm90INS1_16FlashAttnFwdSm90INS1_25CollectiveMainloopFwdSm90ILi2EN4cute5tupleIJNS5_1CILi1EEES8_S8_EEENS6_IJNS7_ILi128EEENS7_ILi96EEENS7_ILi64EEEEEELi256ENS_6half_tEfNS_4arch4Sm90ELb0ELb0ELb1ELb1ELb1ELb0ELb1ELb1ELb0ELb1ELb0ELb0EEENS1_21CollectiveEpilogueFwdINS6_IJSA_NS7_ILi256EEESB_EEES9_SE_SG_Li256ELb1ELb1ELb0ELb0EEENS1_36VarlenDynamicPersistentTileSchedulerILi128ELi96ELi256ELi128ELb0ELb1ELb1ELb0ELb1ELb1EEEEEEEEEvNT_6ParamsE)
        /*004c*/ 	.short	0x0380
        /*004e*/ 	.short	0x0b80


	//----- nvinfo : EIATTR_SW_WAR
	.align		4
.L_662:
        /*0050*/ 	.byte	0x04, 0x36
        /*0052*/ 	.short	(.L_664 - .L_663)
.L_663:
        /*0054*/ 	.word	0x00000008
.L_664:


//--------------------- .nv.info._ZN7cutlass13device_kernelIN5flash11enable_sm90INS1_16FlashAttnFwdSm90INS1_25CollectiveMainloopFwdSm90ILi2EN4cute5tupleIJNS5_1CILi1EEES8_S8_EEENS6_IJNS7_ILi128EEENS7_ILi96EEENS7_ILi64EEEEEELi256ENS_6half_tEfNS_4arch4Sm90ELb0ELb0ELb1ELb1ELb1ELb1ELb1ELb1ELb0ELb1ELb0ELb0EEENS1_21CollectiveEpilogueFwdINS6_IJSA_NS7_ILi256EEESB_EEES9_SE_SG_Li256ELb1ELb1ELb0ELb0EEENS1_36VarlenDynamicPersistentTileSchedulerILi128ELi96ELi256ELi128ELb0ELb1ELb1ELb0ELb1ELb1EEEEEEEEEvNT_6ParamsE --------------------------
	.section	.nv.info._ZN7cutlass13device_kernelIN5flash11enable_sm90INS1_16FlashAttnFwdSm90INS1_25CollectiveMainloopFwdSm90ILi2EN4cute5tupleIJNS5_1CILi1EEES8_S8_EEENS6_IJNS7_ILi128EEENS7_ILi96EEENS7_ILi64EEEEEELi256ENS_6half_tEfNS_4arch4Sm90ELb0ELb0ELb1ELb1ELb1ELb1ELb1ELb1ELb0ELb1ELb0ELb0EEENS1_21CollectiveEpilogueFwdINS6_IJSA_NS7_ILi256EEESB_EEES9_SE_SG_Li256ELb1ELb1ELb0ELb0EEENS1_36VarlenDynamicPersistentTileSchedulerILi128ELi96ELi256ELi128ELb0ELb1ELb1ELb0ELb1ELb1EEEEEEEEEvNT_6ParamsE,"",@"SHT_CUDA_INFO"
	.sectionflags	@""
	.align	4


	//----- nvinfo : EIATTR_CUDA_API_VERSION
	.align		4
        /*0000*/ 	.byte	0x04, 0x37
        /*0002*/ 	.short	(.L_666 - .L_665)
.L_665:
        /*0004*/ 	.word	0x00000082


	//----- nvinfo : EIATTR_KPARAM_INFO
	.align		4
.L_666:
        /*0008*/ 	.byte	0x04, 0x17
        /*000a*/ 	.short	(.L_668 - .L_667)
.L_667:
        /*000c*/ 	.word	0x00000000
        /*0010*/ 	.short	0x0000
        /*0012*/ 	.short	0x0000
        /*0014*/ 	.byte	0x00, 0xf0, 0x01, 0x2e


	//----- nvinfo : EIATTR_SPARSE_MMA_MASK
	.align		4
.L_668:
        /*0018*/ 	.byte	0x03, 0x50
        /*001a*/ 	.short	0x0000


	//----- nvinfo : EIATTR_MAXREG_COUNT
	.align		4
        /*001c*/ 	.byte	0x03, 0x1b
        /*001e*/ 	.short	0x00a8


	//----- nvinfo : EIATTR_MERCURY_ISA_VERSION
	.align		4
        /*0020*/ 	.byte	0x03, 0x5f
        /*0022*/ 	.short	0x0101


	//----- nvinfo : EIATTR_VRC_CTA_INIT_COUNT
	.align		4
        /*0024*/ 	.byte	0x02, 0x4a
	.zero		1
	.zero		1


	//----- nvinfo : EIATTR_EXIT_INSTR_OFFSETS
	.align		4
        /*0028*/ 	.byte	0x04, 0x1c
        /*002a*/ 	.short	(.L_670 - .L_669)


	//   ....[0]....
.L_669:
        /*002c*/ 	.word	0x00000010


	//----- nvinfo : EIATTR_MAX_THREADS
	.align		4
.L_670:
        /*0030*/ 	.byte	0x04, 0x05
        /*0032*/ 	.short	(.L_672 - .L_671)
.L_671:
        /*0034*/ 	.word	0x00000180
        /*0038*/ 	.word	0x00000001
        /*003c*/ 	.word	0x00000001


	//----- nvinfo : EIATTR_CBANK_PARAM_SIZE
	.align		4
.L_672:
        /*0040*/ 	.byte	0x03, 0x19
        /*0042*/ 	.short	0x0b80


	//----- nvinfo : EIATTR_PARAM_CBANK
	.align		4
        /*0044*/ 	.byte	0x04, 0x0a
        /*0046*/ 	.short	(.L_674 - .L_673)
	.align		4
.L_673:
        /*0048*/ 	.word	index@(.nv.constant0._ZN7cutlass13device_kernelIN5flash11enable_sm90INS1_16FlashAttnFwdSm90INS1_25CollectiveMainloopFwdSm90ILi2EN4cute5tupleIJNS5_1CILi1EEES8_S8_EEENS6_IJNS7_ILi128EEENS7_ILi96EEENS7_ILi64EEEEEELi256ENS_6half_tEfNS_4arch4Sm90ELb0ELb0ELb1ELb1ELb1ELb1ELb1ELb1ELb0ELb1ELb0ELb0EEENS1_21CollectiveEpilogueFwdINS6_IJSA_NS7_ILi256EEESB_EEES9_SE_SG_Li256ELb1ELb1ELb0ELb0EEENS1_36VarlenDynamicPersistentTileSchedulerILi128ELi96ELi256ELi128ELb0ELb1ELb1ELb0ELb1ELb1EEEEEEEEEvNT_6ParamsE)
        /*004c*/ 	.short	0x0380
        /*004e*/ 	.short	0x0b80


	//----- nvinfo : EIATTR_SW_WAR
	.align		4
.L_674:
        /*0050*/ 	.byte	0x04, 0x36
        /*0052*/ 	.short	(.L_676 - .L_675)
.L_675:
        /*0054*/ 	.word	0x00000008
.L_676:


//--------------------- .nv.info._ZN7cutlass13device_kernelIN5flash11enable_sm90INS1_16FlashAttnFwdSm90INS1_25CollectiveMainloopFwdSm90ILi2EN4cute5tupleIJNS5_1CILi1EEES8_S8_EEENS6_IJNS7_ILi128EEENS7_ILi96EEENS7_ILi64EEEEEELi256ENS_6half_tEfNS_4arch4Sm90ELb0ELb1ELb1ELb0ELb1ELb0ELb0ELb1ELb0ELb1ELb0ELb0EEENS1_21CollectiveEpilogueFwdINS6_IJSA_NS7_ILi256EEESB_EEES9_SE_SG_Li256ELb0ELb1ELb0ELb0EEENS1_30DynamicPersistentTileSchedulerILi256ELi128ELb0ELb1ELb1EEEEEEEEEvNT_6ParamsE --------------------------
	.section	.nv.info._ZN7cutlass13device_kernelIN5flash11enable_sm90INS1_16FlashAttnFwdSm90INS1_25CollectiveMainloopFwdSm90ILi2EN4cute5tupleIJNS5_1CILi1EEES8_S8_EEENS6_IJNS7_ILi128EEENS7_ILi96EEENS7_ILi64EEEEEELi256ENS_6half_tEfNS_4arch4Sm90ELb0ELb1ELb1ELb0ELb1ELb0ELb0ELb1ELb0ELb1ELb0ELb0EEENS1_21CollectiveEpilogueFwdINS6_IJSA_NS7_ILi256EEESB_EEES9_SE_SG_Li256ELb0ELb1ELb0ELb0EEENS1_30DynamicPersistentTileSchedulerILi256ELi128ELb0ELb1ELb1EEEEEEEEEvNT_6ParamsE,"",@"SHT_CUDA_INFO"
	.sectionflags	@""
	.align	4


	//----- nvinfo : EIATTR_CUDA_API_VERSION
	.align		4
        /*0000*/ 	.byte	0x04, 0x37
        /*0002*/ 	.short	(.L_678 - .L_677)
.L_677:
        /*0004*/ 	.word	0x00000082


	//----- nvinfo : EIATTR_KPARAM_INFO
	.align		4
.L_678:
        /*0008*/ 	.byte	0x04, 0x17
        /*000a*/ 	.short	(.L_680 - .L_679)
.L_679:
        /*000c*/ 	.word	0x00000000
        /*0010*/ 	.short	0x0000
        /*0012*/ 	.short	0x0000
        /*0014*/ 	.byte	0x00, 0xf0, 0x01, 0x2a


	//----- nvinfo : EIATTR_SPARSE_MMA_MASK
	.align		4
.L_680:
        /*0018*/ 	.byte	0x03, 0x50
        /*001a*/ 	.short	0x0000


	//----- nvinfo : EIATTR_MAXREG_COUNT
	.align		4
        /*001c*/ 	.byte	0x03, 0x1b
        /*001e*/ 	.short	0x00a8


	//----- nvinfo : EIATTR_MERCURY_ISA_VERSION
	.align		4
        /*0020*/ 	.byte	0x03, 0x5f
        /*0022*/ 	.short	0x0101


	//----- nvinfo : EIATTR_VRC_CTA_INIT_COUNT
	.align		4
        /*0024*/ 	.byte	0x02, 0x4a
	.zero		1
	.zero		1


	//----- nvinfo : EIATTR_EXIT_INSTR_OFFSETS
	.align		4
        /*0028*/ 	.byte	0x04, 0x1c
        /*002a*/ 	.short	(.L_682 - .L_681)


	//   ....[0]....
.L_681:
        /*002c*/ 	.word	0x00000010


	//----- nvinfo : EIATTR_MAX_THREADS
	.align		4
.L_682:
        /*0030*/ 	.byte	0x04, 0x05
        /*0032*/ 	.short	(.L_684 - .L_683)
.L_683:
        /*0034*/ 	.word	0x00000180
        /*0038*/ 	.word	0x00000001
        /*003c*/ 	.word	0x00000001


	//----- nvinfo : EIATTR_CBANK_PARAM_SIZE
	.align		4
.L_684:
        /*0040*/ 	.byte	0x03, 0x19
        /*0042*/ 	.short	0x0a80


	//----- nvinfo : EIATTR_PARAM_CBANK
	.align		4
        /*0044*/ 	.byte	0x04, 0x0a
        /*0046*/ 	.short	(.L_686 - .L_685)
	.align		4
.L_685:
        /*0048*/ 	.word	index@(.nv.constant0._ZN7cutlass13device_kernelIN5flash11enable_sm90INS1_16FlashAttnFwdSm90INS1_25CollectiveMainloopFwdSm90ILi2EN4cute5tupleIJNS5_1CILi1EEES8_S8_EEENS6_IJNS7_ILi128EEENS7_ILi96EEENS7_ILi64EEEEEELi256ENS_6half_tEfNS_4arch4Sm90ELb0ELb1ELb1ELb0ELb1ELb0ELb0ELb1ELb0ELb1ELb0ELb0EEENS1_21CollectiveEpilogueFwdINS6_IJSA_NS7_ILi256EEESB_EEES9_SE_SG_Li256ELb0ELb1ELb0ELb0EEENS1_30DynamicPersistentTileSchedulerILi256ELi128ELb0ELb1ELb1EEEEEEEEEvNT_6ParamsE)
        /*004c*/ 	.short	0x0380
        /*004e*/ 	.short	0x0a80


	//----- nvinfo : EIATTR_SW_WAR
	.align		4
.L_686:
        /*0050*/ 	.byte	0x04, 0x36
        /*0052*/ 	.short	(.L_688 - .L_687)
.L_687:
        /*0054*/ 	.word	0x00000008
.L_688:


//--------------------- .nv.info._ZN7cutlass13device_kernelIN5flash11enable_sm90INS1_16FlashAttnFwdSm90INS1_25CollectiveMainloopFwdSm90ILi2EN4cute5tupleIJNS5_1CILi1EEES8_S8_EEENS6_IJNS7_ILi128EEENS7_ILi96EEENS7_ILi64EEEEEELi256ENS_6half_tEfNS_4arch4Sm90ELb0ELb1ELb1ELb0ELb1ELb0ELb1ELb1ELb0ELb1ELb0ELb0EEENS1_21CollectiveEpilogueFwdINS6_IJSA_NS7_ILi256EEESB_EEES9_SE_SG_Li256ELb0ELb1ELb0ELb0EEENS1_30DynamicPersistentTileSchedulerILi256ELi128ELb0ELb1ELb1EEEEEEEEEvNT_6ParamsE --------------------------
	.section	.nv.info._ZN7cutlass13device_kernelIN5flash11enable_sm90INS1_16FlashAttnFwdSm90INS1_25CollectiveMainloopFwdSm90ILi2EN4cute5tupleIJNS5_1CILi1EEES8_S8_EEENS6_IJNS7_ILi128EEENS7_ILi96EEENS7_ILi64EEEEEELi256ENS_6half_tEfNS_4arch4Sm90ELb0ELb1ELb1ELb0ELb1ELb0ELb1ELb1ELb0ELb1ELb0ELb0EEENS1_21CollectiveEpilogueFwdINS6_IJSA_NS7_ILi256EEESB_EEES9_SE_SG_Li256ELb0ELb1ELb0ELb0EEENS1_30DynamicPersistentTileSchedulerILi256ELi128ELb0ELb1ELb1EEEEEEEEEvNT_6ParamsE,"",@"SHT_CUDA_INFO"
	.sectionflags	@""
	.align	4


	//----- nvinfo : EIATTR_CUDA_API_VERSION
	.align		4
        /*0000*/ 	.byte	0x04, 0x37
        /*0002*/ 	.short	(.L_690 - .L_689)
.L_689:
        /*0004*/ 	.word	0x00000082


	//----- nvinfo : EIATTR_KPARAM_INFO
	.align		4
.L_690:
        /*0008*/ 	.byte	0x04, 0x17
        /*000a*/ 	.short	(.L_692 - .L_691)
.L_691:
        /*000c*/ 	.word	0x00000000
        /*0010*/ 	.short	0x0000
        /*0012*/ 	.short	0x0000
        /*0014*/ 	.byte	0x00, 0xf0, 0x01, 0x2e


	//----- nvinfo : EIATTR_SPARSE_MMA_MASK
	.align		4
.L_692:
        /*0018*/ 	.byte	0x03, 0x50
        /*001a*/ 	.short	0x0000


	//----- nvinfo : EIATTR_MAXREG_COUNT
	.align		4
        /*001c*/ 	.byte	0x03, 0x1b
        /*001e*/ 	.short	0x00a8


	//----- nvinfo : EIATTR_MERCURY_ISA_VERSION
	.align		4
        /*0020*/ 	.byte	0x03, 0x5f
        /*0022*/ 	.short	0x0101


	//----- nvinfo : EIATTR_VRC_CTA_INIT_COUNT
	.align		4
        /*0024*/ 	.byte	0x02, 0x4a
	.zero		1
	.zero		1


	//----- nvinfo : EIATTR_EXIT_INSTR_OFFSETS
	.align		4
        /*0028*/ 	.byte	0x04, 0x1c
        /*002a*/ 	.short	(.L_694 - .L_693)


	//   ....[0]....
.L_693:
        /*002c*/ 	.word	0x00000010


	//----- nvinfo : EIATTR_MAX_THREADS
	.align		4
.L_694:
        /*0030*/ 	.byte	0x04, 0x05
        /*0032*/ 	.short	(.L_696 - .L_695)
.L_695:
        /*0034*/ 	.word	0x00000180
        /*0038*/ 	.word	0x00000001
        /*003c*/ 	.word	0x00000001


	//----- nvinfo : EIATTR_CBANK_PARAM_SIZE
	.align		4
.L_696:
        /*0040*/ 	.byte	0x03, 0x19
        /*0042*/ 	.short	0x0b80


	//----- nvinfo : EIATTR_PARAM_CBANK
	.align		4
        /*0044*/ 	.byte	0x04, 0x0a
        /*0046*/ 	.short	(.L_698 - .L_697)
	.align		4
.L_697:
        /*0048*/ 	.word	index@(.nv.constant0._ZN7cutlass13device_kernelIN5flash11enable_sm90INS1_16FlashAttnFwdSm90INS1_25CollectiveMainloopFwdSm90ILi2EN4cute5tupleIJNS5_1CILi1EEES8_S8_EEENS6_IJNS7_ILi128EEENS7_ILi96EEENS7_ILi64EEEEEELi256ENS_6half_tEfNS_4arch4Sm90ELb0ELb1ELb1ELb0ELb1ELb0ELb1ELb1ELb0ELb1ELb0ELb0EEENS1_21CollectiveEpilogueFwdINS6_IJSA_NS7_ILi256EEESB_EEES9_SE_SG_Li256ELb0ELb1ELb0ELb0EEENS1_30DynamicPersistentTileSchedulerILi256ELi128ELb0ELb1ELb1EEEEEEEEEvNT_6ParamsE)
        /*004c*/ 	.short	0x0380
        /*004e*/ 	.short	0x0b80


	//----- nvinfo : EIATTR_SW_WAR
	.align		4
.L_698:
        /*0050*/ 	.byte	0x04, 0x36
        /*0052*/ 	.short	(.L_700 - .L_699)
.L_699:
        /*0054*/ 	.word	0x00000008
.L_700:


//--------------------- .nv.info._ZN7cutlass13device_kernelIN5flash11enable_sm90INS1_16FlashAttnFwdSm90INS1_25CollectiveMainloopFwdSm90ILi2EN4cute5tupleIJNS5_1CILi1EEES8_S8_EEENS6_IJNS7_ILi128EEENS7_ILi96EEENS7_ILi64EEEEEELi256ENS_6half_tEfNS_4arch4Sm90ELb0ELb1ELb1ELb1ELb1ELb0ELb0ELb1ELb0ELb1ELb0ELb0EEENS1_21CollectiveEpilogueFwdINS6_IJSA_NS7_ILi256EEESB_EEES9_SE_SG_Li256ELb1ELb1ELb0ELb0EEENS1_36VarlenDynamicPersistentTileSchedulerILi128ELi96ELi256ELi128ELb0ELb1ELb1ELb1ELb0ELb1EEEEEEEEEvNT_6ParamsE --------------------------
	.section	.nv.info._ZN7cutlass13device_kernelIN5flash11enable_sm90INS1_16FlashAttnFwdSm90INS1_25CollectiveMainloopFwdSm90ILi2EN4cute5tupleIJNS5_1CILi1EEES8_S8_EEENS6_IJNS7_ILi128EEENS7_ILi96EEENS7_ILi64EEEEEELi256ENS_6half_tEfNS_4arch4Sm90ELb0ELb1ELb1ELb1ELb1ELb0ELb0ELb1ELb0ELb1ELb0ELb0EEENS1_21CollectiveEpilogueFwdINS6_IJSA_NS7_ILi256EEESB_EEES9_SE_SG_Li256ELb1ELb1ELb0ELb0EEENS1_36VarlenDynamicPersistentTileSchedulerILi128ELi96ELi256ELi128ELb0ELb1ELb1ELb1ELb0ELb1EEEEEEEEEvNT_6ParamsE,"",@"SHT_CUDA_INFO"
	.sectionflags	@""
	.align	4


	//----- nvinfo : EIATTR_CUDA_API_VERSION
	.align		4
        /*0000*/ 	.byte	0x04, 0x37
        /*0002*/ 	.short	(.L_702 - .L_701)
.L_701:
        /*0004*/ 	.word	0x00000082


	//----- nvinfo : EIATTR_KPARAM_INFO
	.align		4
.L_702:
        /*0008*/ 	.byte	0x04, 0x17
        /*000a*/ 	.short	(.L_704 - .L_703)
.L_703:
        /*000c*/ 	.word	0x00000000
        /*0010*/ 	.short	0x0000
        /*0012*/ 	.short	0x0000
        /*0014*/ 	.byte	0x00, 0xf0, 0x01, 0x2a


	//----- nvinfo : EIATTR_SPARSE_MMA_MASK
	.align		4
.L_704:
        /*0018*/ 	.byte	0x03, 0x50
        /*001a*/ 	.short	0x0000


	//----- nvinfo : EIATTR_MAXREG_COUNT
	.align		4
        /*001c*/ 	.byte	0x03, 0x1b
        /*001e*/ 	.short	0x00a8


	//----- nvinfo : EIATTR_MERCURY_ISA_VERSION
	.align		4
        /*0020*/ 	.byte	0x03, 0x5f
        /*0022*/ 	.short	0x0101


	//----- nvinfo : EIATTR_VRC_CTA_INIT_COUNT
	.align		4
        /*0024*/ 	.byte	0x02, 0x4a
	.zero		1
	.zero		1


	//----- nvinfo : EIATTR_EXIT_INSTR_OFFSETS
	.align		4
        /*0028*/ 	.byte	0x04, 0x1c
        /*002a*/ 	.short	(.L_706 - .L_705)


	//   ....[0]....
.L_705:
        /*002c*/ 	.word	0x00000010


	//----- nvinfo : EIATTR_MAX_THREADS
	.align		4
.L_706:
        /*0030*/ 	.byte	0x04, 0x05
        /*0032*/ 	.short	(.L_708 - .L_707)
.L_707:
        /*0034*/ 	.word	0x00000180
        /*0038*/ 	.word	0x00000001
        /*003c*/ 	.word	0x00000001


	//----- nvinfo : EIATTR_CBANK_PARAM_SIZE
	.align		4
.L_708:
        /*0040*/ 	.byte	0x03, 0x19
        /*0042*/ 	.short	0x0a80


	//----- nvinfo : EIATTR_PARAM_CBANK
	.align		4
        /*0044*/ 	.byte	0x04, 0x0a
        /*0046*/ 	.short	(.L_710 - .L_709)
	.align		4
.L_709:
        /*0048*/ 	.word	index@(.nv.constant0._ZN7cutlass13device_kernelIN5flash11enable_sm90INS1_16FlashAttnFwdSm90INS1_25CollectiveMainloopFwdSm90ILi2EN4cute5tupleIJNS5_1CILi1EEES8_S8_EEENS6_IJNS7_ILi128EEENS7_ILi96EEENS7_ILi64EEEEEELi256ENS_6half_tEfNS_4arch4Sm90ELb0ELb1ELb1ELb1ELb1ELb0ELb0ELb1ELb0ELb1ELb0ELb0EEENS1_21CollectiveEpilogueFwdINS6_IJSA_NS7_ILi256EEESB_EEES9_SE_SG_Li256ELb1ELb1ELb0ELb0EEENS1_36VarlenDynamicPersistentTileSchedulerILi128ELi96ELi256ELi128ELb0ELb1ELb1ELb1ELb0ELb1EEEEEEEEEvNT_6ParamsE)
        /*004c*/ 	.short	0x0380
        /*004e*/ 	.short	0x0a80


	//----- nvinfo : EIATTR_SW_WAR
	.align		4
.L_710:
        /*0050*/ 	.byte	0x04, 0x36
        /*0052*/ 	.short	(.L_712 - .L_711)
.L_711:
        /*0054*/ 	.word	0x00000008
.L_712:


//--------------------- .nv.info._ZN7cutlass13device_kernelIN5flash11enable_sm90INS1_16FlashAttnFwdSm90INS1_25CollectiveMainloopFwdSm90ILi2EN4cute5tupleIJNS5_1CILi1EEES8_S8_EEENS6_IJNS7_ILi128EEENS7_ILi96EEENS7_ILi64EEEEEELi256ENS_6half_tEfNS_4arch4Sm90ELb0ELb1ELb1ELb1ELb1ELb1ELb0ELb1ELb0ELb1ELb0ELb0EEENS1_21CollectiveEpilogueFwdINS6_IJSA_NS7_ILi256EEESB_EEES9_SE_SG_Li256ELb1ELb1ELb0ELb0EEENS1_36VarlenDynamicPersistentTileSchedulerILi128ELi96ELi256ELi128ELb0ELb1ELb1ELb1ELb0ELb1EEEEEEEEEvNT_6ParamsE --------------------------
	.section	.nv.info._ZN7cutlass13device_kernelIN5flash11enable_sm90INS1_16FlashAttnFwdSm90INS1_25CollectiveMainloopFwdSm90ILi2EN4cute5tupleIJNS5_1CILi1EEES8_S8_EEENS6_IJNS7_ILi128EEENS7_ILi96EEENS7_ILi64EEEEEELi256ENS_6half_tEfNS_4arch4Sm90ELb0ELb1ELb1ELb1ELb1ELb1ELb0ELb1ELb0ELb1ELb0ELb0EEENS1_21CollectiveEpilogueFwdINS6_IJSA_NS7_ILi256EEESB_EEES9_SE_SG_Li256ELb1ELb1ELb0ELb0EEENS1_36VarlenDynamicPersistentTileSchedulerILi128ELi96ELi256ELi128ELb0ELb1ELb1ELb1ELb0ELb1EEEEEEEEEvNT_6ParamsE,"",@"SHT_CUDA_INFO"
	.sectionflags	@""
	.align	4


	//----- nvinfo : EIATTR_CUDA_API_VERSION
	.align		4
        /*0000*/ 	.byte	0x04, 0x37
        /*0002*/ 	.short	(.L_714 - .L_713)
.L_713:
        /*0004*/ 	.word	0x00000082


	//----- nvinfo : EIATTR_KPARAM_INFO
	.align		4
.L_714:
        /*0008*/ 	.byte	0x04, 0x17
        /*000a*/ 	.short	(.L_716 - .L_715)
.L_715:
        /*000c*/ 	.word	0x00000000
        /*0010*/ 	.short	0x0000
        /*0012*/ 	.short	0x0000
        /*0014*/ 	.byte	0x00, 0xf0, 0x01, 0x2a


	//----- nvinfo : EIATTR_SPARSE_MMA_MASK
	.align		4
.L_716:
        /*0018*/ 	.byte	0x03, 0x50
        /*001a*/ 	.short	0x0000


	//----- nvinfo : EIATTR_MAXREG_COUNT
	.align		4
        /*001c*/ 	.byte	0x03, 0x1b
        /*001e*/ 	.short	0x00a8


	//----- nvinfo : EIATTR_MERCURY_ISA_VERSION
	.align		4
        /*0020*/ 	.byte	0x03, 0x5f
        /*0022*/ 	.short	0x0101


	//----- nvinfo : EIATTR_VRC_CTA_INIT_COUNT
	.align		4
        /*0024*/ 	.byte	0x02, 0x4a
	.zero		1
	.zero		1


	//----- nvinfo : EIATTR_EXIT_INSTR_OFFSETS
	.align		4
        /*0028*/ 	.byte	0x04, 0x1c
        /*002a*/ 	.short	(.L_718 - .L_717)


	//   ....[0]....
.L_717:
        /*002c*/ 	.word	0x00000010


	//----- nvinfo : EIATTR_MAX_THREADS
	.align		4
.L_718:
        /*0030*/ 	.byte	0x04, 0x05
        /*0032*/ 	.short	(.L_720 - .L_719)
.L_719:
        /*0034*/ 	.word	0x00000180
        /*0038*/ 	.word	0x00000001
        /*003c*/ 	.word	0x00000001


	//----- nvinfo : EIATTR_CBANK_PARAM_SIZE
	.align		4
.L_720:
        /*0040*/ 	.byte	0x03, 0x19
        /*0042*/ 	.short	0x0a80


	//----- nvinfo : EIATTR_PARAM_CBANK
	.align		4
        /*0044*/ 	.byte	0x04, 0x0a
        /*0046*/ 	.short	(.L_722 - .L_721)
	.align		4
.L_721:
        /*0048*/ 	.word	index@(.nv.constant0._ZN7cutlass13device_kernelIN5flash11enable_sm90INS1_16FlashAttnFwdSm90INS1_25CollectiveMainloopFwdSm90ILi2EN4cute5tupleIJNS5_1CILi1EEES8_S8_EEENS6_IJNS7_ILi128EEENS7_ILi96EEENS7_ILi64EEEEEELi256ENS_6half_tEfNS_4arch4Sm90ELb0ELb1ELb1ELb1ELb1ELb1ELb0ELb1ELb0ELb1ELb0ELb0EEENS1_21CollectiveEpilogueFwdINS6_IJSA_NS7_ILi256EEESB_EEES9_SE_SG_Li256ELb1ELb1ELb0ELb0EEENS1_36VarlenDynamicPersistentTileSchedulerILi128ELi96ELi256ELi128ELb0ELb1ELb1ELb1ELb0ELb1EEEEEEEEEvNT_6ParamsE)
        /*004c*/ 	.short	0x0380
        /*004e*/ 	.short	0x0a80


	//----- nvinfo : EIATTR_SW_WAR
	.align		4
.L_722:
        /*0050*/ 	.byte	0x04, 0x36
        /*0052*/ 	.short	(.L_724 - .L_723)
.L_723:
        /*0054*/ 	.word	0x00000008
.L_724:


//--------------------- .nv.info._ZN7cutlass13device_kernelIN5flash11enable_sm90INS1_16FlashAttnFwdSm90INS1_25CollectiveMainloopFwdSm90ILi2EN4cute5tupleIJNS5_1CILi1EEES8_S8_EEENS6_IJNS7_ILi128EEENS7_ILi96EEENS7_ILi64EEEEEELi256ENS_6half_tEfNS_4arch4Sm90ELb0ELb1ELb1ELb1ELb1ELb0ELb1ELb1ELb0ELb1ELb0ELb0EEENS1_21CollectiveEpilogueFwdINS6_IJSA_NS7_ILi256EEESB_EEES9_SE_SG_Li256ELb1ELb1ELb0ELb0EEENS1_36VarlenDynamicPersistentTileSchedulerILi128ELi96ELi256ELi128ELb0ELb1ELb1ELb1ELb0ELb1EEEEEEEEEvNT_6ParamsE --------------------------
	.section	.nv.info._ZN7cutlass13device_kernelIN5flash11enable_sm90INS1_16FlashAttnFwdSm90INS1_25CollectiveMainloopFwdSm90ILi2EN4cute5tupleIJNS5_1CILi1EEES8_S8_EEENS6_IJNS7_ILi128EEENS7_ILi96EEENS7_ILi64EEEEEELi256ENS_6half_tEfNS_4arch4Sm90ELb0ELb1ELb1ELb1ELb1ELb0ELb1ELb1ELb0ELb1ELb0ELb0EEENS1_21CollectiveEpilogueFwdINS6_IJSA_NS7_ILi256EEESB_EEES9_SE_SG_Li256ELb1ELb1ELb0ELb0EEENS1_36VarlenDynamicPersistentTileSchedulerILi128ELi96ELi256ELi128ELb0ELb1ELb1ELb1ELb0ELb1EEEEEEEEEvNT_6ParamsE,"",@"SHT_CUDA_INFO"
	.sectionflags	@""
	.align	4


	//----- nvinfo : EIATTR_CUDA_API_VERSION
	.align		4
        /*0000*/ 	.byte	0x04, 0x37
        /*0002*/ 	.short	(.L_726 - .L_725)
.L_725:
        /*0004*/ 	.word	0x00000082


	//----- nvinfo : EIATTR_KPARAM_INFO
	.align		4
.L_726:
        /*0008*/ 	.byte	0x04, 0x17
        /*000a*/ 	.short	(.L_728 - .L_727)
.L_727:
        /*000c*/ 	.word	0x00000000
        /*0010*/ 	.short	0x0000
        /*0012*/ 	.short	0x0000
        /*0014*/ 	.byte	0x00, 0xf0, 0x01, 0x2e


	//----- nvinfo : EIATTR_SPARSE_MMA_MASK
	.align		4
.L_728:
        /*0018*/ 	.byte	0x03, 0x50
        /*001a*/ 	.short	0x0000


	//----- nvinfo : EIATTR_MAXREG_COUNT
	.align		4
        /*001c*/ 	.byte	0x03, 0x1b
        /*001e*/ 	.short	0x00a8


	//----- nvinfo : EIATTR_MERCURY_ISA_VERSION
	.align		4
        /*0020*/ 	.byte	0x03, 0x5f
        /*0022*/ 	.short	0x0101


	//----- nvinfo : EIATTR_VRC_CTA_INIT_COUNT
	.align		4
        /*0024*/ 	.byte	0x02, 0x4a
	.zero		1
	.zero		1


	//----- nvinfo : EIATTR_EXIT_INSTR_OFFSETS
	.align		4
        /*0028*/ 	.byte	0x04, 0x1c
        /*002a*/ 	.short	(.L_730 - .L_729)


	//   ....[0]....
.L_729:
        /*002c*/ 	.word	0x00000010


	//----- nvinfo : EIATTR_MAX_THREADS
	.align		4
.L_730:
        /*0030*/ 	.byte	0x04, 0x05
        /*0032*/ 	.short	(.L_732 - .L_731)
.L_731:
        /*0034*/ 	.word	0x00000180
        /*0038*/ 	.word	0x00000001
        /*003c*/ 	.word	0x00000001


	//----- nvinfo : EIATTR_CBANK_PARAM_SIZE
	.align		4
.L_732:
        /*0040*/ 	.byte	0x03, 0x19
        /*0042*/ 	.short	0x0b80


	//----- nvinfo : EIATTR_PARAM_CBANK
	.align		4
        /*0044*/ 	.byte	0x04, 0x0a
        /*0046*/ 	.short	(.L_734 - .L_733)
	.align		4
.L_733:
        /*0048*/ 	.word	index@(.nv.constant0._ZN7cutlass13device_kernelIN5flash11enable_sm90INS1_16FlashAttnFwdSm90INS1_25CollectiveMainloopFwdSm90ILi2EN4cute5tupleIJNS5_1CILi1EEES8_S8_EEENS6_IJNS7_ILi128EEENS7_ILi96EEENS7_ILi64EEEEEELi256ENS_6half_tEfNS_4arch4Sm90ELb0ELb1ELb1ELb1ELb1ELb0ELb1ELb1ELb0ELb1ELb0ELb0EEENS1_21CollectiveEpilogueFwdINS6_IJSA_NS7_ILi256EEESB_EEES9_SE_SG_Li256ELb1ELb1ELb0ELb0EEENS1_36VarlenDynamicPersistentTileSchedulerILi128ELi96ELi256ELi128ELb0ELb1ELb1ELb1ELb0ELb1EEEEEEEEEvNT_6ParamsE)
        /*004c*/ 	.short	0x0380
        /*004e*/ 	.short	0x0b80


	//----- nvinfo : EIATTR_SW_WAR
	.align		4
.L_734:
        /*0050*/ 	.byte	0x04, 0x36
        /*0052*/ 	.short	(.L_736 - .L_735)
.L_735:
        /*0054*/ 	.word	0x00000008
.L_736:


//--------------------- .nv.info._ZN7cutlass13device_kernelIN5flash11enable_sm90INS1_16FlashAttnFwdSm90INS1_25CollectiveMainloopFwdSm90ILi2EN4cute5tupleIJNS5_1CILi1EEES8_S8_EEENS6_IJNS7_ILi128EEENS7_ILi96EEENS7_ILi64EEEEEELi256ENS_6half_tEfNS_4arch4Sm90ELb0ELb1ELb1ELb1ELb1ELb1ELb1ELb1ELb0ELb1ELb0ELb0EEENS1_21CollectiveEpilogueFwdINS6_IJSA_NS7_ILi256EEESB_EEES9_SE_SG_Li256ELb1ELb1ELb0ELb0EEENS1_36VarlenDynamicPersistentTileSchedulerILi128ELi96ELi256ELi128ELb0ELb1ELb1ELb1ELb0ELb1EEEEEEEEEvNT_6ParamsE --------------------------
	.section	.nv.info._ZN7cutlass13device_kernelIN5flash11enable_sm90INS1_16FlashAttnFwdSm90INS1_25CollectiveMainloopFwdSm90ILi2EN4cute5tupleIJNS5_1CILi1EEES8_S8_EEENS6_IJNS7_ILi128EEENS7_ILi96EEENS7_ILi64EEEEEELi256ENS_6half_tEfNS_4arch4Sm90ELb0ELb1ELb1ELb1ELb1ELb1ELb1ELb1ELb0ELb1ELb0ELb0EEENS1_21CollectiveEpilogueFwdINS6_IJSA_NS7_ILi256EEESB_EEES9_SE_SG_Li256ELb1ELb1ELb0ELb0EEENS1_36VarlenDynamicPersistentTileSchedulerILi128ELi96ELi256ELi128ELb0ELb1ELb1ELb1ELb0ELb1EEEEEEEEEvNT_6ParamsE,"",@"SHT_CUDA_INFO"
	.sectionflags	@""
	.align	4


	//----- nvinfo : EIATTR_CUDA_API_VERSION
	.align		4
        /*0000*/ 	.byte	0x04, 0x37
        /*0002*/ 	.short	(.L_738 - .L_737)
.L_737:
        /*0004*/ 	.word	0x00000082


	//----- nvinfo : EIATTR_KPARAM_INFO
	.align		4
.L_738:
        /*0008*/ 	.byte	0x04, 0x17
        /*000a*/ 	.short	(.L_740 - .L_739)
.L_739:
        /*000c*/ 	.word	0x00000000
        /*0010*/ 	.short	0x0000
        /*0012*/ 	.short	0x0000
        /*0014*/ 	.byte	0x00, 0xf0, 0x01, 0x2e


	//----- nvinfo : EIATTR_SPARSE_MMA_MASK
	.align		4
.L_740:
        /*0018*/ 	.byte	0x03, 0x50
        /*001a*/ 	.short	0x0000


	//----- nvinfo : EIATTR_MAXREG_COUNT
	.align		4
        /*001c*/ 	.byte	0x03, 0x1b
        /*001e*/ 	.short	0x00a8


	//----- nvinfo : EIATTR_MERCURY_ISA_VERSION
	.align		4
        /*0020*/ 	.byte	0x03, 0x5f
        /*0022*/ 	.short	0x0101


	//----- nvinfo : EIATTR_VRC_CTA_INIT_COUNT
	.align		4
        /*0024*/ 	.byte	0x02, 0x4a
	.zero		1
	.zero		1


	//----- nvinfo : EIATTR_EXIT_INSTR_OFFSETS
	.align		4
        /*0028*/ 	.byte	0x04, 0x1c
        /*002a*/ 	.short	(.L_742 - .L_741)


	//   ....[0]....
.L_741:
        /*002c*/ 	.word	0x00000010


	//----- nvinfo : EIATTR_MAX_THREADS
	.align		4
.L_742:
        /*0030*/ 	.byte	0x04, 0x05
        /*0032*/ 	.short	(.L_744 - .L_743)
.L_743:
        /*0034*/ 	.word	0x00000180
        /*0038*/ 	.word	0x00000001
        /*003c*/ 	.word	0x00000001


	//----- nvinfo : EIATTR_CBANK_PARAM_SIZE
	.align		4
.L_744:
        /*0040*/ 	.byte	0x03, 0x19
        /*0042*/ 	.short	0x0b80


	//----- nvinfo : EIATTR_PARAM_CBANK
	.align		4
        /*0044*/ 	.byte	0x04, 0x0a
        /*0046*/ 	.short	(.L_746 - .L_745)
	.align		4
.L_745:
        /*0048*/ 	.word	index@(.nv.constant0._ZN7cutlass13device_kernelIN5flash11enable_sm90INS1_16FlashAttnFwdSm90INS1_25CollectiveMainloopFwdSm90ILi2EN4cute5tupleIJNS5_1CILi1EEES8_S8_EEENS6_IJNS7_ILi128EEENS7_ILi96EEENS7_ILi64EEEEEELi256ENS_6half_tEfNS_4arch4Sm90ELb0ELb1ELb1ELb1ELb1ELb1ELb1ELb1ELb0ELb1ELb0ELb0EEENS1_21CollectiveEpilogueFwdINS6_IJSA_NS7_ILi256EEESB_EEES9_SE_SG_Li256ELb1ELb1ELb0ELb0EEENS1_36VarlenDynamicPersistentTileSchedulerILi128ELi96ELi256ELi128ELb0ELb1ELb1ELb1ELb0ELb1EEEEEEEEEvNT_6ParamsE)
        /*004c*/ 	.short	0x0380
        /*004e*/ 	.short	0x0b80


	//----- nvinfo : EIATTR_SW_WAR
	.align		4
.L_746:
        /*0050*/ 	.byte	0x04, 0x36
        /*0052*/ 	.short	(.L_748 - .L_747)
.L_747:
        /*0054*/ 	.word	0x00000008
.L_748:


//--------------------- .nv.info._ZN7cutlass13device_kernelIN5flash11enable_sm90INS1_16FlashAttnFwdSm90INS1_25CollectiveMainloopFwdSm90ILi2EN4cute5tupleIJNS5_1CILi1EEES8_S8_EEENS6_IJNS7_ILi128EEENS7_ILi96EEENS7_ILi64EEEEEELi256ENS_6half_tEfNS_4arch4Sm90ELb1ELb0ELb1ELb0ELb1ELb0ELb0ELb1ELb0ELb1ELb0ELb0EEENS1_21CollectiveEpilogueFwdINS6_IJSA_NS7_ILi256EEESB_EEES9_SE_SG_Li256ELb0ELb1ELb0ELb0EEENS1_30DynamicPersistentTileSchedulerILi256ELi128ELb0ELb1ELb1EEEEEEEEEvNT_6ParamsE --------------------------
	.section	.nv.info._ZN7cutlass13device_kernelIN5flash11enable_sm90INS1_16FlashAttnFwdSm90INS1_25CollectiveMainloopFwdSm90ILi2EN4cute5tupleIJNS5_1CILi1EEES8_S8_EEENS6_IJNS7_ILi128EEENS7_ILi96EEENS7_ILi64EEEEEELi256ENS_6half_tEfNS_4arch4Sm90ELb1ELb0ELb1ELb0ELb1ELb0ELb0ELb1ELb0ELb1ELb0ELb0EEENS1_21CollectiveEpilogueFwdINS6_IJSA_NS7_ILi256EEESB_EEES9_SE_SG_Li256ELb0ELb1ELb0ELb0EEENS1_30DynamicPersistentTileSchedulerILi256ELi128ELb0ELb1ELb1EEEEEEEEEvNT_6ParamsE,"",@"SHT_CUDA_INFO"
	.sectionflags	@""
	.align	4


	//----- nvinfo : EIATTR_CUDA_API_VERSION
	.align		4
        /*0000*/ 	.byte	0x04, 0x37
        /*0002*/ 	.short	(.L_750 - .L_749)
.L_749:
        /*0004*/ 	.word	0x00000082


	//----- nvinfo : EIATTR_KPARAM_INFO
	.align		4
.L_750:
        /*0008*/ 	.byte	0x04, 0x17
        /*000a*/ 	.short	(.L_752 - .L_751)
.L_751:
        /*000c*/ 	.word	0x00000000
        /*0010*/ 	.short	0x0000
        /*0012*/ 	.short	0x0000
        /*0014*/ 	.byte	0x00, 0xf0, 0x01, 0x2a


	//----- nvinfo : EIATTR_SPARSE_MMA_MASK
	.align		4
.L_752:
        /*0018*/ 	.byte	0x03, 0x50
        /*001a*/ 	.short	0x0000


	//----- nvinfo : EIATTR_MAXREG_COUNT
	.align		4
        /*001c*/ 	.byte	0x03, 0x1b
        /*001e*/ 	.short	0x00a8


	//----- nvinfo : EIATTR_MERCURY_ISA_VERSION
	.align		4
        /*0020*/ 	.byte	0x03, 0x5f
        /*0022*/ 	.short	0x0101


	//----- nvinfo : EIATTR_VRC_CTA_INIT_COUNT
	.align		4
        /*0024*/ 	.byte	0x02, 0x4a
	.zero		1
	.zero		1


	//----- nvinfo : EIATTR_EXIT_INSTR_OFFSETS
	.align		4
        /*0028*/ 	.byte	0x04, 0x1c
        /*002a*/ 	.short	(.L_754 - .L_753)


	//   ....[0]....
.L_753:
        /*002c*/ 	.word	0x00000010


	//----- nvinfo : EIATTR_MAX_THREADS
	.align		4
.L_754:
        /*0030*/ 	.byte	0x04, 0x05
        /*0032*/ 	.short	(.L_756 - .L_755)
.L_755:
        /*0034*/ 	.word	0x00000180
        /*0038*/ 	.word	0x00000001
        /*003c*/ 	.word	0x00000001


	//----- nvinfo : EIATTR_CBANK_PARAM_SIZE
	.align		4
.L_756:
        /*0040*/ 	.byte	0x03, 0x19
        /*0042*/ 	.short	0x0a80


	//----- nvinfo : EIATTR_PARAM_CBANK
	.align		4
        /*0044*/ 	.byte	0x04, 0x0a
        /*0046*/ 	.short	(.L_758 - .L_757)
	.align		4
.L_757:
        /*0048*/ 	.word	index@(.nv.constant0._ZN7cutlass13device_kernelIN5flash11enable_sm90INS1_16FlashAttnFwdSm90INS1_25CollectiveMainloopFwdSm90ILi2EN4cute5tupleIJNS5_1CILi1EEES8_S8_EEENS6_IJNS7_ILi128EEENS7_ILi96EEENS7_ILi64EEEEEELi256ENS_6half_tEfNS_4arch4Sm90ELb1ELb0ELb1ELb0ELb1ELb0ELb0ELb1ELb0ELb1ELb0ELb0EEENS1_21CollectiveEpilogueFwdINS6_IJSA_NS7_ILi256EEESB_EEES9_SE_SG_Li256ELb0ELb1ELb0ELb0EEENS1_30DynamicPersistentTileSchedulerILi256ELi128ELb0ELb1ELb1EEEEEEEEEvNT_6ParamsE)
        /*004c*/ 	.short	0x0380
        /*004e*/ 	.short	0x0a80


	//----- nvinfo : EIATTR_SW_WAR
	.align		4
.L_758:
        /*0050*/ 	.byte	0x04, 0x36
        /*0052*/ 	.short	(.L_760 - .L_759)
.L_759:
        /*0054*/ 	.word	0x00000008
.L_760:


//--------------------- .nv.info._ZN7cutlass13device_kernelIN5flash11enable_sm90INS1_16FlashAttnFwdSm90INS1_25CollectiveMainloopFwdSm90ILi2EN4cute5tupleIJNS5_1CILi1EEES8_S8_EEENS6_IJNS7_ILi128EEENS7_ILi96EEENS7_ILi64EEEEEELi256ENS_6half_tEfNS_4arch4Sm90ELb1ELb0ELb1ELb0ELb1ELb0ELb1ELb1ELb0ELb1ELb0ELb0EEENS1_21CollectiveEpilogueFwdINS6_IJSA_NS7_ILi256EEESB_EEES9_SE_SG_Li256ELb0ELb1ELb0ELb0EEENS1_30DynamicPersistentTileSchedulerILi256ELi128ELb0ELb1ELb1EEEEEEEEEvNT_6ParamsE --------------------------
	.section	.nv.info._ZN7cutlass13device_kernelIN5flash11enable_sm90INS1_16FlashAttnFwdSm90INS1_25CollectiveMainloopFwdSm90ILi2EN4cute5tupleIJNS5_1CILi1EEES8_S8_EEENS6_IJNS7_ILi128EEENS7_ILi96EEENS7_ILi64EEEEEELi256ENS_6half_tEfNS_4arch4Sm90ELb1ELb0ELb1ELb0ELb1ELb0ELb1ELb1ELb0ELb1ELb0ELb0EEENS1_21CollectiveEpilogueFwdINS6_IJSA_NS7_ILi256EEESB_EEES9_SE_SG_Li256ELb0ELb1ELb0ELb0EEENS1_30DynamicPersistentTileSchedulerILi256ELi128ELb0ELb1ELb1EEEEEEEEEvNT_6ParamsE,"",@"SHT_CUDA_INFO"
	.sectionflags	@""
	.align	4


	//----- nvinfo : EIATTR_CUDA_API_VERSION
	.align		4
        /*0000*/ 	.byte	0x04, 0x37
        /*0002*/ 	.short	(.L_762 - .L_761)
.L_761:
        /*0004*/ 	.word	0x00000082


	//----- nvinfo : EIATTR_KPARAM_INFO
	.align		4
.L_762:
        /*0008*/ 	.byte	0x04, 0x17
        /*000a*/ 	.short	(.L_764 - .L_763)
.L_763:
        /*000c*/ 	.word	0x00000000
        /*0010*/ 	.short	0x0000
        /*0012*/ 	.short	0x0000
        /*0014*/ 	.byte	0x00, 0xf0, 0x01, 0x2e


	//----- nvinfo : EIATTR_SPARSE_MMA_MASK
	.align		4
.L_764:
        /*0018*/ 	.byte	0x03, 0x50
        /*001a*/ 	.short	0x0000


	//----- nvinfo : EIATTR_MAXREG_COUNT
	.align		4
        /*001c*/ 	.byte	0x03, 0x1b
        /*001e*/ 	.short	0x00a8


	//----- nvinfo : EIATTR_MERCURY_ISA_VERSION
	.align		4
        /*0020*/ 	.byte	0x03, 0x5f
        /*0022*/ 	.short	0x0101


	//----- nvinfo : EIATTR_VRC_CTA_INIT_COUNT
	.align		4
        /*0024*/ 	.byte	0x02, 0x4a
	.zero		1
	.zero		1


	//----- nvinfo : EIATTR_EXIT_INSTR_OFFSETS
	.align		4
        /*0028*/ 	.byte	0x04, 0x1c
        /*002a*/ 	.short	(.L_766 - .L_765)


	//   ....[0]....
.L_765:
        /*002c*/ 	.word	0x00000010


	//----- nvinfo : EIATTR_MAX_THREADS
	.align		4
.L_766:
        /*0030*/ 	.byte	0x04, 0x05
        /*0032*/ 	.short	(.L_768 - .L_767)
.L_767:
        /*0034*/ 	.word	0x00000180
        /*0038*/ 	.word	0x00000001
        /*003c*/ 	.word	0x00000001


	//----- nvinfo : EIATTR_CBANK_PARAM_SIZE
	.align		4
.L_768:
        /*0040*/ 	.byte	0x03, 0x19
        /*0042*/ 	.short	0x0b80


	//----- nvinfo : EIATTR_PARAM_CBANK
	.align		4
        /*0044*/ 	.byte	0x04, 0x0a
        /*0046*/ 	.short	(.L_770 - .L_769)
	.align		4
.L_769:
        /*0048*/ 	.word	index@(.nv.constant0._ZN7cutlass13device_kernelIN5flash11enable_sm90INS1_16FlashAttnFwdSm90INS1_25CollectiveMainloopFwdSm90ILi2EN4cute5tupleIJNS5_1CILi1EEES8_S8_EEENS6_IJNS7_ILi128EEENS7_ILi96EEENS7_ILi64EEEEEELi256ENS_6half_tEfNS_4arch4Sm90ELb1ELb0ELb1ELb0ELb1ELb0ELb1ELb1ELb0ELb1ELb0ELb0EEENS1_21CollectiveEpilogueFwdINS6_IJSA_NS7_ILi256EEESB_EEES9_SE_SG_Li256ELb0ELb1ELb0ELb0EEENS1_30DynamicPersistentTileSchedulerILi256ELi128ELb0ELb1ELb1EEEEEEEEEvNT_6ParamsE)
        /*004c*/ 	.short	0x0380
        /*004e*/ 	.short	0x0b80


	//----- nvinfo : EIATTR_SW_WAR
	.align		4
.L_770:
        /*0050*/ 	.byte	0x04, 0x36
        /*0052*/ 	.short	(.L_772 - .L_771)
.L_771:
        /*0054*/ 	.word	0x00000008
.L_772:


//--------------------- .nv.info._ZN7cutlass13device_kernelIN5flash11enable_sm90INS1_16FlashAttnFwdSm90INS1_25CollectiveMainloopFwdSm90ILi2EN4cute5tupleIJNS5_1CILi1EEES8_S8_EEENS6_IJNS7_ILi128EEENS7_ILi96EEENS7_ILi64EEEEEELi256ENS_6half_tEfNS_4arch4Sm90ELb1ELb0ELb1ELb1ELb1ELb0ELb0ELb1ELb0ELb1ELb0ELb0EEENS1_21CollectiveEpilogueFwdINS6_IJSA_NS7_ILi256EEESB_EEES9_SE_SG_Li256ELb1ELb1ELb0ELb0EEENS1_36VarlenDynamicPersistentTileSchedulerILi128ELi96ELi256ELi128ELb0ELb1ELb1ELb1ELb1ELb1EEEEEEEEEvNT_6ParamsE --------------------------
	.section	.nv.info._ZN7cutlass13device_kernelIN5flash11enable_sm90INS1_16FlashAttnFwdSm90INS1_25CollectiveMainloopFwdSm90ILi2EN4cute5tupleIJNS5_1CILi1EEES8_S8_EEENS6_IJNS7_ILi128EEENS7_ILi96EEENS7_ILi64EEEEEELi256ENS_6half_tEfNS_4arch4Sm90ELb1ELb0ELb1ELb1ELb1ELb0ELb0ELb1ELb0ELb1ELb0ELb0EEENS1_21CollectiveEpilogueFwdINS6_IJSA_NS7_ILi256EEESB_EEES9_SE_SG_Li256ELb1ELb1ELb0ELb0EEENS1_36VarlenDynamicPersistentTileSchedulerILi128ELi96ELi256ELi128ELb0ELb1ELb1ELb1ELb1ELb1EEEEEEEEEvNT_6ParamsE,"",@"SHT_CUDA_INFO"
	.sectionflags	@""
	.align	4


	//----- nvinfo : EIATTR_CUDA_API_VERSION
	.align		4
        /*0000*/ 	.byte	0x04, 0x37
        /*0002*/ 	.short	(.L_774 - .L_773)
.L_773:
        /*0004*/ 	.word	0x00000082


	//----- nvinfo : EIATTR_KPARAM_INFO
	.align		4
.L_774:
        /*0008*/ 	.byte	0x04, 0x17
        /*000a*/ 	.short	(.L_776 - .L_775)
.L_775:
        /*000c*/ 	.word	0x00000000
        /*0010*/ 	.short	0x0000
        /*0012*/ 	.short	0x0000
        /*0014*/ 	.byte	0x00, 0xf0, 0x01, 0x2a


	//----- nvinfo : EIATTR_SPARSE_MMA_MASK
	.align		4
.L_776:
        /*0018*/ 	.byte	0x03, 0x50
        /*001a*/ 	.short	0x0000


	//----- nvinfo : EIATTR_MAXREG_COUNT
	.align		4
        /*001c*/ 	.byte	0x03, 0x1b
        /*001e*/ 	.short	0x00a8


	//----- nvinfo : EIATTR_MERCURY_ISA_VERSION
	.align		4
        /*0020*/ 	.byte	0x03, 0x5f
        /*0022*/ 	.short	0x0101


	//----- nvinfo : EIATTR_VRC_CTA_INIT_COUNT
	.align		4
        /*0024*/ 	.byte	0x02, 0x4a
	.zero		1
	.zero		1


	//----- nvinfo : EIATTR_EXIT_INSTR_OFFSETS
	.align		4
        /*0028*/ 	.byte	0x04, 0x1c
        /*002a*/ 	.short	(.L_778 - .L_777)


	//   ....[0]....
.L_777:
        /*002c*/ 	.word	0x00000010


	//----- nvinfo : EIATTR_MAX_THREADS
	.align		4
.L_778:
        /*0030*/ 	.byte	0x04, 0x05
        /*0032*/ 	.short	(.L_780 - .L_779)
.L_779:
        /*0034*/ 	.word	0x00000180
        /*0038*/ 	.word	0x00000001
        /*003c*/ 	.word	0x00000001


	//----- nvinfo : EIATTR_CBANK_PARAM_SIZE
	.align		4
.L_780:
        /*0040*/ 	.byte	0x03, 0x19
        /*0042*/ 	.short	0x0a80


	//----- nvinfo : EIATTR_PARAM_CBANK
	.align		4
        /*0044*/ 	.byte	0x04, 0x0a
        /*0046*/ 	.short	(.L_782 - .L_781)
	.align		4
.L_781:
        /*0048*/ 	.word	index@(.nv.constant0._ZN7cutlass13device_kernelIN5flash11enable_sm90INS1_16FlashAttnFwdSm90INS1_25CollectiveMainloopFwdSm90ILi2EN4cute5tupleIJNS5_1CILi1EEES8_S8_EEENS6_IJNS7_ILi128EEENS7_ILi96EEENS7_ILi64EEEEEELi256ENS_6half_tEfNS_4arch4Sm90ELb1ELb0ELb1ELb1ELb1ELb0ELb0ELb1ELb0ELb1ELb0ELb0EEENS1_21CollectiveEpilogueFwdINS6_IJSA_NS7_ILi256EEESB_EEES9_SE_SG_Li256ELb1ELb1ELb0ELb0EEENS1_36VarlenDynamicPersistentTileSchedulerILi128ELi96ELi256ELi128ELb0ELb1ELb1ELb1ELb1ELb1EEEEEEEEEvNT_6ParamsE)
        /*004c*/ 	.short	0x0380
        /*004e*/ 	.short	0x0a80


	//----- nvinfo : EIATTR_SW_WAR
	.align		4
.L_782:
        /*0050*/ 	.byte	0x04, 0x36
        /*0052*/ 	.short	(.L_784 - .L_783)
.L_783:
        /*0054*/ 	.word	0x00000008
.L_784:


//--------------------- .nv.info._ZN7cutlass13device_kernelIN5flash11enable_sm90INS1_16FlashAttnFwdSm90INS1_25CollectiveMainloopFwdSm90ILi2EN4cute5tupleIJNS5_1CILi1EEES8_S8_EEENS6_IJNS7_ILi128EEENS7_ILi96EEENS7_ILi64EEEEEELi256ENS_6half_tEfNS_4arch4Sm90ELb1ELb0ELb1ELb1ELb1ELb1ELb0ELb1ELb0ELb1ELb0ELb0EEENS1_21CollectiveEpilogueFwdINS6_IJSA_NS7_ILi256EEESB_EEES9_SE_SG_Li256ELb1ELb1ELb0ELb0EEENS1_36VarlenDynamicPersistentTileSchedulerILi128ELi96ELi256ELi128ELb0ELb1ELb1ELb1ELb1ELb1EEEEEEEEEvNT_6ParamsE --------------------------
	.section	.nv.info._ZN7cutlass13device_kernelIN5flash11enable_sm90INS1_16FlashAttnFwdSm90INS1_25CollectiveMainloopFwdSm90ILi2EN4cute5tupleIJNS5_1CILi1EEES8_S8_EEENS6_IJNS7_ILi128EEENS7_ILi96EEENS7_ILi64EEEEEELi256ENS_6half_tEfNS_4arch4Sm90ELb1ELb0ELb1ELb1ELb1ELb1ELb0ELb1ELb0ELb1ELb0ELb0EEENS1_21CollectiveEpilogueFwdINS6_IJSA_NS7_ILi256EEESB_EEES9_SE_SG_Li256ELb1ELb1ELb0ELb0EEENS1_36VarlenDynamicPersistentTileSchedulerILi128ELi96ELi256ELi128ELb0ELb1ELb1ELb1ELb1ELb1EEEEEEEEEvNT_6ParamsE,"",@"SHT_CUDA_INFO"
	.sectionflags	@""
	.align	4


	//----- nvinfo : EIATTR_CUDA_API_VERSION
	.align		4
        /*0000*/ 	.byte	0x04, 0x37
        /*0002*/ 	.short	(.L_786 - .L_785)
.L_785:
        /*0004*/ 	.word	0x00000082


	//----- nvinfo : EIATTR_KPARAM_INFO
	.align		4
.L_786:
        /*0008*/ 	.byte	0x04, 0x17
        /*000a*/ 	.short	(.L_788 - .L_787)
.L_787:
        /*000c*/ 	.word	0x00000000
        /*0010*/ 	.short	0x0000
        /*0012*/ 	.short	0x0000
        /*0014*/ 	.byte	0x00, 0xf0, 0x01, 0x2a


	//----- nvinfo : EIATTR_SPARSE_MMA_MASK
	.align		4
.L_788:
        /*0018*/ 	.byte	0x03, 0x50
        /*001a*/ 	.short	0x0000


	//----- nvinfo : EIATTR_MAXREG_COUNT
	.align		4
        /*001c*/ 	.byte	0x03, 0x1b
        /*001e*/ 	.short	0x00a8


	//----- nvinfo : EIATTR_MERCURY_ISA_VERSION
	.align		4
        /*0020*/ 	.byte	0x03, 0x5f
        /*0022*/ 	.short	0x0101


	//----- nvinfo : EIATTR_VRC_CTA_INIT_COUNT
	.align		4
        /*0024*/ 	.byte	0x02, 0x4a
	.zero		1
	.zero		1


	//----- nvinfo : EIATTR_EXIT_INSTR_OFFSETS
	.align		4
        /*0028*/ 	.byte	0x04, 0x1c
        /*002a*/ 	.short	(.L_790 - .L_789)


	//   ....[0]....
.L_789:
        /*002c*/ 	.word	0x00000010


	//----- nvinfo : EIATTR_MAX_THREADS
	.align		4
.L_790:
        /*0030*/ 	.byte	0x04, 0x05
        /*0032*/ 	.short	(.L_792 - .L_791)
.L_791:
        /*0034*/ 	.word	0x00000180
        /*0038*/ 	.word	0x00000001
        /*003c*/ 	.word	0x00000001


	//----- nvinfo : EIATTR_CBANK_PARAM_SIZE
	.align		4
.L_792:
        /*0040*/ 	.byte	0x03, 0x19
        /*0042*/ 	.short	0x0a80


	//----- nvinfo : EIATTR_PARAM_CBANK
	.align		4
        /*0044*/ 	.byte	0x04, 0x0a
        /*0046*/ 	.short	(.L_794 - .L_793)
	.align		4
.L_793:
        /*0048*/ 	.word	index@(.nv.constant0._ZN7cutlass13device_kernelIN5flash11enable_sm90INS1_16FlashAttnFwdSm90INS1_25CollectiveMainloopFwdSm90ILi2EN4cute5tupleIJNS5_1CILi1EEES8_S8_EEENS6_IJNS7_ILi128EEENS7_ILi96EEENS7_ILi64EEEEEELi256ENS_6half_tEfNS_4arch4Sm90ELb1ELb0ELb1ELb1ELb1ELb1ELb0ELb1ELb0ELb1ELb0ELb0EEENS1_21CollectiveEpilogueFwdINS6_IJSA_NS7_ILi256EEESB_EEES9_SE_SG_Li256ELb1ELb1ELb0ELb0EEENS1_36VarlenDynamicPersistentTileSchedulerILi128ELi96ELi256ELi128ELb0ELb1ELb1ELb1ELb1ELb1EEEEEEEEEvNT_6ParamsE)
        /*004c*/ 	.short	0x0380
        /*004e*/ 	.short	0x0a80


	//----- nvinfo : EIATTR_SW_WAR
	.align		4
.L_794:
        /*0050*/ 	.byte	0x04, 0x36
        /*0052*/ 	.short	(.L_796 - .L_795)
.L_795:
        /*0054*/ 	.word	0x00000008
.L_796:


//--------------------- .nv.info._ZN7cutlass13device_kernelIN5flash11enable_sm90INS1_16FlashAttnFwdSm90INS1_25CollectiveMainloopFwdSm90ILi2EN4cute5tupleIJNS5_1CILi1EEES8_S8_EEENS6_IJNS7_ILi128EEENS7_ILi96EEENS7_ILi64EEEEEELi256ENS_6half_tEfNS_4arch4Sm90ELb1ELb0ELb1ELb1ELb1ELb0ELb1ELb1ELb0ELb1ELb0ELb0EEENS1_21CollectiveEpilogueFwdINS6_IJSA_NS7_ILi256EEESB_EEES9_SE_SG_Li256ELb1ELb1ELb0ELb0EEENS1_36VarlenDynamicPersistentTileSchedulerILi128ELi96ELi256ELi128ELb0ELb1ELb1ELb1ELb1ELb1EEEEEEEEEvNT_6ParamsE --------------------------
	.section	.nv.info._ZN7cutlass13device_kernelIN5flash11enable_sm90INS1_16FlashAttnFwdSm90INS1_25CollectiveMainloopFwdSm90ILi2EN4cute5tupleIJNS5_1CILi1EEES8_S8_EEENS6_IJNS7_ILi128EEENS7_ILi96EEENS7_ILi64EEEEEELi256ENS_6half_tEfNS_4arch4Sm90ELb1ELb0ELb1ELb1ELb1ELb0ELb1ELb1ELb0ELb1ELb0ELb0EEENS1_21CollectiveEpilogueFwdINS6_IJSA_NS7_ILi256EEESB_EEES9_SE_SG_Li256ELb1ELb1ELb0ELb0EEENS1_36VarlenDynamicPersistentTileSchedulerILi128ELi96ELi256ELi128ELb0ELb1ELb1ELb1ELb1ELb1EEEEEEEEEvNT_6ParamsE,"",@"SHT_CUDA_INFO"
	.sectionflags	@""
	.align	4


	//----- nvinfo : EIATTR_CUDA_API_VERSION
	.align		4
        /*0000*/ 	.byte	0x04, 0x37
        /*0002*/ 	.short	(.L_798 - .L_797)
.L_797:
        /*0004*/ 	.word	0x00000082


	//----- nvinfo : EIATTR_KPARAM_INFO
	.align		4
.L_798:
        /*0008*/ 	.byte	0x04, 0x17
        /*000a*/ 	.short	(.L_800 - .L_799)
.L_799:
        /*000c*/ 	.word	0x00000000
        /*0010*/ 	.short	0x0000
        /*0012*/ 	.short	0x0000
        /*0014*/ 	.byte	0x00, 0xf0, 0x01, 0x2e


	//----- nvinfo : EIATTR_SPARSE_MMA_MASK
	.align		4
.L_800:
        /*0018*/ 	.byte	0x03, 0x50
        /*001a*/ 	.short	0x0000


	//----- nvinfo : EIATTR_MAXREG_COUNT
	.align		4
        /*001c*/ 	.byte	0x03, 0x1b
        /*001e*/ 	.short	0x00a8


	//----- nvinfo : EIATTR_MERCURY_ISA_VERSION
	.align		4
        /*0020*/ 	.byte	0x03, 0x5f
        /*0022*/ 	.short	0x0101


	//----- nvinfo : EIATTR_VRC_CTA_INIT_COUNT
	.align		4
        /*0024*/ 	.byte	0x02, 0x4a
	.zero		1
	.zero		1


	//----- nvinfo : EIATTR_EXIT_INSTR_OFFSETS
	.align		4
        /*0028*/ 	.byte	0x04, 0x1c
        /*002a*/ 	.short	(.L_802 - .L_801)


	//   ....[0]....
.L_801:
        /*002c*/ 	.word	0x00000010


	//----- nvinfo : EIATTR_MAX_THREADS
	.align		4
.L_802:
        /*0030*/ 	.byte	0x04, 0x05
        /*0032*/ 	.short	(.L_804 - .L_803)
.L_803:
        /*0034*/ 	.word	0x00000180
        /*0038*/ 	.word	0x00000001
        /*003c*/ 	.word	0x00000001


	//----- nvinfo : EIATTR_CBANK_PARAM_SIZE
	.align		4
.L_804:
        /*0040*/ 	.byte	0x03, 0x19
        /*0042*/ 	.short	0x0b80


	//----- nvinfo : EIATTR_PARAM_CBANK
	.align		4
        /*0044*/ 	.byte	0x04, 0x0a
        /*0046*/ 	.short	(.L_806 - .L_805)
	.align		4
.L_805:
        /*0048*/ 	.word	index@(.nv.constant0._ZN7cutlass13device_kernelIN5flash11enable_sm90INS1_16FlashAttnFwdSm90INS1_25CollectiveMainloopFwdSm90ILi2EN4cute5tupleIJNS5_1CILi1EEES8_S8_EEENS6_IJNS7_ILi128EEENS7_ILi96EEENS7_ILi64EEEEEELi256ENS_6half_tEfNS_4arch4Sm90ELb1ELb0ELb1ELb1ELb1ELb0ELb1ELb1ELb0ELb1ELb0ELb0EEENS1_21CollectiveEpilogueFwdINS6_IJSA_NS7_ILi256EEESB_EEES9_SE_SG_Li256ELb1ELb1ELb0ELb0EEENS1_36VarlenDynamicPersistentTileSchedulerILi128ELi96ELi256ELi128ELb0ELb1ELb1ELb1ELb1ELb1EEEEEEEEEvNT_6ParamsE)
        /*004c*/ 	.short	0x0380
        /*004e*/ 	.short	0x0b80


	//----- nvinfo : EIATTR_SW_WAR
	.align		4
.L_806:
        /*0050*/ 	.byte	0x04, 0x36
        /*0052*/ 	.short	(.L_808 - .L_807)
.L_807:
        /*0054*/ 	.word	0x00000008
.L_808:


//--------------------- .nv.info._ZN7cutlass13device_kernelIN5flash11enable_sm90INS1_16FlashAttnFwdSm90INS1_25CollectiveMainloopFwdSm90ILi2EN4cute5tupleIJNS5_1CILi1EEES8_S8_EEENS6_IJNS7_ILi128EEENS7_ILi96EEENS7_ILi64EEEEEELi256ENS_6half_tEfNS_4arch4Sm90ELb1ELb0ELb1ELb1ELb1ELb1ELb1ELb1ELb0ELb1ELb0ELb0EEENS1_21CollectiveEpilogueFwdINS6_IJSA_NS7_ILi256EEESB_EEES9_SE_SG_Li256ELb1ELb1ELb0ELb0EEENS1_36VarlenDynamicPersistentTileSchedulerILi128ELi96ELi256ELi128ELb0ELb1ELb1ELb1ELb1ELb1EEEEEEEEEvNT_6ParamsE --------------------------
	.section	.nv.info._ZN7cutlass13device_kernelIN5flash11enable_sm90INS1_16FlashAttnFwdSm90INS1_25CollectiveMainloopFwdSm90ILi2EN4cute5tupleIJNS5_1CILi1EEES8_S8_EEENS6_IJNS7_ILi128EEENS7_ILi96EEENS7_ILi64EEEEEELi256ENS_6half_tEfNS_4arch4Sm90ELb1ELb0ELb1ELb1ELb1ELb1ELb1ELb1ELb0ELb1ELb0ELb0EEENS1_21CollectiveEpilogueFwdINS6_IJSA_NS7_ILi256EEESB_EEES9_SE_SG_Li256ELb1ELb1ELb0ELb0EEENS1_36VarlenDynamicPersistentTileSchedulerILi128ELi96ELi256ELi128ELb0ELb1ELb1ELb1ELb1ELb1EEEEEEEEEvNT_6ParamsE,"",@"SHT_CUDA_INFO"
	.sectionflags	@""
	.align	4


	//----- nvinfo : EIATTR_CUDA_API_VERSION
	.align		4
        /*0000*/ 	.byte	0x04, 0x37
        /*0002*/ 	.short	(.L_810 - .L_809)
.L_809:
        /*0004*/ 	.word	0x00000082


	//----- nvinfo : EIATTR_KPARAM_INFO
	.align		4
.L_810:
        /*0008*/ 	.byte	0x04, 0x17
        /*000a*/ 	.short	(.L_812 - .L_811)
.L_811:
        /*000c*/ 	.word	0x00000000
        /*0010*/ 	.short	0x0000
        /*0012*/ 	.short	0x0000
        /*0014*/ 	.byte	0x00, 0xf0, 0x01, 0x2e


	//----- nvinfo : EIATTR_SPARSE_MMA_MASK
	.align		4
.L_812:
        /*0018*/ 	.byte	0x03, 0x50
        /*001a*/ 	.short	0x0000


	//----- nvinfo : EIATTR_MAXREG_COUNT
	.align		4
        /*001c*/ 	.byte	0x03, 0x1b
        /*001e*/ 	.short	0x00a8


	//----- nvinfo : EIATTR_MERCURY_ISA_VERSION
	.align		4
        /*0020*/ 	.byte	0x03, 0x5f
        /*0022*/ 	.short	0x0101


	//----- nvinfo : EIATTR_VRC_CTA_INIT_COUNT
	.align		4
        /*0024*/ 	.byte	0x02, 0x4a
	.zero		1
	.zero		1


	//----- nvinfo : EIATTR_EXIT_INSTR_OFFSETS
	.align		4
        /*0028*/ 	.byte	0x04, 0x1c
        /*002a*/ 	.short	(.L_814 - .L_813)


	//   ....[0]....
.L_813:
        /*002c*/ 	.word	0x00000010


	//----- nvinfo : EIATTR_MAX_THREADS
	.align		4
.L_814:
        /*0030*/ 	.byte	0x04, 0x05
        /*0032*/ 	.short	(.L_816 - .L_815)
.L_815:
        /*0034*/ 	.word	0x00000180
        /*0038*/ 	.word	0x00000001
        /*003c*/ 	.word	0x00000001


	//----- nvinfo : EIATTR_CBANK_PARAM_SIZE
	.align		4
.L_816:
        /*0040*/ 	.byte	0x03, 0x19
        /*0042*/ 	.short	0x0b80


	//----- nvinfo : EIATTR_PARAM_CBANK
	.align		4
        /*0044*/ 	.byte	0x04, 0x0a
        /*0046*/ 	.short	(.L_818 - .L_817)
	.align		4
.L_817:
        /*0048*/ 	.word	index@(.nv.constant0._ZN7cutlass13device_kernelIN5flash11enable_sm90INS1_16FlashAttnFwdSm90INS1_25CollectiveMainloopFwdSm90ILi2EN4cute5tupleIJNS5_1CILi1EEES8_S8_EEENS6_IJNS7_ILi128EEENS7_ILi96EEENS7_ILi64EEEEEELi256ENS_6half_tEfNS_4arch4Sm90ELb1ELb0ELb1ELb1ELb1ELb1ELb1ELb1ELb0ELb1ELb0ELb0EEENS1_21CollectiveEpilogueFwdINS6_IJSA_NS7_ILi256EEESB_EEES9_SE_SG_Li256ELb1ELb1ELb0ELb0EEENS1_36VarlenDynamicPersistentTileSchedulerILi128ELi96ELi256ELi128ELb0ELb1ELb1ELb1ELb1ELb1EEEEEEEEEvNT_6ParamsE)
        /*004c*/ 	.short	0x0380
        /*004e*/ 	.short	0x0b80


	//----- nvinfo : EIATTR_SW_WAR
	.align		4
.L_818:
        /*0050*/ 	.byte	0x04, 0x36
        /*0052*/ 	.short	(.L_820 - .L_819)
.L_819:
        /*0054*/ 	.word	0x00000008
.L_820:


//--------------------- .nv.callgraph             --------------------------
	.section	.nv.callgraph,"",@"SHT_CUDA_CALLGRAPH"
	.align	4
	.sectionentsize	8
	.align		4
        /*0000*/ 	.word	0x00000000
	.align		4
        /*0004*/ 	.word	0xffffffff
	.align		4
        /*0008*/ 	.word	0x00000000
	.align		4
        /*000c*/ 	.word	0xfffffffe
	.align		4
        /*0010*/ 	.word	0x00000000
	.align		4
        /*0014*/ 	.word	0xfffffffd
	.align		4
        /*0018*/ 	.word	0x00000000
	.align		4
        /*001c*/ 	.word	0xfffffffc


//--------------------- .nv.constant4             --------------------------
	.section	.nv.constant4,"a",@progbits
	.align	8
	.align		8
.nv.constant4:
        /*0000*/ 	.dword	_ZN81_INTERNAL_74319047_45_flash_fwd_hdimdiff_fp16_paged_softcap_sm90_cu_bdbb69e5_38594cuda3std3__45__cpo5beginE
	.align		8
        /*0008*/ 	.dword	_ZN81_INTERNAL_74319047_45_flash_fwd_hdimdiff_fp16_paged_softcap_sm90_cu_bdbb69e5_38594cuda3std3__45__cpo3endE
	.align		8
        /*0010*/ 	.dword	_ZN81_INTERNAL_74319047_45_flash_fwd_hdimdiff_fp16_paged_softcap_sm90_cu_bdbb69e5_38594cuda3std3__45__cpo6cbeginE
	.align		8
        /*0018*/ 	.dword	_ZN81_INTERNAL_74319047_45_flash_fwd_hdimdiff_fp16_paged_softcap_sm90_cu_bdbb69e5_38594cuda3std3__45__cpo4cendE
	.align		8
        /*0020*/ 	.dword	_ZN81_INTERNAL_74319047_45_flash_fwd_hdimdiff_fp16_paged_softcap_sm90_cu_bdbb69e5_38594cuda3std3__483_GLOBAL__N__74319047_45_flash_fwd_hdimdiff_fp16_paged_softcap_sm90_cu_bdbb69e5_38596ignoreE
	.align		8
        /*0028*/ 	.dword	_ZN81_INTERNAL_74319047_45_flash_fwd_hdimdiff_fp16_paged_softcap_sm90_cu_bdbb69e5_38594cuda3std3__419piecewise_constructE
	.align		8
        /*0030*/ 	.dword	_ZN81_INTERNAL_74319047_45_flash_fwd_hdimdiff_fp16_paged_softcap_sm90_cu_bdbb69e5_38594cuda3std3__48in_placeE
	.align		8
        /*0038*/ 	.dword	_ZN81_INTERNAL_74319047_45_flash_fwd_hdimdiff_fp16_paged_softcap_sm90_cu_bdbb69e5_38594cuda3std6ranges3__45__cpo4swapE
	.align		8
        /*0040*/ 	.dword	_ZN81_INTERNAL_74319047_45_flash_fwd_hdimdiff_fp16_paged_softcap_sm90_cu_bdbb69e5_38594cuda3std6ranges3__45__cpo9iter_moveE
	.align		8
        /*0048*/ 	.dword	_ZN81_INTERNAL_74319047_45_flash_fwd_hdimdiff_fp16_paged_softcap_sm90_cu_bdbb69e5_38594cute7productE
	.align		8
        /*0050*/ 	.dword	_ZN81_INTERNAL_74319047_45_flash_fwd_hdimdiff_fp16_paged_softcap_sm90_cu_bdbb69e5_38594cute1_E


//--------------------- .text._ZN7cutlass13device_kernelIN5flash11enable_sm90INS1_16FlashAttnFwdSm90INS1_25CollectiveMainloopFwdSm90ILi2EN4cute5tupleIJNS5_1CILi1EEES8_S8_EEENS6_IJNS7_ILi128EEENS7_ILi96EEENS7_ILi192EEEEEELi128ENS_6half_tEfNS_4arch4Sm90ELb0ELb0ELb1ELb0ELb1ELb0ELb0ELb1ELb1ELb1ELb0ELb0EEENS1_21CollectiveEpilogueFwdINS6_IJSA_SA_SB_EEES9_SE_SG_Li256ELb0ELb1ELb0ELb0EEENS1_29StaticPersistentTileSchedulerILb0EEEEEEEEEvNT_6ParamsE --------------------------
	.section	.text._ZN7cutlass13device_kernelIN5flash11enable_sm90INS1_16FlashAttnFwdSm90INS1_25CollectiveMainloopFwdSm90ILi2EN4cute5tupleIJNS5_1CILi1EEES8_S8_EEENS6_IJNS7_ILi128EEENS7_ILi96EEENS7_ILi192EEEEEELi128ENS_6half_tEfNS_4arch4Sm90ELb0ELb0ELb1ELb0ELb1ELb0ELb0ELb1ELb1ELb1ELb0ELb0EEENS1_21CollectiveEpilogueFwdINS6_IJSA_SA_SB_EEES9_SE_SG_Li256ELb0ELb1ELb0ELb0EEENS1_29StaticPersistentTileSchedulerILb0EEEEEEEEEvNT_6ParamsE,"ax",@progbits
	.align	128
.text._ZN7cutlass13device_kernelIN5flash11enable_sm90INS1_16FlashAttnFwdSm90INS1_25CollectiveMainloopFwdSm90ILi2EN4cute5tupleIJNS5_1CILi1EEES8_S8_EEENS6_IJNS7_ILi128EEENS7_ILi96EEENS7_ILi192EEEEEELi128ENS_6half_tEfNS_4arch4Sm90ELb0ELb0ELb1ELb0ELb1ELb0ELb0ELb1ELb1ELb1ELb0ELb0EEENS1_21CollectiveEpilogueFwdINS6_IJSA_SA_SB_EEES9_SE_SG_Li256ELb0ELb1ELb0ELb0EEENS1_29StaticPersistentTileSchedulerILb0EEEEEEEEEvNT_6ParamsE:
        .type           _ZN7cutlass13device_kernelIN5flash11enable_sm90INS1_16FlashAttnFwdSm90INS1_25CollectiveMainloopFwdSm90ILi2EN4cute5tupleIJNS5_1CILi1EEES8_S8_EEENS6_IJNS7_ILi128EEENS7_ILi96EEENS7_ILi192EEEEEELi128ENS_6half_tEfNS_4arch4Sm90ELb0ELb0ELb1ELb0ELb1ELb0ELb0ELb1ELb1ELb1ELb0ELb0EEENS1_21CollectiveEpilogueFwdINS6_IJSA_SA_SB_EEES9_SE_SG_Li256ELb0ELb1ELb0ELb0EEENS1_29StaticPersistentTileSchedulerILb0EEEEEEEEEvNT_6ParamsE,@function
        .size           _ZN7cutlass13device_kernelIN5flash11enable_sm90INS1_16FlashAttnFwdSm90INS1_25CollectiveMainloopFwdSm90ILi2EN4cute5tupleIJNS5_1CILi1EEES8_S8_EEENS6_IJNS7_ILi128EEENS7_ILi96EEENS7_ILi192EEEEEELi128ENS_6half_tEfNS_4arch4Sm90ELb0ELb0ELb1ELb0ELb1ELb0ELb0ELb1ELb1ELb1ELb0ELb0EEENS1_21CollectiveEpilogueFwdINS6_IJSA_SA_SB_EEES9_SE_SG_Li256ELb0ELb1ELb0ELb0EEENS1_29StaticPersistentTileSchedulerILb0EEEEEEEEEvNT_6ParamsE,(.L_x_45 - _ZN7cutlass13device_kernelIN5flash11enable_sm90INS1_16FlashAttnFwdSm90INS1_25CollectiveMainloopFwdSm90ILi2EN4cute5tupleIJNS5_1CILi1EEES8_S8_EEENS6_IJNS7_ILi128EEENS7_ILi96EEENS7_ILi192EEEEEELi128ENS_6half_tEfNS_4arch4Sm90ELb0ELb0ELb1ELb0ELb1ELb0ELb0ELb1ELb1ELb1ELb0ELb0EEENS1_21CollectiveEpilogueFwdINS6_IJSA_SA_SB_EEES9_SE_SG_Li256ELb0ELb1ELb0ELb0EEENS1_29StaticPersistentTileSchedulerILb0EEEEEEEEEvNT_6ParamsE)
        .other          _ZN7cutlass13device_kernelIN5flash11enable_sm90INS1_16FlashAttnFwdSm90INS1_25CollectiveMainloopFwdSm90ILi2EN4cute5tupleIJNS5_1CILi1EEES8_S8_EEENS6_IJNS7_ILi128EEENS7_ILi96EEENS7_ILi192EEEEEELi128ENS_6half_tEfNS_4arch4Sm90ELb0ELb0ELb1ELb0ELb1ELb0ELb0ELb1ELb1ELb1ELb0ELb0EEENS1_21CollectiveEpilogueFwdINS6_IJSA_SA_SB_EEES9_SE_SG_Li256ELb0ELb1ELb0ELb0EEENS1_29StaticPersistentTileSchedulerILb0EEEEEEEEEvNT_6ParamsE,@"STO_CUDA_ENTRY STV_DEFAULT"
_ZN7cutlass13device_kernelIN5flash11enable_sm90INS1_16FlashAttnFwdSm90INS1_25CollectiveMainloopFwdSm90ILi2EN4cute5tupleIJNS5_1CILi1EEES8_S8_EEENS6_IJNS7_ILi128EEENS7_ILi96EEENS7_ILi192EEEEEELi128ENS_6half_tEfNS_4arch4Sm90ELb0ELb0ELb1ELb0ELb1ELb0ELb0ELb1ELb1ELb1ELb0ELb0EEENS1_21CollectiveEpilogueFwdINS6_IJSA_SA_SB_EEES9_SE_SG_Li256ELb0ELb1ELb0ELb0EEENS1_29StaticPersistentTileSchedulerILb0EEEEEEEEEvNT_6ParamsE:
[----:B------:R-:W-:Y:S01]  /*0000*/  LDC R1, c[0x0][0x37c] ;  /* 0x0000df00ff017b82 */ /* 0x000fe20000000800 */
[----:B------:R-:W-:Y:S05]  /*0010*/  EXIT ;  /* 0x000000000000794d */ /* 0x000fea0003800000 */
.L_x_0:
[----:B------:R-:W-:-:S00]  /*0020*/  BRA `(.L_x_0) ;  /* 0xfffffffc00fc7947 */ /* 0x000fc0000383ffff */
[----:B------:R-:W-:-:S00]  /*0030*/  NOP ;  /* 0x0000000000007918 */ /* 0x000fc00000000000 */
        /* <DEDUP_REMOVED lines=12> */
.L_x_45:


//--------------------- .text._ZN7cutlass13device_kernelIN5flash11enable_sm90INS1_16FlashAttnFwdSm90INS1_25CollectiveMainloopFwdSm90ILi2EN4cute5tupleIJNS5_1CILi1EEES8_S8_EEENS6_IJNS7_ILi128EEENS7_ILi96EEENS7_ILi192EEEEEELi128ENS_6half_tEfNS_4arch4Sm90ELb0ELb0ELb1ELb1ELb1ELb0ELb0ELb1ELb1ELb1ELb0ELb0EEENS1_21CollectiveEpilogueFwdINS6_IJSA_SA_SB_EEES9_SE_SG_Li256ELb1ELb1ELb0ELb0EEENS1_36VarlenDynamicPersistentTileSchedulerILi128ELi96ELi256ELi128ELb0ELb1ELb1ELb0ELb1ELb1EEEEEEEEEvNT_6ParamsE --------------------------
	.section	.text._ZN7cutlass13device_kernelIN5flash11enable_sm90INS1_16FlashAttnFwdSm90INS1_25CollectiveMainloopFwdSm90ILi2EN4cute5tupleIJNS5_1CILi1EEES8_S8_EEENS6_IJNS7_ILi128EEENS7_ILi96EEENS7_ILi192EEEEEELi128ENS_6half_tEfNS_4arch4Sm90ELb0ELb0ELb1ELb1ELb1ELb0ELb0ELb1ELb1ELb1ELb0ELb0EEENS1_21CollectiveEpilogueFwdINS6_IJSA_SA_SB_EEES9_SE_SG_Li256ELb1ELb1ELb0ELb0EEENS1_36VarlenDynamicPersistentTileSchedulerILi128ELi96ELi256ELi128ELb0ELb1ELb1ELb0ELb1ELb1EEEEEEEEEvNT_6ParamsE,"ax",@progbits
	.align	128
.text._ZN7cutlass13device_kernelIN5flash11enable_sm90INS1_16FlashAttnFwdSm90INS1_25CollectiveMainloopFwdSm90ILi2EN4cute5tupleIJNS5_1CILi1EEES8_S8_EEENS6_IJNS7_ILi128EEENS7_ILi96EEENS7_ILi192EEEEEELi128ENS_6half_tEfNS_4arch4Sm90ELb0ELb0ELb1ELb1ELb1ELb0ELb0ELb1ELb1ELb1ELb0ELb0EEENS1_21CollectiveEpilogueFwdINS6_IJSA_SA_SB_EEES9_SE_SG_Li256ELb1ELb1ELb0ELb0EEENS1_36VarlenDynamicPersistentTileSchedulerILi128ELi96ELi256ELi128ELb0ELb1ELb1ELb0ELb1ELb1EEEEEEEEEvNT_6ParamsE:
        .type           _ZN7cutlass13device_kernelIN5flash11enable_sm90INS1_16FlashAttnFwdSm90INS1_25CollectiveMainloopFwdSm90ILi2EN4cute5tupleIJNS5_1CILi1EEES8_S8_EEENS6_IJNS7_ILi128EEENS7_ILi96EEENS7_ILi192EEEEEELi128ENS_6half_tEfNS_4arch4Sm90ELb0ELb0ELb1ELb1ELb1ELb0ELb0ELb1ELb1ELb1ELb0ELb0EEENS1_21CollectiveEpilogueFwdINS6_IJSA_SA_SB_EEES9_SE_SG_Li256ELb1ELb1ELb0ELb0EEENS1_36VarlenDynamicPersistentTileSchedulerILi128ELi96ELi256ELi128ELb0ELb1ELb1ELb0ELb1ELb1EEEEEEEEEvNT_6ParamsE,@function
        .size           _ZN7cutlass13device_kernelIN5flash11enable_sm90INS1_16FlashAttnFwdSm90INS1_25CollectiveMainloopFwdSm90ILi2EN4cute5tupleIJNS5_1CILi1EEES8_S8_EEENS6_IJNS7_ILi128EEENS7_ILi96EEENS7_ILi192EEEEEELi128ENS_6half_tEfNS_4arch4Sm90ELb0ELb0ELb1ELb1ELb1ELb0ELb0ELb1ELb1ELb1ELb0ELb0EEENS1_21CollectiveEpilogueFwdINS6_IJSA_SA_SB_EEES9_SE_SG_Li256ELb1ELb1ELb0ELb0EEENS1_36VarlenDynamicPersistentTileSchedulerILi128ELi96ELi256ELi128ELb0ELb1ELb1ELb0ELb1ELb1EEEEEEEEEvNT_6ParamsE,(.L_x_46 - _ZN7cutlass13device_kernelIN5flash11enable_sm90INS1_16FlashAttnFwdSm90INS1_25CollectiveMainloopFwdSm90ILi2EN4cute5tupleIJNS5_1CILi1EEES8_S8_EEENS6_IJNS7_ILi128EEENS7_ILi96EEENS7_ILi192EEEEEELi128ENS_6half_tEfNS_4arch4Sm90ELb0ELb0ELb1ELb1ELb1ELb0ELb0ELb1ELb1ELb1ELb0ELb0EEENS1_21CollectiveEpilogueFwdINS6_IJSA_SA_SB_EEES9_SE_SG_Li256ELb1ELb1ELb0ELb0EEENS1_36VarlenDynamicPersistentTileSchedulerILi128ELi96ELi256ELi128ELb0ELb1ELb1ELb0ELb1ELb1EEEEEEEEEvNT_6ParamsE)
        .other          _ZN7cutlass13device_kernelIN5flash11enable_sm90INS1_16FlashAttnFwdSm90INS1_25CollectiveMainloopFwdSm90ILi2EN4cute5tupleIJNS5_1CILi1EEES8_S8_EEENS6_IJNS7_ILi128EEENS7_ILi96EEENS7_ILi192EEEEEELi128ENS_6half_tEfNS_4arch4Sm90ELb0ELb0ELb1ELb1ELb1ELb0ELb0ELb1ELb1ELb1ELb0ELb0EEENS1_21CollectiveEpilogueFwdINS6_IJSA_SA_SB_EEES9_SE_SG_Li256ELb1ELb1ELb0ELb0EEENS1_36VarlenDynamicPersistentTileSchedulerILi128ELi96ELi256ELi128ELb0ELb1ELb1ELb0ELb1ELb1EEEEEEEEEvNT_6ParamsE,@"STO_CUDA_ENTRY STV_DEFAULT"
_ZN7cutlass13device_kernelIN5flash11enable_sm90INS1_16FlashAttnFwdSm90INS1_25CollectiveMainloopFwdSm90ILi2EN4cute5tupleIJNS5_1CILi1EEES8_S8_EEENS6_IJNS7_ILi128EEENS7_ILi96EEENS7_ILi192EEEEEELi128ENS_6half_tEfNS_4arch4Sm90ELb0ELb0ELb1ELb1ELb1ELb0ELb0ELb1ELb1ELb1ELb0ELb0EEENS1_21CollectiveEpilogueFwdINS6_IJSA_SA_SB_EEES9_SE_SG_Li256ELb1ELb1ELb0ELb0EEENS1_36VarlenDynamicPersistentTileSchedulerILi128ELi96ELi256ELi128ELb0ELb1ELb1ELb0ELb1ELb1EEEEEEEEEvNT_6ParamsE:
[----:B------:R-:W-:Y:S01]  /*0000*/  LDC R1, c[0x0][0x37c] ;  /* 0x0000df00ff017b82 */ /* 0x000fe20000000800 */
[----:B------:R-:W-:Y:S05]  /*0010*/  EXIT ;  /* 0x000000000000794d */ /* 0x000fea0003800000 */
.L_x_1:
        /* <DEDUP_REMOVED lines=14> */
.L_x_46:


//--------------------- .text._ZN7cutlass13device_kernelIN5flash11enable_sm90INS1_16FlashAttnFwdSm90INS1_25CollectiveMainloopFwdSm90ILi2EN4cute5tupleIJNS5_1CILi1EEES8_S8_EEENS6_IJNS7_ILi128EEENS7_ILi96EEENS7_ILi192EEEEEELi128ENS_6half_tEfNS_4arch4Sm90ELb0ELb0ELb1ELb1ELb1ELb1ELb0ELb1ELb1ELb1ELb0ELb0EEENS1_21CollectiveEpilogueFwdINS6_IJSA_SA_SB_EEES9_SE_SG_Li256ELb1ELb1ELb0ELb0EEENS1_36VarlenDynamicPersistentTileSchedulerILi128ELi96ELi256ELi128ELb0ELb1ELb1ELb0ELb1ELb1EEEEEEEEEvNT_6ParamsE --------------------------
	.section	.text._ZN7cutlass13device_kernelIN5flash11enable_sm90INS1_16FlashAttnFwdSm90INS1_25CollectiveMainloopFwdSm90ILi2EN4cute5tupleIJNS5_1CILi1EEES8_S8_EEENS6_IJNS7_ILi128EEENS7_ILi96EEENS7_ILi192EEEEEELi128ENS_6half_tEfNS_4arch4Sm90ELb0ELb0ELb1ELb1ELb1ELb1ELb0ELb1ELb1ELb1ELb0ELb0EEENS1_21CollectiveEpilogueFwdINS6_IJSA_SA_SB_EEES9_SE_SG_Li256ELb1ELb1ELb0ELb0EEENS1_36VarlenDynamicPersistentTileSchedulerILi128ELi96ELi256ELi128ELb0ELb1ELb1ELb0ELb1ELb1EEEEEEEEEvNT_6ParamsE,"ax",@progbits
	.align	128
.text._ZN7cutlass13device_kernelIN5flash11enable_sm90INS1_16FlashAttnFwdSm90INS1_25CollectiveMainloopFwdSm90ILi2EN4cute5tupleIJNS5_1CILi1EEES8_S8_EEENS6_IJNS7_ILi128EEENS7_ILi96EEENS7_ILi192EEEEEELi128ENS_6half_tEfNS_4arch4Sm90ELb0ELb0ELb1ELb1ELb1ELb1ELb0ELb1ELb1ELb1ELb0ELb0EEENS1_21CollectiveEpilogueFwdINS6_IJSA_SA_SB_EEES9_SE_SG_Li256ELb1ELb1ELb0ELb0EEENS1_36VarlenDynamicPersistentTileSchedulerILi128ELi96ELi256ELi128ELb0ELb1ELb1ELb0ELb1ELb1EEEEEEEEEvNT_6ParamsE:
        .type           _ZN7cutlass13device_kernelIN5flash11enable_sm90INS1_16FlashAttnFwdSm90INS1_25CollectiveMainloopFwdSm90ILi2EN4cute5tupleIJNS5_1CILi1EEES8_S8_EEENS6_IJNS7_ILi128EEENS7_ILi96EEENS7_ILi192EEEEEELi128ENS_6half_tEfNS_4arch4Sm90ELb0ELb0ELb1ELb1ELb1ELb1ELb0ELb1ELb1ELb1ELb0ELb0EEENS1_21CollectiveEpilogueFwdINS6_IJSA_SA_SB_EEES9_SE_SG_Li256ELb1ELb1ELb0ELb0EEENS1_36VarlenDynamicPersistentTileSchedulerILi128ELi96ELi256ELi128ELb0ELb1ELb1ELb0ELb1ELb1EEEEEEEEEvNT_6ParamsE,@function
        .size           _ZN7cutlass13device_kernelIN5flash11enable_sm90INS1_16FlashAttnFwdSm90INS1_25CollectiveMainloopFwdSm90ILi2EN4cute5tupleIJNS5_1CILi1EEES8_S8_EEENS6_IJNS7_ILi128EEENS7_ILi96EEENS7_ILi192EEEEEELi128ENS_6half_tEfNS_4arch4Sm90ELb0ELb0ELb1ELb1ELb1ELb1ELb0ELb1ELb1ELb1ELb0ELb0EEENS1_21CollectiveEpilogueFwdINS6_IJSA_SA_SB_EEES9_SE_SG_Li256ELb1ELb1ELb0ELb0EEENS1_36VarlenDynamicPersistentTileSchedulerILi128ELi96ELi256ELi128ELb0ELb1ELb1ELb0ELb1ELb1EEEEEEEEEvNT_6ParamsE,(.L_x_47 - _ZN7cutlass13device_kernelIN5flash11enable_sm90INS1_16FlashAttnFwdSm90INS1_25CollectiveMainloopFwdSm90ILi2EN4cute5tupleIJNS5_1CILi1EEES8_S8_EEENS6_IJNS7_ILi128EEENS7_ILi96EEENS7_ILi192EEEEEELi128ENS_6half_tEfNS_4arch4Sm90ELb0ELb0ELb1ELb1ELb1ELb1ELb0ELb1ELb1ELb1ELb0ELb0EEENS1_21CollectiveEpilogueFwdINS6_IJSA_SA_SB_EEES9_SE_SG_Li256ELb1ELb1ELb0ELb0EEENS1_36VarlenDynamicPersistentTileSchedulerILi128ELi96ELi256ELi128ELb0ELb1ELb1ELb0ELb1ELb1EEEEEEEEEvNT_6ParamsE)
        .other          _ZN7cutlass13device_kernelIN5flash11enable_sm90INS1_16FlashAttnFwdSm90INS1_25CollectiveMainloopFwdSm90ILi2EN4cute5tupleIJNS5_1CILi1EEES8_S8_EEENS6_IJNS7_ILi128EEENS7_ILi96EEENS7_ILi192EEEEEELi128ENS_6half_tEfNS_4arch4Sm90ELb0ELb0ELb1ELb1ELb1ELb1ELb0ELb1ELb1ELb1ELb0ELb0EEENS1_21CollectiveEpilogueFwdINS6_IJSA_SA_SB_EEES9_SE_SG_Li256ELb1ELb1ELb0ELb0EEENS1_36VarlenDynamicPersistentTileSchedulerILi128ELi96ELi256ELi128ELb0ELb1ELb1ELb0ELb1ELb1EEEEEEEEEvNT_6ParamsE,@"STO_CUDA_ENTRY STV_DEFAULT"
_ZN7cutlass13device_kernelIN5flash11enable_sm90INS1_16FlashAttnFwdSm90INS1_25CollectiveMainloopFwdSm90ILi2EN4cute5tupleIJNS5_1CILi1EEES8_S8_EEENS6_IJNS7_ILi128EEENS7_ILi96EEENS7_ILi192EEEEEELi128ENS_6half_tEfNS_4arch4Sm90ELb0ELb0ELb1ELb1ELb1ELb1ELb0ELb1ELb1ELb1ELb0ELb0EEENS1_21CollectiveEpilogueFwdINS6_IJSA_SA_SB_EEES9_SE_SG_Li256ELb1ELb1ELb0ELb0EEENS1_36VarlenDynamicPersistentTileSchedulerILi128ELi96ELi256ELi128ELb0ELb1ELb1ELb0ELb1ELb1EEEEEEEEEvNT_6ParamsE:
[----:B------:R-:W-:Y:S01]  /*0000*/  LDC R1, c[0x0][0x37c] ;  /* 0x0000df00ff017b82 */ /* 0x000fe20000000800 */
[----:B------:R-:W-:Y:S05]  /*0010*/  EXIT ;  /* 0x000000000000794d */ /* 0x000fea0003800000 */
.L_x_2:
        /* <DEDUP_REMOVED lines=14> */
.L_x_47:


//--------------------- .text._ZN7cutlass13device_kernelIN5flash11enable_sm90INS1_16FlashAttnFwdSm90INS1_25CollectiveMainloopFwdSm90ILi2EN4cute5tupleIJNS5_1CILi1EEES8_S8_EEENS6_IJNS7_ILi128EEENS7_ILi96EEENS7_ILi192EEEEEELi128ENS_6half_tEfNS_4arch4Sm90ELb0ELb1ELb1ELb0ELb1ELb0ELb0ELb1ELb1ELb1ELb0ELb0EEENS1_21CollectiveEpilogueFwdINS6_IJSA_SA_SB_EEES9_SE_SG_Li256ELb0ELb1ELb0ELb0EEENS1_30DynamicPersistentTileSchedulerILi256ELi128ELb0ELb1ELb1EEEEEEEEEvNT_6ParamsE --------------------------
	.section	.text._ZN7cutlass13device_kernelIN5flash11enable_sm90INS1_16FlashAttnFwdSm90INS1_25CollectiveMainloopFwdSm90ILi2EN4cute5tupleIJNS5_1CILi1EEES8_S8_EEENS6_IJNS7_ILi128EEENS7_ILi96EEENS7_ILi192EEEEEELi128ENS_6half_tEfNS_4arch4Sm90ELb0ELb1ELb1ELb0ELb1ELb0ELb0ELb1ELb1ELb1ELb0ELb0EEENS1_21CollectiveEpilogueFwdINS6_IJSA_SA_SB_EEES9_SE_SG_Li256ELb0ELb1ELb0ELb0EEENS1_30DynamicPersistentTileSchedulerILi256ELi128ELb0ELb1ELb1EEEEEEEEEvNT_6ParamsE,"ax",@progbits
	.align	128
.text._ZN7cutlass13device_kernelIN5flash11enable_sm90INS1_16FlashAttnFwdSm90INS1_25CollectiveMainloopFwdSm90ILi2EN4cute5tupleIJNS5_1CILi1EEES8_S8_EEENS6_IJNS7_ILi128EEENS7_ILi96EEENS7_ILi192EEEEEELi128ENS_6half_tEfNS_4arch4Sm90ELb0ELb1ELb1ELb0ELb1ELb0ELb0ELb1ELb1ELb1ELb0ELb0EEENS1_21CollectiveEpilogueFwdINS6_IJSA_SA_SB_EEES9_SE_SG_Li256ELb0ELb1ELb0ELb0EEENS1_30DynamicPersistentTileSchedulerILi256ELi128ELb0ELb1ELb1EEEEEEEEEvNT_6ParamsE:
        .type           _ZN7cutlass13device_kernelIN5flash11enable_sm90INS1_16FlashAttnFwdSm90INS1_25CollectiveMainloopFwdSm90ILi2EN4cute5tupleIJNS5_1CILi1EEES8_S8_EEENS6_IJNS7_ILi128EEENS7_ILi96EEENS7_ILi192EEEEEELi128ENS_6half_tEfNS_4arch4Sm90ELb0ELb1ELb1ELb0ELb1ELb0ELb0ELb1ELb1ELb1ELb0ELb0EEENS1_21CollectiveEpilogueFwdINS6_IJSA_SA_SB_EEES9_SE_SG_Li256ELb0ELb1ELb0ELb0EEENS1_30DynamicPersistentTileSchedulerILi256ELi128ELb0ELb1ELb1EEEEEEEEEvNT_6ParamsE,@function
        .size           _ZN7cutlass13device_kernelIN5flash11enable_sm90INS1_16FlashAttnFwdSm90INS1_25CollectiveMainloopFwdSm90ILi2EN4cute5tupleIJNS5_1CILi1EEES8_S8_EEENS6_IJNS7_ILi128EEENS7_ILi96EEENS7_ILi192EEEEEELi128ENS_6half_tEfNS_4arch4Sm90ELb0ELb1ELb1ELb0ELb1ELb0ELb0ELb1ELb1ELb1ELb0ELb0EEENS1_21CollectiveEpilogueFwdINS6_IJSA_SA_SB_EEES9_SE_SG_Li256ELb0ELb1ELb0ELb0EEENS1_30DynamicPersistentTileSchedulerILi256ELi128ELb0ELb1ELb1EEEEEEEEEvNT_6ParamsE,(.L_x_48 - _ZN7cutlass13device_kernelIN5flash11enable_sm90INS1_16FlashAttnFwdSm90INS1_25CollectiveMainloopFwdSm90ILi2EN4cute5tupleIJNS5_1CILi1EEES8_S8_EEENS6_IJNS7_ILi128EEENS7_ILi96EEENS7_ILi192EEEEEELi128ENS_6half_tEfNS_4arch4Sm90ELb0ELb1ELb1ELb0ELb1ELb0ELb0ELb1ELb1ELb1ELb0ELb0EEENS1_21CollectiveEpilogueFwdINS6_IJSA_SA_SB_EEES9_SE_SG_Li256ELb0ELb1ELb0ELb0EEENS1_30DynamicPersistentTileSchedulerILi256ELi128ELb0ELb1ELb1EEEEEEEEEvNT_6ParamsE)
        .other          _ZN7cutlass13device_kernelIN5flash11enable_sm90INS1_16FlashAttnFwdSm90INS1_25CollectiveMainloopFwdSm90ILi2EN4cute5tupleIJNS5_1CILi1EEES8_S8_EEENS6_IJNS7_ILi128EEENS7_ILi96EEENS7_ILi192EEEEEELi128ENS_6half_tEfNS_4arch4Sm90ELb0ELb1ELb1ELb0ELb1ELb0ELb0ELb1ELb1ELb1ELb0ELb0EEENS1_21CollectiveEpilogueFwdINS6_IJSA_SA_SB_EEES9_SE_SG_Li256ELb0ELb1ELb0ELb0EEENS1_30DynamicPersistentTileSchedulerILi256ELi128ELb0ELb1ELb1EEEEEEEEEvNT_6ParamsE,@"STO_CUDA_ENTRY STV_DEFAULT"
_ZN7cutlass13device_kernelIN5flash11enable_sm90INS1_16FlashAttnFwdSm90INS1_25CollectiveMainloopFwdSm90ILi2EN4cute5tupleIJNS5_1CILi1EEES8_S8_EEENS6_IJNS7_ILi128EEENS7_ILi96EEENS7_ILi192EEEEEELi128ENS_6half_tEfNS_4arch4Sm90ELb0ELb1ELb1ELb0ELb1ELb0ELb0ELb1ELb1ELb1ELb0ELb0EEENS1_21CollectiveEpilogueFwdINS6_IJSA_SA_SB_EEES9_SE_SG_Li256ELb0ELb1ELb0ELb0EEENS1_30DynamicPersistentTileSchedulerILi256ELi128ELb0ELb1ELb1EEEEEEEEEvNT_6ParamsE:
[----:B------:R-:W-:Y:S01]  /*0000*/  LDC R1, c[0x0][0x37c] ;  /* 0x0000df00ff017b82 */ /* 0x000fe20000000800 */
[----:B------:R-:W-:Y:S05]  /*0010*/  EXIT ;  /* 0x000000000000794d */ /* 0x000fea0003800000 */
.L_x_3:
        /* <DEDUP_REMOVED lines=14> */
.L_x_48:


//--------------------- .text._ZN7cutlass13device_kernelIN5flash11enable_sm90INS1_16FlashAttnFwdSm90INS1_25CollectiveMainloopFwdSm90ILi2EN4cute5tupleIJNS5_1CILi1EEES8_S8_EEENS6_IJNS7_ILi128EEENS7_ILi96EEENS7_ILi192EEEEEELi128ENS_6half_tEfNS_4arch4Sm90ELb0ELb1ELb1ELb1ELb1ELb0ELb0ELb1ELb1ELb1ELb0ELb0EEENS1_21CollectiveEpilogueFwdINS6_IJSA_SA_SB_EEES9_SE_SG_Li256ELb1ELb1ELb0ELb0EEENS1_36VarlenDynamicPersistentTileSchedulerILi128ELi96ELi256ELi128ELb0ELb1ELb1ELb1ELb0ELb1EEEEEEEEEvNT_6ParamsE --------------------------
	.section	.text._ZN7cutlass13device_kernelIN5flash11enable_sm90INS1_16FlashAttnFwdSm90INS1_25CollectiveMainloopFwdSm90ILi2EN4cute5tupleIJNS5_1CILi1EEES8_S8_EEENS6_IJNS7_ILi128EEENS7_ILi96EEENS7_ILi192EEEEEELi128ENS_6half_tEfNS_4arch4Sm90ELb0ELb1ELb1ELb1ELb1ELb0ELb0ELb1ELb1ELb1ELb0ELb0EEENS1_21CollectiveEpilogueFwdINS6_IJSA_SA_SB_EEES9_SE_SG_Li256ELb1ELb1ELb0ELb0EEENS1_36VarlenDynamicPersistentTileSchedulerILi128ELi96ELi256ELi128ELb0ELb1ELb1ELb1ELb0ELb1EEEEEEEEEvNT_6ParamsE,"ax",@progbits
	.align	128
.text._ZN7cutlass13device_kernelIN5flash11enable_sm90INS1_16FlashAttnFwdSm90INS1_25CollectiveMainloopFwdSm90ILi2EN4cute5tupleIJNS5_1CILi1EEES8_S8_EEENS6_IJNS7_ILi128EEENS7_ILi96EEENS7_ILi192EEEEEELi128ENS_6half_tEfNS_4arch4Sm90ELb0ELb1ELb1ELb1ELb1ELb0ELb0ELb1ELb1ELb1ELb0ELb0EEENS1_21CollectiveEpilogueFwdINS6_IJSA_SA_SB_EEES9_SE_SG_Li256ELb1ELb1ELb0ELb0EEENS1_36VarlenDynamicPersistentTileSchedulerILi128ELi96ELi256ELi128ELb0ELb1ELb1ELb1ELb0ELb1EEEEEEEEEvNT_6ParamsE:
        .type           _ZN7cutlass13device_kernelIN5flash11enable_sm90INS1_16FlashAttnFwdSm90INS1_25CollectiveMainloopFwdSm90ILi2EN4cute5tupleIJNS5_1CILi1EEES8_S8_EEENS6_IJNS7_ILi128EEENS7_ILi96EEENS7_ILi192EEEEEELi128ENS_6half_tEfNS_4arch4Sm90ELb0ELb1ELb1ELb1ELb1ELb0ELb0ELb1ELb1ELb1ELb0ELb0EEENS1_21CollectiveEpilogueFwdINS6_IJSA_SA_SB_EEES9_SE_SG_Li256ELb1ELb1ELb0ELb0EEENS1_36VarlenDynamicPersistentTileSchedulerILi128ELi96ELi256ELi128ELb0ELb1ELb1ELb1ELb0ELb1EEEEEEEEEvNT_6ParamsE,@function
        .size           _ZN7cutlass13device_kernelIN5flash11enable_sm90INS1_16FlashAttnFwdSm90INS1_25CollectiveMainloopFwdSm90ILi2EN4cute5tupleIJNS5_1CILi1EEES8_S8_EEENS6_IJNS7_ILi128EEENS7_ILi96EEENS7_ILi192EEEEEELi128ENS_6half_tEfNS_4arch4Sm90ELb0ELb1ELb1ELb1ELb1ELb0ELb0ELb1ELb1ELb1ELb0ELb0EEENS1_21CollectiveEpilogueFwdINS6_IJSA_SA_SB_EEES9_SE_SG_Li256ELb1ELb1ELb0ELb0EEENS1_36VarlenDynamicPersistentTileSchedulerILi128ELi96ELi256ELi128ELb0ELb1ELb1ELb1ELb0ELb1EEEEEEEEEvNT_6ParamsE,(.L_x_49 - _ZN7cutlass13device_kernelIN5flash11enable_sm90INS1_16FlashAttnFwdSm90INS1_25CollectiveMainloopFwdSm90ILi2EN4cute5tupleIJNS5_1CILi1EEES8_S8_EEENS6_IJNS7_ILi128EEENS7_ILi96EEENS7_ILi192EEEEEELi128ENS_6half_tEfNS_4arch4Sm90ELb0ELb1ELb1ELb1ELb1ELb0ELb0ELb1ELb1ELb1ELb0ELb0EEENS1_21CollectiveEpilogueFwdINS6_IJSA_SA_SB_EEES9_SE_SG_Li256ELb1ELb1ELb0ELb0EEENS1_36VarlenDynamicPersistentTileSchedulerILi128ELi96ELi256ELi128ELb0ELb1ELb1ELb1ELb0ELb1EEEEEEEEEvNT_6ParamsE)
        .other          _ZN7cutlass13device_kernelIN5flash11enable_sm90INS1_16FlashAttnFwdSm90INS1_25CollectiveMainloopFwdSm90ILi2EN4cute5tupleIJNS5_1CILi1EEES8_S8_EEENS6_IJNS7_ILi128EEENS7_ILi96EEENS7_ILi192EEEEEELi128ENS_6half_tEfNS_4arch4Sm90ELb0ELb1ELb1ELb1ELb1ELb0ELb0ELb1ELb1ELb1ELb0ELb0EEENS1_21CollectiveEpilogueFwdINS6_IJSA_SA_SB_EEES9_SE_SG_Li256ELb1ELb1ELb0ELb0EEENS1_36VarlenDynamicPersistentTileSchedulerILi128ELi96ELi256ELi128ELb0ELb1ELb1ELb1ELb0ELb1EEEEEEEEEvNT_6ParamsE,@"STO_CUDA_ENTRY STV_DEFAULT"
_ZN7cutlass13device_kernelIN5flash11enable_sm90INS1_16FlashAttnFwdSm90INS1_25CollectiveMainloopFwdSm90ILi2EN4cute5tupleIJNS5_1CILi1EEES8_S8_EEENS6_IJNS7_ILi128EEENS7_ILi96EEENS7_ILi192EEEEEELi128ENS_6half_tEfNS_4arch4Sm90ELb0ELb1ELb1ELb1ELb1ELb0ELb0ELb1ELb1ELb1ELb0ELb0EEENS1_21CollectiveEpilogueFwdINS6_IJSA_SA_SB_EEES9_SE_SG_Li256ELb1ELb1ELb0ELb0EEENS1_36VarlenDynamicPersistentTileSchedulerILi128ELi96ELi256ELi128ELb0ELb1ELb1ELb1ELb0ELb1EEEEEEEEEvNT_6ParamsE:
[----:B------:R-:W-:Y:S01]  /*0000*/  LDC R1, c[0x0][0x37c] ;  /* 0x0000df00ff017b82 */ /* 0x000fe20000000800 */
[----:B------:R-:W-:Y:S05]  /*0010*/  EXIT ;  /* 0x000000000000794d */ /* 0x000fea0003800000 */
.L_x_4:
        /* <DEDUP_REMOVED lines=14> */
.L_x_49:


//--------------------- .text._ZN7cutlass13device_kernelIN5flash11enable_sm90INS1_16FlashAttnFwdSm90INS1_25CollectiveMainloopFwdSm90ILi2EN4cute5tupleIJNS5_1CILi1EEES8_S8_EEENS6_IJNS7_ILi128EEENS7_ILi96EEENS7_ILi192EEEEEELi128ENS_6half_tEfNS_4arch4Sm90ELb0ELb1ELb1ELb1ELb1ELb1ELb0ELb1ELb1ELb1ELb0ELb0EEENS1_21CollectiveEpilogueFwdINS6_IJSA_SA_SB_EEES9_SE_SG_Li256ELb1ELb1ELb0ELb0EEENS1_36VarlenDynamicPersistentTileSchedulerILi128ELi96ELi256ELi128ELb0ELb1ELb1ELb1ELb0ELb1EEEEEEEEEvNT_6ParamsE --------------------------
	.section	.text._ZN7cutlass13device_kernelIN5flash11enable_sm90INS1_16FlashAttnFwdSm90INS1_25CollectiveMainloopFwdSm90ILi2EN4cute5tupleIJNS5_1CILi1EEES8_S8_EEENS6_IJNS7_ILi128EEENS7_ILi96EEENS7_ILi192EEEEEELi128ENS_6half_tEfNS_4arch4Sm90ELb0ELb1ELb1ELb1ELb1ELb1ELb0ELb1ELb1ELb1ELb0ELb0EEENS1_21CollectiveEpilogueFwdINS6_IJSA_SA_SB_EEES9_SE_SG_Li256ELb1ELb1ELb0ELb0EEENS1_36VarlenDynamicPersistentTileSchedulerILi128ELi96ELi256ELi128ELb0ELb1ELb1ELb1ELb0ELb1EEEEEEEEEvNT_6ParamsE,"ax",@progbits
	.align	128
.text._ZN7cutlass13device_kernelIN5flash11enable_sm90INS1_16FlashAttnFwdSm90INS1_25CollectiveMainloopFwdSm90ILi2EN4cute5tupleIJNS5_1CILi1EEES8_S8_EEENS6_IJNS7_ILi128EEENS7_ILi96EEENS7_ILi192EEEEEELi128ENS_6half_tEfNS_4arch4Sm90ELb0ELb1ELb1ELb1ELb1ELb1ELb0ELb1ELb1ELb1ELb0ELb0EEENS1_21CollectiveEpilogueFwdINS6_IJSA_SA_SB_EEES9_SE_SG_Li256ELb1ELb1ELb0ELb0EEENS1_36VarlenDynamicPersistentTileSchedulerILi128ELi96ELi256ELi128ELb0ELb1ELb1ELb1ELb0ELb1EEEEEEEEEvNT_6ParamsE:
        .type           _ZN7cutlass13device_kernelIN5flash11enable_sm90INS1_16FlashAttnFwdSm90INS1_25CollectiveMainloopFwdSm90ILi2EN4cute5tupleIJNS5_1CILi1EEES8_S8_EEENS6_IJNS7_ILi128EEENS7_ILi96EEENS7_ILi192EEEEEELi128ENS_6half_tEfNS_4arch4Sm90ELb0ELb1ELb1ELb1ELb1ELb1ELb0ELb1ELb1ELb1ELb0ELb0EEENS1_21CollectiveEpilogueFwdINS6_IJSA_SA_SB_EEES9_SE_SG_Li256ELb1ELb1ELb0ELb0EEENS1_36VarlenDynamicPersistentTileSchedulerILi128ELi96ELi256ELi128ELb0ELb1ELb1ELb1ELb0ELb1EEEEEEEEEvNT_6ParamsE,@function
        .size           _ZN7cutlass13device_kernelIN5flash11enable_sm90INS1_16FlashAttnFwdSm90INS1_25CollectiveMainloopFwdSm90ILi2EN4cute5tupleIJNS5_1CILi1EEES8_S8_EEENS6_IJNS7_ILi128EEENS7_ILi96EEENS7_ILi192EEEEEELi128ENS_6half_tEfNS_4arch4Sm90ELb0ELb1ELb1ELb1ELb1ELb1ELb0ELb1ELb1ELb1ELb0ELb0EEENS1_21CollectiveEpilogueFwdINS6_IJSA_SA_SB_EEES9_SE_SG_Li256ELb1ELb1ELb0ELb0EEENS1_36VarlenDynamicPersistentTileSchedulerILi128ELi96ELi256ELi128ELb0ELb1ELb1ELb1ELb0ELb1EEEEEEEEEvNT_6ParamsE,(.L_x_50 - _ZN7cutlass13device_kernelIN5flash11enable_sm90INS1_16FlashAttnFwdSm90INS1_25CollectiveMainloopFwdSm90ILi2EN4cute5tupleIJNS5_1CILi1EEES8_S8_EEENS6_IJNS7_ILi128EEENS7_ILi96EEENS7_ILi192EEEEEELi128ENS_6half_tEfNS_4arch4Sm90ELb0ELb1ELb1ELb1ELb1ELb1ELb0ELb1ELb1ELb1ELb0ELb0EEENS1_21CollectiveEpilogueFwdINS6_IJSA_SA_SB_EEES9_SE_SG_Li256ELb1ELb1ELb0ELb0EEENS1_36VarlenDynamicPersistentTileSchedulerILi128ELi96ELi256ELi128ELb0ELb1ELb1ELb1ELb0ELb1EEEEEEEEEvNT_6ParamsE)
        .other          _ZN7cutlass13device_kernelIN5flash11enable_sm90INS1_16FlashAttnFwdSm90INS1_25CollectiveMainloopFwdSm90ILi2EN4cute5tupleIJNS5_1CILi1EEES8_S8_EEENS6_IJNS7_ILi128EEENS7_ILi96EEENS7_ILi192EEEEEELi128ENS_6half_tEfNS_4arch4Sm90ELb0ELb1ELb1ELb1ELb1ELb1ELb0ELb1ELb1ELb1ELb0ELb0EEENS1_21CollectiveEpilogueFwdINS6_IJSA_SA_SB_EEES9_SE_SG_Li256ELb1ELb1ELb0ELb0EEENS1_36VarlenDynamicPersistentTileSchedulerILi128ELi96ELi256ELi128ELb0ELb1ELb1ELb1ELb0ELb1EEEEEEEEEvNT_6ParamsE,@"STO_CUDA_ENTRY STV_DEFAULT"
_ZN7cutlass13device_kernelIN5flash11enable_sm90INS1_16FlashAttnFwdSm90INS1_25CollectiveMainloopFwdSm90ILi2EN4cute5tupleIJNS5_1CILi1EEES8_S8_EEENS6_IJNS7_ILi128EEENS7_ILi96EEENS7_ILi192EEEEEELi128ENS_6half_tEfNS_4arch4Sm90ELb0ELb1ELb1ELb1ELb1ELb1ELb0ELb1ELb1ELb1ELb0ELb0EEENS1_21CollectiveEpilogueFwdINS6_IJSA_SA_SB_EEES9_SE_SG_Li256ELb1ELb1ELb0ELb0EEENS1_36VarlenDynamicPersistentTileSchedulerILi128ELi96ELi256ELi128ELb0ELb1ELb1ELb1ELb0ELb1EEEEEEEEEvNT_6ParamsE:
[----:B------:R-:W-:Y:S01]  /*0000*/  LDC R1, c[0x0][0x37c] ;  /* 0x0000df00ff017b82 */ /* 0x000fe20000000800 */
[----:B------:R-:W-:Y:S05]  /*0010*/  EXIT ;  /* 0x000000000000794d */ /* 0x000fea0003800000 */
.L_x_5:
        /* <DEDUP_REMOVED lines=14> */
.L_x_50:


//--------------------- .text._ZN7cutlass13device_kernelIN5flash11enable_sm90INS1_16FlashAttnFwdSm90INS1_25CollectiveMainloopFwdSm90ILi2EN4cute5tupleIJNS5_1CILi1EEES8_S8_EEENS6_IJNS7_ILi128EEENS7_ILi96EEENS7_ILi192EEEEEELi128ENS_6half_tEfNS_4arch4Sm90ELb1ELb0ELb1ELb0ELb1ELb0ELb0ELb1ELb1ELb1ELb0ELb0EEENS1_21CollectiveEpilogueFwdINS6_IJSA_SA_SB_EEES9_SE_SG_Li256ELb0ELb1ELb0ELb0EEENS1_30DynamicPersistentTileSchedulerILi256ELi128ELb0ELb1ELb1EEEEEEEEEvNT_6ParamsE --------------------------
	.section	.text._ZN7cutlass13device_kernelIN5flash11enable_sm90INS1_16FlashAttnFwdSm90INS1_25CollectiveMainloopFwdSm90ILi2EN4cute5tupleIJNS5_1CILi1EEES8_S8_EEENS6_IJNS7_ILi128EEENS7_ILi96EEENS7_ILi192EEEEEELi128ENS_6half_tEfNS_4arch4Sm90ELb1ELb0ELb1ELb0ELb1ELb0ELb0ELb1ELb1ELb1ELb0ELb0EEENS1_21CollectiveEpilogueFwdINS6_IJSA_SA_SB_EEES9_SE_SG_Li256ELb0ELb1ELb0ELb0EEENS1_30DynamicPersistentTileSchedulerILi256ELi128ELb0ELb1ELb1EEEEEEEEEvNT_6ParamsE,"ax",@progbits
	.align	128
.text._ZN7cutlass13device_kernelIN5flash11enable_sm90INS1_16FlashAttnFwdSm90INS1_25CollectiveMainloopFwdSm90ILi2EN4cute5tupleIJNS5_1CILi1EEES8_S8_EEENS6_IJNS7_ILi128EEENS7_ILi96EEENS7_ILi192EEEEEELi128ENS_6half_tEfNS_4arch4Sm90ELb1ELb0ELb1ELb0ELb1ELb0ELb0ELb1ELb1ELb1ELb0ELb0EEENS1_21CollectiveEpilogueFwdINS6_IJSA_SA_SB_EEES9_SE_SG_Li256ELb0ELb1ELb0ELb0EEENS1_30DynamicPersistentTileSchedulerILi256ELi128ELb0ELb1ELb1EEEEEEEEEvNT_6ParamsE:
        .type           _ZN7cutlass13device_kernelIN5flash11enable_sm90INS1_16FlashAttnFwdSm90INS1_25CollectiveMainloopFwdSm90ILi2EN4cute5tupleIJNS5_1CILi1EEES8_S8_EEENS6_IJNS7_ILi128EEENS7_ILi96EEENS7_ILi192EEEEEELi128ENS_6half_tEfNS_4arch4Sm90ELb1ELb0ELb1ELb0ELb1ELb0ELb0ELb1ELb1ELb1ELb0ELb0EEENS1_21CollectiveEpilogueFwdINS6_IJSA_SA_SB_EEES9_SE_SG_Li256ELb0ELb1ELb0ELb0EEENS1_30DynamicPersistentTileSchedulerILi256ELi128ELb0ELb1ELb1EEEEEEEEEvNT_6ParamsE,@function
        .size           _ZN7cutlass13device_kernelIN5flash11enable_sm90INS1_16FlashAttnFwdSm90INS1_25CollectiveMainloopFwdSm90ILi2EN4cute5tupleIJNS5_1CILi1EEES8_S8_EEENS6_IJNS7_ILi128EEENS7_ILi96EEENS7_ILi192EEEEEELi128ENS_6half_tEfNS_4arch4Sm90ELb1ELb0ELb1ELb0ELb1ELb0ELb0ELb1ELb1ELb1ELb0ELb0EEENS1_21CollectiveEpilogueFwdINS6_IJSA_SA_SB_EEES9_SE_SG_Li256ELb0ELb1ELb0ELb0EEENS1_30DynamicPersistentTileSchedulerILi256ELi128ELb0ELb1ELb1EEEEEEEEEvNT_6ParamsE,(.L_x_51 - _ZN7cutlass13device_kernelIN5flash11enable_sm90INS1_16FlashAttnFwdSm90INS1_25CollectiveMainloopFwdSm90ILi2EN4cute5tupleIJNS5_1CILi1EEES8_S8_EEENS6_IJNS7_ILi128EEENS7_ILi96EEENS7_ILi192EEEEEELi128ENS_6half_tEfNS_4arch4Sm90ELb1ELb0ELb1ELb0ELb1ELb0ELb0ELb1ELb1ELb1ELb0ELb0EEENS1_21CollectiveEpilogueFwdINS6_IJSA_SA_SB_EEES9_SE_SG_Li256ELb0ELb1ELb0ELb0EEENS1_30DynamicPersistentTileSchedulerILi256ELi128ELb0ELb1ELb1EEEEEEEEEvNT_6ParamsE)
        .other          _ZN7cutlass13device_kernelIN5flash11enable_sm90INS1_16FlashAttnFwdSm90INS1_25CollectiveMainloopFwdSm90ILi2EN4cute5tupleIJNS5_1CILi1EEES8_S8_EEENS6_IJNS7_ILi128EEENS7_ILi96EEENS7_ILi192EEEEEELi128ENS_6half_tEfNS_4arch4Sm90ELb1ELb0ELb1ELb0ELb1ELb0ELb0ELb1ELb1ELb1ELb0ELb0EEENS1_21CollectiveEpilogueFwdINS6_IJSA_SA_SB_EEES9_SE_SG_Li256ELb0ELb1ELb0ELb0EEENS1_30DynamicPersistentTileSchedulerILi256ELi128ELb0ELb1ELb1EEEEEEEEEvNT_6ParamsE,@"STO_CUDA_ENTRY STV_DEFAULT"
_ZN7cutlass13device_kernelIN5flash11enable_sm90INS1_16FlashAttnFwdSm90INS1_25CollectiveMainloopFwdSm90ILi2EN4cute5tupleIJNS5_1CILi1EEES8_S8_EEENS6_IJNS7_ILi128EEENS7_ILi96EEENS7_ILi192EEEEEELi128ENS_6half_tEfNS_4arch4Sm90ELb1ELb0ELb1ELb0ELb1ELb0ELb0ELb1ELb1ELb1ELb0ELb0EEENS1_21CollectiveEpilogueFwdINS6_IJSA_SA_SB_EEES9_SE_SG_Li256ELb0ELb1ELb0ELb0EEENS1_30DynamicPersistentTileSchedulerILi256ELi128ELb0ELb1ELb1EEEEEEEEEvNT_6ParamsE:
[----:B------:R-:W-:Y:S01]  /*0000*/  LDC R1, c[0x0][0x37c] ;  /* 0x0000df00ff017b82 */ /* 0x000fe20000000800 */
[----:B------:R-:W-:Y:S05]  /*0010*/  EXIT ;  /* 0x000000000000794d */ /* 0x000fea0003800000 */
.L_x_6:
        /* <DEDUP_REMOVED lines=14> */
.L_x_51:


//--------------------- .text._ZN7cutlass13device_kernelIN5flash11enable_sm90INS1_16FlashAttnFwdSm90INS1_25CollectiveMainloopFwdSm90ILi2EN4cute5tupleIJNS5_1CILi1EEES8_S8_EEENS6_IJNS7_ILi128EEENS7_ILi96EEENS7_ILi192EEEEEELi128ENS_6half_tEfNS_4arch4Sm90ELb1ELb0ELb1ELb1ELb1ELb0ELb0ELb1ELb1ELb1ELb0ELb0EEENS1_21CollectiveEpilogueFwdINS6_IJSA_SA_SB_EEES9_SE_SG_Li256ELb1ELb1ELb0ELb0EEENS1_36VarlenDynamicPersistentTileSchedulerILi128ELi96ELi256ELi128ELb0ELb1ELb1ELb1ELb1ELb1EEEEEEEEEvNT_6ParamsE --------------------------
	.section	.text._ZN7cutlass13device_kernelIN5flash11enable_sm90INS1_16FlashAttnFwdSm90INS1_25CollectiveMainloopFwdSm90ILi2EN4cute5tupleIJNS5_1CILi1EEES8_S8_EEENS6_IJNS7_ILi128EEENS7_ILi96EEENS7_ILi192EEEEEELi128ENS_6half_tEfNS_4arch4Sm90ELb1ELb0ELb1ELb1ELb1ELb0ELb0ELb1ELb1ELb1ELb0ELb0EEENS1_21CollectiveEpilogueFwdINS6_IJSA_SA_SB_EEES9_SE_SG_Li256ELb1ELb1ELb0ELb0EEENS1_36VarlenDynamicPersistentTileSchedulerILi128ELi96ELi256ELi128ELb0ELb1ELb1ELb1ELb1ELb1EEEEEEEEEvNT_6ParamsE,"ax",@progbits
	.align	128
.text._ZN7cutlass13device_kernelIN5flash11enable_sm90INS1_16FlashAttnFwdSm90INS1_25CollectiveMainloopFwdSm90ILi2EN4cute5tupleIJNS5_1CILi1EEES8_S8_EEENS6_IJNS7_ILi128EEENS7_ILi96EEENS7_ILi192EEEEEELi128ENS_6half_tEfNS_4arch4Sm90ELb1ELb0ELb1ELb1ELb1ELb0ELb0ELb1ELb1ELb1ELb0ELb0EEENS1_21CollectiveEpilogueFwdINS6_IJSA_SA_SB_EEES9_SE_SG_Li256ELb1ELb1ELb0ELb0EEENS1_36VarlenDynamicPersistentTileSchedulerILi128ELi96ELi256ELi128ELb0ELb1ELb1ELb1ELb1ELb1EEEEEEEEEvNT_6ParamsE:
        .type           _ZN7cutlass13device_kernelIN5flash11enable_sm90INS1_16FlashAttnFwdSm90INS1_25CollectiveMainloopFwdSm90ILi2EN4cute5tupleIJNS5_1CILi1EEES8_S8_EEENS6_IJNS7_ILi128EEENS7_ILi96EEENS7_ILi192EEEEEELi128ENS_6half_tEfNS_4arch4Sm90ELb1ELb0ELb1ELb1ELb1ELb0ELb0ELb1ELb1ELb1ELb0ELb0EEENS1_21CollectiveEpilogueFwdINS6_IJSA_SA_SB_EEES9_SE_SG_Li256ELb1ELb1ELb0ELb0EEENS1_36VarlenDynamicPersistentTileSchedulerILi128ELi96ELi256ELi128ELb0ELb1ELb1ELb1ELb1ELb1EEEEEEEEEvNT_6ParamsE,@function
        .size           _ZN7cutlass13device_kernelIN5flash11enable_sm90INS1_16FlashAttnFwdSm90INS1_25CollectiveMainloopFwdSm90ILi2EN4cute5tupleIJNS5_1CILi1EEES8_S8_EEENS6_IJNS7_ILi128EEENS7_ILi96EEENS7_ILi192EEEEEELi128ENS_6half_tEfNS_4arch4Sm90ELb1ELb0ELb1ELb1ELb1ELb0ELb0ELb1ELb1ELb1ELb0ELb0EEENS1_21CollectiveEpilogueFwdINS6_IJSA_SA_SB_EEES9_SE_SG_Li256ELb1ELb1ELb0ELb0EEENS1_36VarlenDynamicPersistentTileSchedulerILi128ELi96ELi256ELi128ELb0ELb1ELb1ELb1ELb1ELb1EEEEEEEEEvNT_6ParamsE,(.L_x_52 - _ZN7cutlass13device_kernelIN5flash11enable_sm90INS1_16FlashAttnFwdSm90INS1_25CollectiveMainloopFwdSm90ILi2EN4cute5tupleIJNS5_1CILi1EEES8_S8_EEENS6_IJNS7_ILi128EEENS7_ILi96EEENS7_ILi192EEEEEELi128ENS_6half_tEfNS_4arch4Sm90ELb1ELb0ELb1ELb1ELb1ELb0ELb0ELb1ELb1ELb1ELb0ELb0EEENS1_21CollectiveEpilogueFwdINS6_IJSA_SA_SB_EEES9_SE_SG_Li256ELb1ELb1ELb0ELb0EEENS1_36VarlenDynamicPersistentTileSchedulerILi128ELi96ELi256ELi128ELb0ELb1ELb1ELb1ELb1ELb1EEEEEEEEEvNT_6ParamsE)
        .other          _ZN7cutlass13device_kernelIN5flash11enable_sm90INS1_16FlashAttnFwdSm90INS1_25CollectiveMainloopFwdSm90ILi2EN4cute5tupleIJNS5_1CILi1EEES8_S8_EEENS6_IJNS7_ILi128EEENS7_ILi96EEENS7_ILi192EEEEEELi128ENS_6half_tEfNS_4arch4Sm90ELb1ELb0ELb1ELb1ELb1ELb0ELb0ELb1ELb1ELb1ELb0ELb0EEENS1_21CollectiveEpilogueFwdINS6_IJSA_SA_SB_EEES9_SE_SG_Li256ELb1ELb1ELb0ELb0EEENS1_36VarlenDynamicPersistentTileSchedulerILi128ELi96ELi256ELi128ELb0ELb1ELb1ELb1ELb1ELb1EEEEEEEEEvNT_6ParamsE,@"STO_CUDA_ENTRY STV_DEFAULT"
_ZN7cutlass13device_kernelIN5flash11enable_sm90INS1_16FlashAttnFwdSm90INS1_25CollectiveMainloopFwdSm90ILi2EN4cute5tupleIJNS5_1CILi1EEES8_S8_EEENS6_IJNS7_ILi128EEENS7_ILi96EEENS7_ILi192EEEEEELi128ENS_6half_tEfNS_4arch4Sm90ELb1ELb0ELb1ELb1ELb1ELb0ELb0ELb1ELb1ELb1ELb0ELb0EEENS1_21CollectiveEpilogueFwdINS6_IJSA_SA_SB_EEES9_SE_SG_Li256ELb1ELb1ELb0ELb0EEENS1_36VarlenDynamicPersistentTileSchedulerILi128ELi96ELi256ELi128ELb0ELb1ELb1ELb1ELb1ELb1EEEEEEEEEvNT_6ParamsE:
[----:B------:R-:W-:Y:S01]  /*0000*/  LDC R1, c[0x0][0x37c] ;  /* 0x0000df00ff017b82 */ /* 0x000fe20000000800 */
[----:B------:R-:W-:Y:S05]  /*0010*/  EXIT ;  /* 0x000000000000794d */ /* 0x000fea0003800000 */
.L_x_7:
        /* <DEDUP_REMOVED lines=14> */
.L_x_52:


//--------------------- .text._ZN7cutlass13device_kernelIN5flash11enable_sm90INS1_16FlashAttnFwdSm90INS1_25CollectiveMainloopFwdSm90ILi2EN4cute5tupleIJNS5_1CILi1EEES8_S8_EEENS6_IJNS7_ILi128EEENS7_ILi96EEENS7_ILi192EEEEEELi128ENS_6half_tEfNS_4arch4Sm90ELb1ELb0ELb1ELb1ELb1ELb1ELb0ELb1ELb1ELb1ELb0ELb0EEENS1_21CollectiveEpilogueFwdINS6_IJSA_SA_SB_EEES9_SE_SG_Li256ELb1ELb1ELb0ELb0EEENS1_36VarlenDynamicPersistentTileSchedulerILi128ELi96ELi256ELi128ELb0ELb1ELb1ELb1ELb1ELb1EEEEEEEEEvNT_6ParamsE --------------------------
	.section	.text._ZN7cutlass13device_kernelIN5flash11enable_sm90INS1_16FlashAttnFwdSm90INS1_25CollectiveMainloopFwdSm90ILi2EN4cute5tupleIJNS5_1CILi1EEES8_S8_EEENS6_IJNS7_ILi128EEENS7_ILi96EEENS7_ILi192EEEEEELi128ENS_6half_tEfNS_4arch4Sm90ELb1ELb0ELb1ELb1ELb1ELb1ELb0ELb1ELb1ELb1ELb0ELb0EEENS1_21CollectiveEpilogueFwdINS6_IJSA_SA_SB_EEES9_SE_SG_Li256ELb1ELb1ELb0ELb0EEENS1_36VarlenDynamicPersistentTileSchedulerILi128ELi96ELi256ELi128ELb0ELb1ELb1ELb1ELb1ELb1EEEEEEEEEvNT_6ParamsE,"ax",@progbits
	.align	128
.text._ZN7cutlass13device_kernelIN5flash11enable_sm90INS1_16FlashAttnFwdSm90INS1_25CollectiveMainloopFwdSm90ILi2EN4cute5tupleIJNS5_1CILi1EEES8_S8_EEENS6_IJNS7_ILi128EEENS7_ILi96EEENS7_ILi192EEEEEELi128ENS_6half_tEfNS_4arch4Sm90ELb1ELb0ELb1ELb1ELb1ELb1ELb0ELb1ELb1ELb1ELb0ELb0EEENS1_21CollectiveEpilogueFwdINS6_IJSA_SA_SB_EEES9_SE_SG_Li256ELb1ELb1ELb0ELb0EEENS1_36VarlenDynamicPersistentTileSchedulerILi128ELi96ELi256ELi128ELb0ELb1ELb1ELb1ELb1ELb1EEEEEEEEEvNT_6ParamsE:
        .type           _ZN7cutlass13device_kernelIN5flash11enable_sm90INS1_16FlashAttnFwdSm90INS1_25CollectiveMainloopFwdSm90ILi2EN4cute5tupleIJNS5_1CILi1EEES8_S8_EEENS6_IJNS7_ILi128EEENS7_ILi96EEENS7_ILi192EEEEEELi128ENS_6half_tEfNS_4arch4Sm90ELb1ELb0ELb1ELb1ELb1ELb1ELb0ELb1ELb1ELb1ELb0ELb0EEENS1_21CollectiveEpilogueFwdINS6_IJSA_SA_SB_EEES9_SE_SG_Li256ELb1ELb1ELb0ELb0EEENS1_36VarlenDynamicPersistentTileSchedulerILi128ELi96ELi256ELi128ELb0ELb1ELb1ELb1ELb1ELb1EEEEEEEEEvNT_6ParamsE,@function
        .size           _ZN7cutlass13device_kernelIN5flash11enable_sm90INS1_16FlashAttnFwdSm90INS1_25CollectiveMainloopFwdSm90ILi2EN4cute5tupleIJNS5_1CILi1EEES8_S8_EEENS6_IJNS7_ILi128EEENS7_ILi96EEENS7_ILi192EEEEEELi128ENS_6half_tEfNS_4arch4Sm90ELb1ELb0ELb1ELb1ELb1ELb1ELb0ELb1ELb1ELb1ELb0ELb0EEENS1_21CollectiveEpilogueFwdINS6_IJSA_SA_SB_EEES9_SE_SG_Li256ELb1ELb1ELb0ELb0EEENS1_36VarlenDynamicPersistentTileSchedulerILi128ELi96ELi256ELi128ELb0ELb1ELb1ELb1ELb1ELb1EEEEEEEEEvNT_6ParamsE,(.L_x_53 - _ZN7cutlass13device_kernelIN5flash11enable_sm90INS1_16FlashAttnFwdSm90INS1_25CollectiveMainloopFwdSm90ILi2EN4cute5tupleIJNS5_1CILi1EEES8_S8_EEENS6_IJNS7_ILi128EEENS7_ILi96EEENS7_ILi192EEEEEELi128ENS_6half_tEfNS_4arch4Sm90ELb1ELb0ELb1ELb1ELb1ELb1ELb0ELb1ELb1ELb1ELb0ELb0EEENS1_21CollectiveEpilogueFwdINS6_IJSA_SA_SB_EEES9_SE_SG_Li256ELb1ELb1ELb0ELb0EEENS1_36VarlenDynamicPersistentTileSchedulerILi128ELi96ELi256ELi128ELb0ELb1ELb1ELb1ELb1ELb1EEEEEEEEEvNT_6ParamsE)
        .other          _ZN7cutlass13device_kernelIN5flash11enable_sm90INS1_16FlashAttnFwdSm90INS1_25CollectiveMainloopFwdSm90ILi2EN4cute5tupleIJNS5_1CILi1EEES8_S8_EEENS6_IJNS7_ILi128EEENS7_ILi96EEENS7_ILi192EEEEEELi128ENS_6half_tEfNS_4arch4Sm90ELb1ELb0ELb1ELb1ELb1ELb1ELb0ELb1ELb1ELb1ELb0ELb0EEENS1_21CollectiveEpilogueFwdINS6_IJSA_SA_SB_EEES9_SE_SG_Li256ELb1ELb1ELb0ELb0EEENS1_36VarlenDynamicPersistentTileSchedulerILi128ELi96ELi256ELi128ELb0ELb1ELb1ELb1ELb1ELb1EEEEEEEEEvNT_6ParamsE,@"STO_CUDA_ENTRY STV_DEFAULT"
_ZN7cutlass13device_kernelIN5flash11enable_sm90INS1_16FlashAttnFwdSm90INS1_25CollectiveMainloopFwdSm90ILi2EN4cute5tupleIJNS5_1CILi1EEES8_S8_EEENS6_IJNS7_ILi128EEENS7_ILi96EEENS7_ILi192EEEEEELi128ENS_6half_tEfNS_4arch4Sm90ELb1ELb0ELb1ELb1ELb1ELb1ELb0ELb1ELb1ELb1ELb0ELb0EEENS1_21CollectiveEpilogueFwdINS6_IJSA_SA_SB_EEES9_SE_SG_Li256ELb1ELb1ELb0ELb0EEENS1_36VarlenDynamicPersistentTileSchedulerILi128ELi96ELi256ELi128ELb0ELb1ELb1ELb1ELb1ELb1EEEEEEEEEvNT_6ParamsE:
[----:B------:R-:W-:Y:S01]  /*0000*/  LDC R1, c[0x0][0x37c] ;  /* 0x0000df00ff017b82 */ /* 0x000fe20000000800 */
[----:B------:R-:W-:Y:S05]  /*0010*/  EXIT ;  /* 0x000000000000794d */ /* 0x000fea0003800000 */
.L_x_8:
        /* <DEDUP_REMOVED lines=14> */
.L_x_53:


//--------------------- .text._ZN7cutlass13device_kernelIN5flash11enable_sm90INS1_16FlashAttnFwdSm90INS1_25CollectiveMainloopFwdSm90ILi2EN4cute5tupleIJNS5_1CILi1EEES8_S8_EEENS6_IJNS7_ILi64EEESA_SA_EEELi512ENS_6half_tEfNS_4arch4Sm90ELb0ELb0ELb1ELb0ELb1ELb0ELb0ELb0ELb0ELb1ELb0ELb0EEENS1_21CollectiveEpilogueFwdINS6_IJSA_NS7_ILi512EEESA_EEES9_SC_SE_Li256ELb0ELb1ELb0ELb0EEENS1_29StaticPersistentTileSchedulerILb0EEEEEEEEEvNT_6ParamsE --------------------------
	.section	.text._ZN7cutlass13device_kernelIN5flash11enable_sm90INS1_16FlashAttnFwdSm90INS1_25CollectiveMainloopFwdSm90ILi2EN4cute5tupleIJNS5_1CILi1EEES8_S8_EEENS6_IJNS7_ILi64EEESA_SA_EEELi512ENS_6half_tEfNS_4arch4Sm90ELb0ELb0ELb1ELb0ELb1ELb0ELb0ELb0ELb0ELb1ELb0ELb0EEENS1_21CollectiveEpilogueFwdINS6_IJSA_NS7_ILi512EEESA_EEES9_SC_SE_Li256ELb0ELb1ELb0ELb0EEENS1_29StaticPersistentTileSchedulerILb0EEEEEEEEEvNT_6ParamsE,"ax",@progbits
	.align	128
.text._ZN7cutlass13device_kernelIN5flash11enable_sm90INS1_16FlashAttnFwdSm90INS1_25CollectiveMainloopFwdSm90ILi2EN4cute5tupleIJNS5_1CILi1EEES8_S8_EEENS6_IJNS7_ILi64EEESA_SA_EEELi512ENS_6half_tEfNS_4arch4Sm90ELb0ELb0ELb1ELb0ELb1ELb0ELb0ELb0ELb0ELb1ELb0ELb0EEENS1_21CollectiveEpilogueFwdINS6_IJSA_NS7_ILi512EEESA_EEES9_SC_SE_Li256ELb0ELb1ELb0ELb0EEENS1_29StaticPersistentTileSchedulerILb0EEEEEEEEEvNT_6ParamsE:
        .type           _ZN7cutlass13device_kernelIN5flash11enable_sm90INS1_16FlashAttnFwdSm90INS1_25CollectiveMainloopFwdSm90ILi2EN4cute5tupleIJNS5_1CILi1EEES8_S8_EEENS6_IJNS7_ILi64EEESA_SA_EEELi512ENS_6half_tEfNS_4arch4Sm90ELb0ELb0ELb1ELb0ELb1ELb0ELb0ELb0ELb0ELb1ELb0ELb0EEENS1_21CollectiveEpilogueFwdINS6_IJSA_NS7_ILi512EEESA_EEES9_SC_SE_Li256ELb0ELb1ELb0ELb0EEENS1_29StaticPersistentTileSchedulerILb0EEEEEEEEEvNT_6ParamsE,@function
        .size           _ZN7cutlass13device_kernelIN5flash11enable_sm90INS1_16FlashAttnFwdSm90INS1_25CollectiveMainloopFwdSm90ILi2EN4cute5tupleIJNS5_1CILi1EEES8_S8_EEENS6_IJNS7_ILi64EEESA_SA_EEELi512ENS_6half_tEfNS_4arch4Sm90ELb0ELb0ELb1ELb0ELb1ELb0ELb0ELb0ELb0ELb1ELb0ELb0EEENS1_21CollectiveEpilogueFwdINS6_IJSA_NS7_ILi512EEESA_EEES9_SC_SE_Li256ELb0ELb1ELb0ELb0EEENS1_29StaticPersistentTileSchedulerILb0EEEEEEEEEvNT_6ParamsE,(.L_x_54 - _ZN7cutlass13device_kernelIN5flash11enable_sm90INS1_16FlashAttnFwdSm90INS1_25CollectiveMainloopFwdSm90ILi2EN4cute5tupleIJNS5_1CILi1EEES8_S8_EEENS6_IJNS7_ILi64EEESA_SA_EEELi512ENS_6half_tEfNS_4arch4Sm90ELb0ELb0ELb1ELb0ELb1ELb0ELb0ELb0ELb0ELb1ELb0ELb0EEENS1_21CollectiveEpilogueFwdINS6_IJSA_NS7_ILi512EEESA_EEES9_SC_SE_Li256ELb0ELb1ELb0ELb0EEENS1_29StaticPersistentTileSchedulerILb0EEEEEEEEEvNT_6ParamsE)
        .other          _ZN7cutlass13device_kernelIN5flash11enable_sm90INS1_16FlashAttnFwdSm90INS1_25CollectiveMainloopFwdSm90ILi2EN4cute5tupleIJNS5_1CILi1EEES8_S8_EEENS6_IJNS7_ILi64EEESA_SA_EEELi512ENS_6half_tEfNS_4arch4Sm90ELb0ELb0ELb1ELb0ELb1ELb0ELb0ELb0ELb0ELb1ELb0ELb0EEENS1_21CollectiveEpilogueFwdINS6_IJSA_NS7_ILi512EEESA_EEES9_SC_SE_Li256ELb0ELb1ELb0ELb0EEENS1_29StaticPersistentTileSchedulerILb0EEEEEEEEEvNT_6ParamsE,@"STO_CUDA_ENTRY STV_DEFAULT"
_ZN7cutlass13device_kernelIN5flash11enable_sm90INS1_16FlashAttnFwdSm90INS1_25CollectiveMainloopFwdSm90ILi2EN4cute5tupleIJNS5_1CILi1EEES8_S8_EEENS6_IJNS7_ILi64EEESA_SA_EEELi512ENS_6half_tEfNS_4arch4Sm90ELb0ELb0ELb1ELb0ELb1ELb0ELb0ELb0ELb0ELb1ELb0ELb0EEENS1_21CollectiveEpilogueFwdINS6_IJSA_NS7_ILi512EEESA_EEES9_SC_SE_Li256ELb0ELb1ELb0ELb0EEENS1_29StaticPersistentTileSchedulerILb0EEEEEEEEEvNT_6ParamsE:
[----:B------:R-:W-:Y:S01]  /*0000*/  LDC R1, c[0x0][0x37c] ;  /* 0x0000df00ff017b82 */ /* 0x000fe20000000800 */
[----:B------:R-:W-:Y:S05]  /*0010*/  EXIT ;  /* 0x000000000000794d */ /* 0x000fea0003800000 */
.L_x_9:
        /* <DEDUP_REMOVED lines=14> */
.L_x_54:


//--------------------- .text._ZN7cutlass13device_kernelIN5flash11enable_sm90INS1_16FlashAttnFwdSm90INS1_25CollectiveMainloopFwdSm90ILi2EN4cute5tupleIJNS5_1CILi1EEES8_S8_EEENS6_IJNS7_ILi64EEESA_SA_EEELi512ENS_6half_tEfNS_4arch4Sm90ELb0ELb0ELb1ELb0ELb1ELb0ELb1ELb0ELb0ELb1ELb0ELb0EEENS1_21CollectiveEpilogueFwdINS6_IJSA_NS7_ILi512EEESA_EEES9_SC_SE_Li256ELb0ELb1ELb0ELb0EEENS1_29StaticPersistentTileSchedulerILb0EEEEEEEEEvNT_6ParamsE --------------------------
	.section	.text._ZN7cutlass13device_kernelIN5flash11enable_sm90INS1_16FlashAttnFwdSm90INS1_25CollectiveMainloopFwdSm90ILi2EN4cute5tupleIJNS5_1CILi1EEES8_S8_EEENS6_IJNS7_ILi64EEESA_SA_EEELi512ENS_6half_tEfNS_4arch4Sm90ELb0ELb0ELb1ELb0ELb1ELb0ELb1ELb0ELb0ELb1ELb0ELb0EEENS1_21CollectiveEpilogueFwdINS6_IJSA_NS7_ILi512EEESA_EEES9_SC_SE_Li256ELb0ELb1ELb0ELb0EEENS1_29StaticPersistentTileSchedulerILb0EEEEEEEEEvNT_6ParamsE,"ax",@progbits
	.align	128
.text._ZN7cutlass13device_kernelIN5flash11enable_sm90INS1_16FlashAttnFwdSm90INS1_25CollectiveMainloopFwdSm90ILi2EN4cute5tupleIJNS5_1CILi1EEES8_S8_EEENS6_IJNS7_ILi64EEESA_SA_EEELi512ENS_6half_tEfNS_4arch4Sm90ELb0ELb0ELb1ELb0ELb1ELb0ELb1ELb0ELb0ELb1ELb0ELb0EEENS1_21CollectiveEpilogueFwdINS6_IJSA_NS7_ILi512EEESA_EEES9_SC_SE_Li256ELb0ELb1ELb0ELb0EEENS1_29StaticPersistentTileSchedulerILb0EEEEEEEEEvNT_6ParamsE:
        .type           _ZN7cutlass13device_kernelIN5flash11enable_sm90INS1_16FlashAttnFwdSm90INS1_25CollectiveMainloopFwdSm90ILi2EN4cute5tupleIJNS5_1CILi1EEES8_S8_EEENS6_IJNS7_ILi64EEESA_SA_EEELi512ENS_6half_tEfNS_4arch4Sm90ELb0ELb0ELb1ELb0ELb1ELb0ELb1ELb0ELb0ELb1ELb0ELb0EEENS1_21CollectiveEpilogueFwdINS6_IJSA_NS7_ILi512EEESA_EEES9_SC_SE_Li256ELb0ELb1ELb0ELb0EEENS1_29StaticPersistentTileSchedulerILb0EEEEEEEEEvNT_6ParamsE,@function
        .size           _ZN7cutlass13device_kernelIN5flash11enable_sm90INS1_16FlashAttnFwdSm90INS1_25CollectiveMainloopFwdSm90ILi2EN4cute5tupleIJNS5_1CILi1EEES8_S8_EEENS6_IJNS7_ILi64EEESA_SA_EEELi512ENS_6half_tEfNS_4arch4Sm90ELb0ELb0ELb1ELb0ELb1ELb0ELb1ELb0ELb0ELb1ELb0ELb0EEENS1_21CollectiveEpilogueFwdINS6_IJSA_NS7_ILi512EEESA_EEES9_SC_SE_Li256ELb0ELb1ELb0ELb0EEENS1_29StaticPersistentTileSchedulerILb0EEEEEEEEEvNT_6ParamsE,(.L_x_55 - _ZN7cutlass13device_kernelIN5flash11enable_sm90INS1_16FlashAttnFwdSm90INS1_25CollectiveMainloopFwdSm90ILi2EN4cute5tupleIJNS5_1CILi1EEES8_S8_EEENS6_IJNS7_ILi64EEESA_SA_EEELi512ENS_6half_tEfNS_4arch4Sm90ELb0ELb0ELb1ELb0ELb1ELb0ELb1ELb0ELb0ELb1ELb0ELb0EEENS1_21CollectiveEpilogueFwdINS6_IJSA_NS7_ILi512EEESA_EEES9_SC_SE_Li256ELb0ELb1ELb0ELb0EEENS1_29StaticPersistentTileSchedulerILb0EEEEEEEEEvNT_6ParamsE)
        .other          _ZN7cutlass13device_kernelIN5flash11enable_sm90INS1_16FlashAttnFwdSm90INS1_25CollectiveMainloopFwdSm90ILi2EN4cute5tupleIJNS5_1CILi1EEES8_S8_EEENS6_IJNS7_ILi64EEESA_SA_EEELi512ENS_6half_tEfNS_4arch4Sm90ELb0ELb0ELb1ELb0ELb1ELb0ELb1ELb0ELb0ELb1ELb0ELb0EEENS1_21CollectiveEpilogueFwdINS6_IJSA_NS7_ILi512EEESA_EEES9_SC_SE_Li256ELb0ELb1ELb0ELb0EEENS1_29StaticPersistentTileSchedulerILb0EEEEEEEEEvNT_6ParamsE,@"STO_CUDA_ENTRY STV_DEFAULT"
_ZN7cutlass13device_kernelIN5flash11enable_sm90INS1_16FlashAttnFwdSm90INS1_25CollectiveMainloopFwdSm90ILi2EN4cute5tupleIJNS5_1CILi1EEES8_S8_EEENS6_IJNS7_ILi64EEESA_SA_EEELi512ENS_6half_tEfNS_4arch4Sm90ELb0ELb0ELb1ELb0ELb1ELb0ELb1ELb0ELb0ELb1ELb0ELb0EEENS1_21CollectiveEpilogueFwdINS6_IJSA_NS7_ILi512EEESA_EEES9_SC_SE_Li256ELb0ELb1ELb0ELb0EEENS1_29StaticPersistentTileSchedulerILb0EEEEEEEEEvNT_6ParamsE:
[----:B------:R-:W-:Y:S01]  /*0000*/  LDC R1, c[0x0][0x37c] ;  /* 0x0000df00ff017b82 */ /* 0x000fe20000000800 */
[----:B------:R-:W-:Y:S05]  /*0010*/  EXIT ;  /* 0x000000000000794d */ /* 0x000fea0003800000 */
.L_x_10:
        /* <DEDUP_REMOVED lines=14> */
.L_x_55:


//--------------------- .text._ZN7cutlass13device_kernelIN5flash11enable_sm90INS1_16FlashAttnFwdSm90INS1_25CollectiveMainloopFwdSm90ILi2EN4cute5tupleIJNS5_1CILi1EEES8_S8_EEENS6_IJNS7_ILi64EEESA_SA_EEELi512ENS_6half_tEfNS_4arch4Sm90ELb0ELb0ELb1ELb1ELb1ELb0ELb0ELb0ELb0ELb1ELb0ELb0EEENS1_21CollectiveEpilogueFwdINS6_IJSA_NS7_ILi512EEESA_EEES9_SC_SE_Li256ELb1ELb1ELb0ELb0EEENS1_36VarlenDynamicPersistentTileSchedulerILi64ELi64ELi256ELi128ELb0ELb1ELb1ELb0ELb1ELb1EEEEEEEEEvNT_6ParamsE --------------------------
	.section	.text._ZN7cutlass13device_kernelIN5flash11enable_sm90INS1_16FlashAttnFwdSm90INS1_25CollectiveMainloopFwdSm90ILi2EN4cute5tupleIJNS5_1CILi1EEES8_S8_EEENS6_IJNS7_ILi64EEESA_SA_EEELi512ENS_6half_tEfNS_4arch4Sm90ELb0ELb0ELb1ELb1ELb1ELb0ELb0ELb0ELb0ELb1ELb0ELb0EEENS1_21CollectiveEpilogueFwdINS6_IJSA_NS7_ILi512EEESA_EEES9_SC_SE_Li256ELb1ELb1ELb0ELb0EEENS1_36VarlenDynamicPersistentTileSchedulerILi64ELi64ELi256ELi128ELb0ELb1ELb1ELb0ELb1ELb1EEEEEEEEEvNT_6ParamsE,"ax",@progbits
	.align	128
.text._ZN7cutlass13device_kernelIN5flash11enable_sm90INS1_16FlashAttnFwdSm90INS1_25CollectiveMainloopFwdSm90ILi2EN4cute5tupleIJNS5_1CILi1EEES8_S8_EEENS6_IJNS7_ILi64EEESA_SA_EEELi512ENS_6half_tEfNS_4arch4Sm90ELb0ELb0ELb1ELb1ELb1ELb0ELb0ELb0ELb0ELb1ELb0ELb0EEENS1_21CollectiveEpilogueFwdINS6_IJSA_NS7_ILi512EEESA_EEES9_SC_SE_Li256ELb1ELb1ELb0ELb0EEENS1_36VarlenDynamicPersistentTileSchedulerILi64ELi64ELi256ELi128ELb0ELb1ELb1ELb0ELb1ELb1EEEEEEEEEvNT_6ParamsE:
        .type           _ZN7cutlass13device_kernelIN5flash11enable_sm90INS1_16FlashAttnFwdSm90INS1_25CollectiveMainloopFwdSm90ILi2EN4cute5tupleIJNS5_1CILi1EEES8_S8_EEENS6_IJNS7_ILi64EEESA_SA_EEELi512ENS_6half_tEfNS_4arch4Sm90ELb0ELb0ELb1ELb1ELb1ELb0ELb0ELb0ELb0ELb1ELb0ELb0EEENS1_21CollectiveEpilogueFwdINS6_IJSA_NS7_ILi512EEESA_EEES9_SC_SE_Li256ELb1ELb1ELb0ELb0EEENS1_36VarlenDynamicPersistentTileSchedulerILi64ELi64ELi256ELi128ELb0ELb1ELb1ELb0ELb1ELb1EEEEEEEEEvNT_6ParamsE,@function
        .size           _ZN7cutlass13device_kernelIN5flash11enable_sm90INS1_16FlashAttnFwdSm90INS1_25CollectiveMainloopFwdSm90ILi2EN4cute5tupleIJNS5_1CILi1EEES8_S8_EEENS6_IJNS7_ILi64EEESA_SA_EEELi512ENS_6half_tEfNS_4arch4Sm90ELb0ELb0ELb1ELb1ELb1ELb0ELb0ELb0ELb0ELb1ELb0ELb0EEENS1_21CollectiveEpilogueFwdINS6_IJSA_NS7_ILi512EEESA_EEES9_SC_SE_Li256ELb1ELb1ELb0ELb0EEENS1_36VarlenDynamicPersistentTileSchedulerILi64ELi64ELi256ELi128ELb0ELb1ELb1ELb0ELb1ELb1EEEEEEEEEvNT_6ParamsE,(.L_x_56 - _ZN7cutlass13device_kernelIN5flash11enable_sm90INS1_16FlashAttnFwdSm90INS1_25CollectiveMainloopFwdSm90ILi2EN4cute5tupleIJNS5_1CILi1EEES8_S8_EEENS6_IJNS7_ILi64EEESA_SA_EEELi512ENS_6half_tEfNS_4arch4Sm90ELb0ELb0ELb1ELb1ELb1ELb0ELb0ELb0ELb0ELb1ELb0ELb0EEENS1_21CollectiveEpilogueFwdINS6_IJSA_NS7_ILi512EEESA_EEES9_SC_SE_Li256ELb1ELb1ELb0ELb0EEENS1_36VarlenDynamicPersistentTileSchedulerILi64ELi64ELi256ELi128ELb0ELb1ELb1ELb0ELb1ELb1EEEEEEEEEvNT_6ParamsE)
        .other          _ZN7cutlass13device_kernelIN5flash11enable_sm90INS1_16FlashAttnFwdSm90INS1_25CollectiveMainloopFwdSm90ILi2EN4cute5tupleIJNS5_1CILi1EEES8_S8_EEENS6_IJNS7_ILi64EEESA_SA_EEELi512ENS_6half_tEfNS_4arch4Sm90ELb0ELb0ELb1ELb1ELb1ELb0ELb0ELb0ELb0ELb1ELb0ELb0EEENS1_21CollectiveEpilogueFwdINS6_IJSA_NS7_ILi512EEESA_EEES9_SC_SE_Li256ELb1ELb1ELb0ELb0EEENS1_36VarlenDynamicPersistentTileSchedulerILi64ELi64ELi256ELi128ELb0ELb1ELb1ELb0ELb1ELb1EEEEEEEEEvNT_6ParamsE,@"STO_CUDA_ENTRY STV_DEFAULT"
_ZN7cutlass13device_kernelIN5flash11enable_sm90INS1_16FlashAttnFwdSm90INS1_25CollectiveMainloopFwdSm90ILi2EN4cute5tupleIJNS5_1CILi1EEES8_S8_EEENS6_IJNS7_ILi64EEESA_SA_EEELi512ENS_6half_tEfNS_4arch4Sm90ELb0ELb0ELb1ELb1ELb1ELb0ELb0ELb0ELb0ELb1ELb0ELb0EEENS1_21CollectiveEpilogueFwdINS6_IJSA_NS7_ILi512EEESA_EEES9_SC_SE_Li256ELb1ELb1ELb0ELb0EEENS1_36VarlenDynamicPersistentTileSchedulerILi64ELi64ELi256ELi128ELb0ELb1ELb1ELb0ELb1ELb1EEEEEEEEEvNT_6ParamsE:
[----:B------:R-:W-:Y:S01]  /*0000*/  LDC R1, c[0x0][0x37c] ;  /* 0x0000df00ff017b82 */ /* 0x000fe20000000800 */
[----:B------:R-:W-:Y:S05]  /*0010*/  EXIT ;  /* 0x000000000000794d */ /* 0x000fea0003800000 */
.L_x_11:
        /* <DEDUP_REMOVED lines=14> */
.L_x_56:


//--------------------- .text._ZN7cutlass13device_kernelIN5flash11enable_sm90INS1_16FlashAttnFwdSm90INS1_25CollectiveMainloopFwdSm90ILi2EN4cute5tupleIJNS5_1CILi1EEES8_S8_EEENS6_IJNS7_ILi64EEESA_SA_EEELi512ENS_6half_tEfNS_4arch4Sm90ELb0ELb0ELb1ELb1ELb1ELb1ELb0ELb0ELb0ELb1ELb0ELb0EEENS1_21CollectiveEpilogueFwdINS6_IJSA_NS7_ILi512EEESA_EEES9_SC_SE_Li256ELb1ELb1ELb0ELb0EEENS1_36VarlenDynamicPersistentTileSchedulerILi64ELi64ELi256ELi128ELb0ELb1ELb1ELb0ELb1ELb1EEEEEEEEEvNT_6ParamsE --------------------------
	.section	.text._ZN7cutlass13device_kernelIN5flash11enable_sm90INS1_16FlashAttnFwdSm90INS1_25CollectiveMainloopFwdSm90ILi2EN4cute5tupleIJNS5_1CILi1EEES8_S8_EEENS6_IJNS7_ILi64EEESA_SA_EEELi512ENS_6half_tEfNS_4arch4Sm90ELb0ELb0ELb1ELb1ELb1ELb1ELb0ELb0ELb0ELb1ELb0ELb0EEENS1_21CollectiveEpilogueFwdINS6_IJSA_NS7_ILi512EEESA_EEES9_SC_SE_Li256ELb1ELb1ELb0ELb0EEENS1_36VarlenDynamicPersistentTileSchedulerILi64ELi64ELi256ELi128ELb0ELb1ELb1ELb0ELb1ELb1EEEEEEEEEvNT_6ParamsE,"ax",@progbits
	.align	128
.text._ZN7cutlass13device_kernelIN5flash11enable_sm90INS1_16FlashAttnFwdSm90INS1_25CollectiveMainloopFwdSm90ILi2EN4cute5tupleIJNS5_1CILi1EEES8_S8_EEENS6_IJNS7_ILi64EEESA_SA_EEELi512ENS_6half_tEfNS_4arch4Sm90ELb0ELb0ELb1ELb1ELb1ELb1ELb0ELb0ELb0ELb1ELb0ELb0EEENS1_21CollectiveEpilogueFwdINS6_IJSA_NS7_ILi512EEESA_EEES9_SC_SE_Li256ELb1ELb1ELb0ELb0EEENS1_36VarlenDynamicPersistentTileSchedulerILi64ELi64ELi256ELi128ELb0ELb1ELb1ELb0ELb1ELb1EEEEEEEEEvNT_6ParamsE:
        .type           _ZN7cutlass13device_kernelIN5flash11enable_sm90INS1_16FlashAttnFwdSm90INS1_25CollectiveMainloopFwdSm90ILi2EN4cute5tupleIJNS5_1CILi1EEES8_S8_EEENS6_IJNS7_ILi64EEESA_SA_EEELi512ENS_6half_tEfNS_4arch4Sm90ELb0ELb0ELb1ELb1ELb1ELb1ELb0ELb0ELb0ELb1ELb0ELb0EEENS1_21CollectiveEpilogueFwdINS6_IJSA_NS7_ILi512EEESA_EEES9_SC_SE_Li256ELb1ELb1ELb0ELb0EEENS1_36VarlenDynamicPersistentTileSchedulerILi64ELi64ELi256ELi128ELb0ELb1ELb1ELb0ELb1ELb1EEEEEEEEEvNT_6ParamsE,@function
        .size           _ZN7cutlass13device_kernelIN5flash11enable_sm90INS1_16FlashAttnFwdSm90INS1_25CollectiveMainloopFwdSm90ILi2EN4cute5tupleIJNS5_1CILi1EEES8_S8_EEENS6_IJNS7_ILi64EEESA_SA_EEELi512ENS_6half_tEfNS_4arch4Sm90ELb0ELb0ELb1ELb1ELb1ELb1ELb0ELb0ELb0ELb1ELb0ELb0EEENS1_21CollectiveEpilogueFwdINS6_IJSA_NS7_ILi512EEESA_EEES9_SC_SE_Li256ELb1ELb1ELb0ELb0EEENS1_36VarlenDynamicPersistentTileSchedulerILi64ELi64ELi256ELi128ELb0ELb1ELb1ELb0ELb1ELb1EEEEEEEEEvNT_6ParamsE,(.L_x_57 - _ZN7cutlass13device_kernelIN5flash11enable_sm90INS1_16FlashAttnFwdSm90INS1_25CollectiveMainloopFwdSm90ILi2EN4cute5tupleIJNS5_1CILi1EEES8_S8_EEENS6_IJNS7_ILi64EEESA_SA_EEELi512ENS_6half_tEfNS_4arch4Sm90ELb0ELb0ELb1ELb1ELb1ELb1ELb0ELb0ELb0ELb1ELb0ELb0EEENS1_21CollectiveEpilogueFwdINS6_IJSA_NS7_ILi512EEESA_EEES9_SC_SE_Li256ELb1ELb1ELb0ELb0EEENS1_36VarlenDynamicPersistentTileSchedulerILi64ELi64ELi256ELi128ELb0ELb1ELb1ELb0ELb1ELb1EEEEEEEEEvNT_6ParamsE)
        .other          _ZN7cutlass13device_kernelIN5flash11enable_sm90INS1_16FlashAttnFwdSm90INS1_25CollectiveMainloopFwdSm90ILi2EN4cute5tupleIJNS5_1CILi1EEES8_S8_EEENS6_IJNS7_ILi64EEESA_SA_EEELi512ENS_6half_tEfNS_4arch4Sm90ELb0ELb0ELb1ELb1ELb1ELb1ELb0ELb0ELb0ELb1ELb0ELb0EEENS1_21CollectiveEpilogueFwdINS6_IJSA_NS7_ILi512EEESA_EEES9_SC_SE_Li256ELb1ELb1ELb0ELb0EEENS1_36VarlenDynamicPersistentTileSchedulerILi64ELi64ELi256ELi128ELb0ELb1ELb1ELb0ELb1ELb1EEEEEEEEEvNT_6ParamsE,@"STO_CUDA_ENTRY STV_DEFAULT"
_ZN7cutlass13device_kernelIN5flash11enable_sm90INS1_16FlashAttnFwdSm90INS1_25CollectiveMainloopFwdSm90ILi2EN4cute5tupleIJNS5_1CILi1EEES8_S8_EEENS6_IJNS7_ILi64EEESA_SA_EEELi512ENS_6half_tEfNS_4arch4Sm90ELb0ELb0ELb1ELb1ELb1ELb1ELb0ELb0ELb0ELb1ELb0ELb0EEENS1_21CollectiveEpilogueFwdINS6_IJSA_NS7_ILi512EEESA_EEES9_SC_SE_Li256ELb1ELb1ELb0ELb0EEENS1_36VarlenDynamicPersistentTileSchedulerILi64ELi64ELi256ELi128ELb0ELb1ELb1ELb0ELb1ELb1EEEEEEEEEvNT_6ParamsE:
[----:B------:R-:W-:Y:S01]  /*0000*/  LDC R1, c[0x0][0x37c] ;  /* 0x0000df00ff017b82 */ /* 0x000fe20000000800 */
[----:B------:R-:W-:Y:S05]  /*0010*/  EXIT ;  /* 0x000000000000794d */ /* 0x000fea0003800000 */
.L_x_12:
        /* <DEDUP_REMOVED lines=14> */
.L_x_57:


//--------------------- .text._ZN7cutlass13device_kernelIN5flash11enable_sm90INS1_16FlashAttnFwdSm90INS1_25CollectiveMainloopFwdSm90ILi2EN4cute5tupleIJNS5_1CILi1EEES8_S8_EEENS6_IJNS7_ILi64EEESA_SA_EEELi512ENS_6half_tEfNS_4arch4Sm90ELb0ELb0ELb1ELb1ELb1ELb0ELb1ELb0ELb0ELb1ELb0ELb0EEENS1_21CollectiveEpilogueFwdINS6_IJSA_NS7_ILi512EEESA_EEES9_SC_SE_Li256ELb1ELb1ELb0ELb0EEENS1_36VarlenDynamicPersistentTileSchedulerILi64ELi64ELi256ELi128ELb0ELb1ELb1ELb0ELb1ELb1EEEEEEEEEvNT_6ParamsE --------------------------
	.section	.text._ZN7cutlass13device_kernelIN5flash11enable_sm90INS1_16FlashAttnFwdSm90INS1_25CollectiveMainloopFwdSm90ILi2EN4cute5tupleIJNS5_1CILi1EEES8_S8_EEENS6_IJNS7_ILi64EEESA_SA_EEELi512ENS_6half_tEfNS_4arch4Sm90ELb0ELb0ELb1ELb1ELb1ELb0ELb1ELb0ELb0ELb1ELb0ELb0EEENS1_21CollectiveEpilogueFwdINS6_IJSA_NS7_ILi512EEESA_EEES9_SC_SE_Li256ELb1ELb1ELb0ELb0EEENS1_36VarlenDynamicPersistentTileSchedulerILi64ELi64ELi256ELi128ELb0ELb1ELb1ELb0ELb1ELb1EEEEEEEEEvNT_6ParamsE,"ax",@progbits
	.align	128
.text._ZN7cutlass13device_kernelIN5flash11enable_sm90INS1_16FlashAttnFwdSm90INS1_25CollectiveMainloopFwdSm90ILi2EN4cute5tupleIJNS5_1CILi1EEES8_S8_EEENS6_IJNS7_ILi64EEESA_SA_EEELi512ENS_6half_tEfNS_4arch4Sm90ELb0ELb0ELb1ELb1ELb1ELb0ELb1ELb0ELb0ELb1ELb0ELb0EEENS1_21CollectiveEpilogueFwdINS6_IJSA_NS7_ILi512EEESA_EEES9_SC_SE_Li256ELb1ELb1ELb0ELb0EEENS1_36VarlenDynamicPersistentTileSchedulerILi64ELi64ELi256ELi128ELb0ELb1ELb1ELb0ELb1ELb1EEEEEEEEEvNT_6ParamsE:
        .type           _ZN7cutlass13device_kernelIN5flash11enable_sm90INS1_16FlashAttnFwdSm90INS1_25CollectiveMainloopFwdSm90ILi2EN4cute5tupleIJNS5_1CILi1EEES8_S8_EEENS6_IJNS7_ILi64EEESA_SA_EEELi512ENS_6half_tEfNS_4arch4Sm90ELb0ELb0ELb1ELb1ELb1ELb0ELb1ELb0ELb0ELb1ELb0ELb0EEENS1_21CollectiveEpilogueFwdINS6_IJSA_NS7_ILi512EEESA_EEES9_SC_SE_Li256ELb1ELb1ELb0ELb0EEENS1_36VarlenDynamicPersistentTileSchedulerILi64ELi64ELi256ELi128ELb0ELb1ELb1ELb0ELb1ELb1EEEEEEEEEvNT_6ParamsE,@function
        .size           _ZN7cutlass13device_kernelIN5flash11enable_sm90INS1_16FlashAttnFwdSm90INS1_25CollectiveMainloopFwdSm90ILi2EN4cute5tupleIJNS5_1CILi1EEES8_S8_EEENS6_IJNS7_ILi64EEESA_SA_EEELi512ENS_6half_tEfNS_4arch4Sm90ELb0ELb0ELb1ELb1ELb1ELb0ELb1ELb0ELb0ELb1ELb0ELb0EEENS1_21CollectiveEpilogueFwdINS6_IJSA_NS7_ILi512EEESA_EEES9_SC_SE_Li256ELb1ELb1ELb0ELb0EEENS1_36VarlenDynamicPersistentTileSchedulerILi64ELi64ELi256ELi128ELb0ELb1ELb1ELb0ELb1ELb1EEEEEEEEEvNT_6ParamsE,(.L_x_58 - _ZN7cutlass13device_kernelIN5flash11enable_sm90INS1_16FlashAttnFwdSm90INS1_25CollectiveMainloopFwdSm90ILi2EN4cute5tupleIJNS5_1CILi1EEES8_S8_EEENS6_IJNS7_ILi64EEESA_SA_EEELi512ENS_6half_tEfNS_4arch4Sm90ELb0ELb0ELb1ELb1ELb1ELb0ELb1ELb0ELb0ELb1ELb0ELb0EEENS1_21CollectiveEpilogueFwdINS6_IJSA_NS7_ILi512EEESA_EEES9_SC_SE_Li256ELb1ELb1ELb0ELb0EEENS1_36VarlenDynamicPersistentTileSchedulerILi64ELi64ELi256ELi128ELb0ELb1ELb1ELb0ELb1ELb1EEEEEEEEEvNT_6ParamsE)
        .other          _ZN7cutlass13device_kernelIN5flash11enable_sm90INS1_16FlashAttnFwdSm90INS1_25CollectiveMainloopFwdSm90ILi2EN4cute5tupleIJNS5_1CILi1EEES8_S8_EEENS6_IJNS7_ILi64EEESA_SA_EEELi512ENS_6half_tEfNS_4arch4Sm90ELb0ELb0ELb1ELb1ELb1ELb0ELb1ELb0ELb0ELb1ELb0ELb0EEENS1_21CollectiveEpilogueFwdINS6_IJSA_NS7_ILi512EEESA_EEES9_SC_SE_Li256ELb1ELb1ELb0ELb0EEENS1_36VarlenDynamicPersistentTileSchedulerILi64ELi64ELi256ELi128ELb0ELb1ELb1ELb0ELb1ELb1EEEEEEEEEvNT_6ParamsE,@"STO_CUDA_ENTRY STV_DEFAULT"
_ZN7cutlass13device_kernelIN5flash11enable_sm90INS1_16FlashAttnFwdSm90INS1_25CollectiveMainloopFwdSm90ILi2EN4cute5tupleIJNS5_1CILi1EEES8_S8_EEENS6_IJNS7_ILi64EEESA_SA_EEELi512ENS_6half_tEfNS_4arch4Sm90ELb0ELb0ELb1ELb1ELb1ELb0ELb1ELb0ELb0ELb1ELb0ELb0EEENS1_21CollectiveEpilogueFwdINS6_IJSA_NS7_ILi512EEESA_EEES9_SC_SE_Li256ELb1ELb1ELb0ELb0EEENS1_36VarlenDynamicPersistentTileSchedulerILi64ELi64ELi256ELi128ELb0ELb1ELb1ELb0ELb1ELb1EEEEEEEEEvNT_6ParamsE:
[----:B------:R-:W-:Y:S01]  /*0000*/  LDC R1, c[0x0][0x37c] ;  /* 0x0000df00ff017b82 */ /* 0x000fe20000000800 */
[----:B------:R-:W-:Y:S05]  /*0010*/  EXIT ;  /* 0x000000000000794d */ /* 0x000fea0003800000 */
.L_x_13:
        /* <DEDUP_REMOVED lines=14> */
.L_x_58:


//--------------------- .text._ZN7cutlass13device_kernelIN5flash11enable_sm90INS1_16FlashAttnFwdSm90INS1_25CollectiveMainloopFwdSm90ILi2EN4cute5tupleIJNS5_1CILi1EEES8_S8_EEENS6_IJNS7_ILi64EEESA_SA_EEELi512ENS_6half_tEfNS_4arch4Sm90ELb0ELb0ELb1ELb1ELb1ELb1ELb1ELb0ELb0ELb1ELb0ELb0EEENS1_21CollectiveEpilogueFwdINS6_IJSA_NS7_ILi512EEESA_EEES9_SC_SE_Li256ELb1ELb1ELb0ELb0EEENS1_36VarlenDynamicPersistentTileSchedulerILi64ELi64ELi256ELi128ELb0ELb1ELb1ELb0ELb1ELb1EEEEEEEEEvNT_6ParamsE --------------------------
	.section	.text._ZN7cutlass13device_kernelIN5flash11enable_sm90INS1_16FlashAttnFwdSm90INS1_25CollectiveMainloopFwdSm90ILi2EN4cute5tupleIJNS5_1CILi1EEES8_S8_EEENS6_IJNS7_ILi64EEESA_SA_EEELi512ENS_6half_tEfNS_4arch4Sm90ELb0ELb0ELb1ELb1ELb1ELb1ELb1ELb0ELb0ELb1ELb0ELb0EEENS1_21CollectiveEpilogueFwdINS6_IJSA_NS7_ILi512EEESA_EEES9_SC_SE_Li256ELb1ELb1ELb0ELb0EEENS1_36VarlenDynamicPersistentTileSchedulerILi64ELi64ELi256ELi128ELb0ELb1ELb1ELb0ELb1ELb1EEEEEEEEEvNT_6ParamsE,"ax",@progbits
	.align	128
.text._ZN7cutlass13device_kernelIN5flash11enable_sm90INS1_16FlashAttnFwdSm90INS1_25CollectiveMainloopFwdSm90ILi2EN4cute5tupleIJNS5_1CILi1EEES8_S8_EEENS6_IJNS7_ILi64EEESA_SA_EEELi512ENS_6half_tEfNS_4arch4Sm90ELb0ELb0ELb1ELb1ELb1ELb1ELb1ELb0ELb0ELb1ELb0ELb0EEENS1_21CollectiveEpilogueFwdINS6_IJSA_NS7_ILi512EEESA_EEES9_SC_SE_Li256ELb1ELb1ELb0ELb0EEENS1_36VarlenDynamicPersistentTileSchedulerILi64ELi64ELi256ELi128ELb0ELb1ELb1ELb0ELb1ELb1EEEEEEEEEvNT_6ParamsE:
        .type           _ZN7cutlass13device_kernelIN5flash11enable_sm90INS1_16FlashAttnFwdSm90INS1_25CollectiveMainloopFwdSm90ILi2EN4cute5tupleIJNS5_1CILi1EEES8_S8_EEENS6_IJNS7_ILi64EEESA_SA_EEELi512ENS_6half_tEfNS_4arch4Sm90ELb0ELb0ELb1ELb1ELb1ELb1ELb1ELb0ELb0ELb1ELb0ELb0EEENS1_21CollectiveEpilogueFwdINS6_IJSA_NS7_ILi512EEESA_EEES9_SC_SE_Li256ELb1ELb1ELb0ELb0EEENS1_36VarlenDynamicPersistentTileSchedulerILi64ELi64ELi256ELi128ELb0ELb1ELb1ELb0ELb1ELb1EEEEEEEEEvNT_6ParamsE,@function
        .size           _ZN7cutlass13device_kernelIN5flash11enable_sm90INS1_16FlashAttnFwdSm90INS1_25CollectiveMainloopFwdSm90ILi2EN4cute5tupleIJNS5_1CILi1EEES8_S8_EEENS6_IJNS7_ILi64EEESA_SA_EEELi512ENS_6half_tEfNS_4arch4Sm90ELb0ELb0ELb1ELb1ELb1ELb1ELb1ELb0ELb0ELb1ELb0ELb0EEENS1_21CollectiveEpilogueFwdINS6_IJSA_NS7_ILi512EEESA_EEES9_SC_SE_Li256ELb1ELb1ELb0ELb0EEENS1_36VarlenDynamicPersistentTileSchedulerILi64ELi64ELi256ELi128ELb0ELb1ELb1ELb0ELb1ELb1EEEEEEEEEvNT_6ParamsE,(.L_x_59 - _ZN7cutlass13device_kernelIN5flash11enable_sm90INS1_16FlashAttnFwdSm90INS1_25CollectiveMainloopFwdSm90ILi2EN4cute5tupleIJNS5_1CILi1EEES8_S8_EEENS6_IJNS7_ILi64EEESA_SA_EEELi512ENS_6half_tEfNS_4arch4Sm90ELb0ELb0ELb1ELb1ELb1ELb1ELb1ELb0ELb0ELb1ELb0ELb0EEENS1_21CollectiveEpilogueFwdINS6_IJSA_NS7_ILi512EEESA_EEES9_SC_SE_Li256ELb1ELb1ELb0ELb0EEENS1_36VarlenDynamicPersistentTileSchedulerILi64ELi64ELi256ELi128ELb0ELb1ELb1ELb0ELb1ELb1EEEEEEEEEvNT_6ParamsE)
        .other          _ZN7cutlass13device_kernelIN5flash11enable_sm90INS1_16FlashAttnFwdSm90INS1_25CollectiveMainloopFwdSm90ILi2EN4cute5tupleIJNS5_1CILi1EEES8_S8_EEENS6_IJNS7_ILi64EEESA_SA_EEELi512ENS_6half_tEfNS_4arch4Sm90ELb0ELb0ELb1ELb1ELb1ELb1ELb1ELb0ELb0ELb1ELb0ELb0EEENS1_21CollectiveEpilogueFwdINS6_IJSA_NS7_ILi512EEESA_EEES9_SC_SE_Li256ELb1ELb1ELb0ELb0EEENS1_36VarlenDynamicPersistentTileSchedulerILi64ELi64ELi256ELi128ELb0ELb1ELb1ELb0ELb1ELb1EEEEEEEEEvNT_6ParamsE,@"STO_CUDA_ENTRY STV_DEFAULT"
_ZN7cutlass13device_kernelIN5flash11enable_sm90INS1_16FlashAttnFwdSm90INS1_25CollectiveMainloopFwdSm90ILi2EN4cute5tupleIJNS5_1CILi1EEES8_S8_EEENS6_IJNS7_ILi64EEESA_SA_EEELi512ENS_6half_tEfNS_4arch4Sm90ELb0ELb0ELb1ELb1ELb1ELb1ELb1ELb0ELb0ELb1ELb0ELb0EEENS1_21CollectiveEpilogueFwdINS6_IJSA_NS7_ILi512EEESA_EEES9_SC_SE_Li256ELb1ELb1ELb0ELb0EEENS1_36VarlenDynamicPersistentTileSchedulerILi64ELi64ELi256ELi128ELb0ELb1ELb1ELb0ELb1ELb1EEEEEEEEEvNT_6ParamsE:
[----:B------:R-:W-:Y:S01]  /*0000*/  LDC R1, c[0x0][0x37c] ;  /* 0x0000df00ff017b82 */ /* 0x000fe20000000800 */
[----:B------:R-:W-:Y:S05]  /*0010*/  EXIT ;  /* 0x000000000000794d */ /* 0x000fea0003800000 */
.L_x_14:
        /* <DEDUP_REMOVED lines=14> */
.L_x_59:


//--------------------- .text._ZN7cutlass13device_kernelIN5flash11enable_sm90INS1_16FlashAttnFwdSm90INS1_25CollectiveMainloopFwdSm90ILi2EN4cute5tupleIJNS5_1CILi1EEES8_S8_EEENS6_IJNS7_ILi64EEESA_SA_EEELi512ENS_6half_tEfNS_4arch4Sm90ELb0ELb1ELb1ELb0ELb1ELb0ELb0ELb0ELb0ELb1ELb0ELb0EEENS1_21CollectiveEpilogueFwdINS6_IJSA_NS7_ILi512EEESA_EEES9_SC_SE_Li256ELb0ELb1ELb0ELb0EEENS1_30DynamicPersistentTileSchedulerILi256ELi128ELb0ELb1ELb1EEEEEEEEEvNT_6ParamsE --------------------------
	.section	.text._ZN7cutlass13device_kernelIN5flash11enable_sm90INS1_16FlashAttnFwdSm90INS1_25CollectiveMainloopFwdSm90ILi2EN4cute5tupleIJNS5_1CILi1EEES8_S8_EEENS6_IJNS7_ILi64EEESA_SA_EEELi512ENS_6half_tEfNS_4arch4Sm90ELb0ELb1ELb1ELb0ELb1ELb0ELb0ELb0ELb0ELb1ELb0ELb0EEENS1_21CollectiveEpilogueFwdINS6_IJSA_NS7_ILi512EEESA_EEES9_SC_SE_Li256ELb0ELb1ELb0ELb0EEENS1_30DynamicPersistentTileSchedulerILi256ELi128ELb0ELb1ELb1EEEEEEEEEvNT_6ParamsE,"ax",@progbits
	.align	128
.text._ZN7cutlass13device_kernelIN5flash11enable_sm90INS1_16FlashAttnFwdSm90INS1_25CollectiveMainloopFwdSm90ILi2EN4cute5tupleIJNS5_1CILi1EEES8_S8_EEENS6_IJNS7_ILi64EEESA_SA_EEELi512ENS_6half_tEfNS_4arch4Sm90ELb0ELb1ELb1ELb0ELb1ELb0ELb0ELb0ELb0ELb1ELb0ELb0EEENS1_21CollectiveEpilogueFwdINS6_IJSA_NS7_ILi512EEESA_EEES9_SC_SE_Li256ELb0ELb1ELb0ELb0EEENS1_30DynamicPersistentTileSchedulerILi256ELi128ELb0ELb1ELb1EEEEEEEEEvNT_6ParamsE:
        .type           _ZN7cutlass13device_kernelIN5flash11enable_sm90INS1_16FlashAttnFwdSm90INS1_25CollectiveMainloopFwdSm90ILi2EN4cute5tupleIJNS5_1CILi1EEES8_S8_EEENS6_IJNS7_ILi64EEESA_SA_EEELi512ENS_6half_tEfNS_4arch4Sm90ELb0ELb1ELb1ELb0ELb1ELb0ELb0ELb0ELb0ELb1ELb0ELb0EEENS1_21CollectiveEpilogueFwdINS6_IJSA_NS7_ILi512EEESA_EEES9_SC_SE_Li256ELb0ELb1ELb0ELb0EEENS1_30DynamicPersistentTileSchedulerILi256ELi128ELb0ELb1ELb1EEEEEEEEEvNT_6ParamsE,@function
        .size           _ZN7cutlass13device_kernelIN5flash11enable_sm90INS1_16FlashAttnFwdSm90INS1_25CollectiveMainloopFwdSm90ILi2EN4cute5tupleIJNS5_1CILi1EEES8_S8_EEENS6_IJNS7_ILi64EEESA_SA_EEELi512ENS_6half_tEfNS_4arch4Sm90ELb0ELb1ELb1ELb0ELb1ELb0ELb0ELb0ELb0ELb1ELb0ELb0EEENS1_21CollectiveEpilogueFwdINS6_IJSA_NS7_ILi512EEESA_EEES9_SC_SE_Li256ELb0ELb1ELb0ELb0EEENS1_30DynamicPersistentTileSchedulerILi256ELi128ELb0ELb1ELb1EEEEEEEEEvNT_6ParamsE,(.L_x_60 - _ZN7cutlass13device_kernelIN5flash11enable_sm90INS1_16FlashAttnFwdSm90INS1_25CollectiveMainloopFwdSm90ILi2EN4cute5tupleIJNS5_1CILi1EEES8_S8_EEENS6_IJNS7_ILi64EEESA_SA_EEELi512ENS_6half_tEfNS_4arch4Sm90ELb0ELb1ELb1ELb0ELb1ELb0ELb0ELb0ELb0ELb1ELb0ELb0EEENS1_21CollectiveEpilogueFwdINS6_IJSA_NS7_ILi512EEESA_EEES9_SC_SE_Li256ELb0ELb1ELb0ELb0EEENS1_30DynamicPersistentTileSchedulerILi256ELi128ELb0ELb1ELb1EEEEEEEEEvNT_6ParamsE)
        .other          _ZN7cutlass13device_kernelIN5flash11enable_sm90INS1_16FlashAttnFwdSm90INS1_25CollectiveMainloopFwdSm90ILi2EN4cute5tupleIJNS5_1CILi1EEES8_S8_EEENS6_IJNS7_ILi64EEESA_SA_EEELi512ENS_6half_tEfNS_4arch4Sm90ELb0ELb1ELb1ELb0ELb1ELb0ELb0ELb0ELb0ELb1ELb0ELb0EEENS1_21CollectiveEpilogueFwdINS6_IJSA_NS7_ILi512EEESA_EEES9_SC_SE_Li256ELb0ELb1ELb0ELb0EEENS1_30DynamicPersistentTileSchedulerILi256ELi128ELb0ELb1ELb1EEEEEEEEEvNT_6ParamsE,@"STO_CUDA_ENTRY STV_DEFAULT"
_ZN7cutlass13device_kernelIN5flash11enable_sm90INS1_16FlashAttnFwdSm90INS1_25CollectiveMainloopFwdSm90ILi2EN4cute5tupleIJNS5_1CILi1EEES8_S8_EEENS6_IJNS7_ILi64EEESA_SA_EEELi512ENS_6half_tEfNS_4arch4Sm90ELb0ELb1ELb1ELb0ELb1ELb0ELb0ELb0ELb0ELb1ELb0ELb0EEENS1_21CollectiveEpilogueFwdINS6_IJSA_NS7_ILi512EEESA_EEES9_SC_SE_Li256ELb0ELb1ELb0ELb0EEENS1_30DynamicPersistentTileSchedulerILi256ELi128ELb0ELb1ELb1EEEEEEEEEvNT_6ParamsE:
[----:B------:R-:W-:Y:S01]  /*0000*/  LDC R1, c[0x0][0x37c] ;  /* 0x0000df00ff017b82 */ /* 0x000fe20000000800 */
[----:B------:R-:W-:Y:S05]  /*0010*/  EXIT ;  /* 0x000000000000794d */ /* 0x000fea0003800000 */
.L_x_15:
        /* <DEDUP_REMOVED lines=14> */
.L_x_60:


//--------------------- .text._ZN7cutlass13device_kernelIN5flash11enable_sm90INS1_16FlashAttnFwdSm90INS1_25CollectiveMainloopFwdSm90ILi2EN4cute5tupleIJNS5_1CILi1EEES8_S8_EEENS6_IJNS7_ILi64EEESA_SA_EEELi512ENS_6half_tEfNS_4arch4Sm90ELb0ELb1ELb1ELb0ELb1ELb0ELb1ELb0ELb0ELb1ELb0ELb0EEENS1_21CollectiveEpilogueFwdINS6_IJSA_NS7_ILi512EEESA_EEES9_SC_SE_Li256ELb0ELb1ELb0ELb0EEENS1_30DynamicPersistentTileSchedulerILi256ELi128ELb0ELb1ELb1EEEEEEEEEvNT_6ParamsE --------------------------
	.section	.text._ZN7cutlass13device_kernelIN5flash11enable_sm90INS1_16FlashAttnFwdSm90INS1_25CollectiveMainloopFwdSm90ILi2EN4cute5tupleIJNS5_1CILi1EEES8_S8_EEENS6_IJNS7_ILi64EEESA_SA_EEELi512ENS_6half_tEfNS_4arch4Sm90ELb0ELb1ELb1ELb0ELb1ELb0ELb1ELb0ELb0ELb1ELb0ELb0EEENS1_21CollectiveEpilogueFwdINS6_IJSA_NS7_ILi512EEESA_EEES9_SC_SE_Li256ELb0ELb1ELb0ELb0EEENS1_30DynamicPersistentTileSchedulerILi256ELi128ELb0ELb1ELb1EEEEEEEEEvNT_6ParamsE,"ax",@progbits
	.align	128
.text._ZN7cutlass13device_kernelIN5flash11enable_sm90INS1_16FlashAttnFwdSm90INS1_25CollectiveMainloopFwdSm90ILi2EN4cute5tupleIJNS5_1CILi1EEES8_S8_EEENS6_IJNS7_ILi64EEESA_SA_EEELi512ENS_6half_tEfNS_4arch4Sm90ELb0ELb1ELb1ELb0ELb1ELb0ELb1ELb0ELb0ELb1ELb0ELb0EEENS1_21CollectiveEpilogueFwdINS6_IJSA_NS7_ILi512EEESA_EEES9_SC_SE_Li256ELb0ELb1ELb0ELb0EEENS1_30DynamicPersistentTileSchedulerILi256ELi128ELb0ELb1ELb1EEEEEEEEEvNT_6ParamsE:
        .type           _ZN7cutlass13device_kernelIN5flash11enable_sm90INS1_16FlashAttnFwdSm90INS1_25CollectiveMainloopFwdSm90ILi2EN4cute5tupleIJNS5_1CILi1EEES8_S8_EEENS6_IJNS7_ILi64EEESA_SA_EEELi512ENS_6half_tEfNS_4arch4Sm90ELb0ELb1ELb1ELb0ELb1ELb0ELb1ELb0ELb0ELb1ELb0ELb0EEENS1_21CollectiveEpilogueFwdINS6_IJSA_NS7_ILi512EEESA_EEES9_SC_SE_Li256ELb0ELb1ELb0ELb0EEENS1_30DynamicPersistentTileSchedulerILi256ELi128ELb0ELb1ELb1EEEEEEEEEvNT_6ParamsE,@function
        .size           _ZN7cutlass13device_kernelIN5flash11enable_sm90INS1_16FlashAttnFwdSm90INS1_25CollectiveMainloopFwdSm90ILi2EN4cute5tupleIJNS5_1CILi1EEES8_S8_EEENS6_IJNS7_ILi64EEESA_SA_EEELi512ENS_6half_tEfNS_4arch4Sm90ELb0ELb1ELb1ELb0ELb1ELb0ELb1ELb0ELb0ELb1ELb0ELb0EEENS1_21CollectiveEpilogueFwdINS6_IJSA_NS7_ILi512EEESA_EEES9_SC_SE_Li256ELb0ELb1ELb0ELb0EEENS1_30DynamicPersistentTileSchedulerILi256ELi128ELb0ELb1ELb1EEEEEEEEEvNT_6ParamsE,(.L_x_61 - _ZN7cutlass13device_kernelIN5flash11enable_sm90INS1_16FlashAttnFwdSm90INS1_25CollectiveMainloopFwdSm90ILi2EN4cute5tupleIJNS5_1CILi1EEES8_S8_EEENS6_IJNS7_ILi64EEESA_SA_EEELi512ENS_6half_tEfNS_4arch4Sm90ELb0ELb1ELb1ELb0ELb1ELb0ELb1ELb0ELb0ELb1ELb0ELb0EEENS1_21CollectiveEpilogueFwdINS6_IJSA_NS7_ILi512EEESA_EEES9_SC_SE_Li256ELb0ELb1ELb0ELb0EEENS1_30DynamicPersistentTileSchedulerILi256ELi128ELb0ELb1ELb1EEEEEEEEEvNT_6ParamsE)
        .other          _ZN7cutlass13device_kernelIN5flash11enable_sm90INS1_16FlashAttnFwdSm90INS1_25CollectiveMainloopFwdSm90ILi2EN4cute5tupleIJNS5_1CILi1EEES8_S8_EEENS6_IJNS7_ILi64EEESA_SA_EEELi512ENS_6half_tEfNS_4arch4Sm90ELb0ELb1ELb1ELb0ELb1ELb0ELb1ELb0ELb0ELb1ELb0ELb0EEENS1_21CollectiveEpilogueFwdINS6_IJSA_NS7_ILi512EEESA_EEES9_SC_SE_Li256ELb0ELb1ELb0ELb0EEENS1_30DynamicPersistentTileSchedulerILi256ELi128ELb0ELb1ELb1EEEEEEEEEvNT_6ParamsE,@"STO_CUDA_ENTRY STV_DEFAULT"
_ZN7cutlass13device_kernelIN5flash11enable_sm90INS1_16FlashAttnFwdSm90INS1_25CollectiveMainloopFwdSm90ILi2EN4cute5tupleIJNS5_1CILi1EEES8_S8_EEENS6_IJNS7_ILi64EEESA_SA_EEELi512ENS_6half_tEfNS_4arch4Sm90ELb0ELb1ELb1ELb0ELb1ELb0ELb1ELb0ELb0ELb1ELb0ELb0EEENS1_21CollectiveEpilogueFwdINS6_IJSA_NS7_ILi512EEESA_EEES9_SC_SE_Li256ELb0ELb1ELb0ELb0EEENS1_30DynamicPersistentTileSchedulerILi256ELi128ELb0ELb1ELb1EEEEEEEEEvNT_6ParamsE:
[----:B------:R-:W-:Y:S01]  /*0000*/  LDC R1, c[0x0][0x37c] ;  /* 0x0000df00ff017b82 */ /* 0x000fe20000000800 */
[----:B------:R-:W-:Y:S05]  /*0010*/  EXIT ;  /* 0x000000000000794d */ /* 0x000fea0003800000 */
.L_x_16:
        /* <DEDUP_REMOVED lines=14> */
.L_x_61:


//--------------------- .text._ZN7cutlass13device_kernelIN5flash11enable_sm90INS1_16FlashAttnFwdSm90INS1_25CollectiveMainloopFwdSm90ILi2EN4cute5tupleIJNS5_1CILi1EEES8_S8_EEENS6_IJNS7_ILi64EEESA_SA_EEELi512ENS_6half_tEfNS_4arch4Sm90ELb0ELb1ELb1ELb1ELb1ELb0ELb0ELb0ELb0ELb1ELb0ELb0EEENS1_21CollectiveEpilogueFwdINS6_IJSA_NS7_ILi512EEESA_EEES9_SC_SE_Li256ELb1ELb1ELb0ELb0EEENS1_36VarlenDynamicPersistentTileSchedulerILi64ELi64ELi256ELi128ELb0ELb1ELb1ELb1ELb0ELb1EEEEEEEEEvNT_6ParamsE --------------------------
	.section	.text._ZN7cutlass13device_kernelIN5flash11enable_sm90INS1_16FlashAttnFwdSm90INS1_25CollectiveMainloopFwdSm90ILi2EN4cute5tupleIJNS5_1CILi1EEES8_S8_EEENS6_IJNS7_ILi64EEESA_SA_EEELi512ENS_6half_tEfNS_4arch4Sm90ELb0ELb1ELb1ELb1ELb1ELb0ELb0ELb0ELb0ELb1ELb0ELb0EEENS1_21CollectiveEpilogueFwdINS6_IJSA_NS7_ILi512EEESA_EEES9_SC_SE_Li256ELb1ELb1ELb0ELb0EEENS1_36VarlenDynamicPersistentTileSchedulerILi64ELi64ELi256ELi128ELb0ELb1ELb1ELb1ELb0ELb1EEEEEEEEEvNT_6ParamsE,"ax",@progbits
	.align	128
.text._ZN7cutlass13device_kernelIN5flash11enable_sm90INS1_16FlashAttnFwdSm90INS1_25CollectiveMainloopFwdSm90ILi2EN4cute5tupleIJNS5_1CILi1EEES8_S8_EEENS6_IJNS7_ILi64EEESA_SA_EEELi512ENS_6half_tEfNS_4arch4Sm90ELb0ELb1ELb1ELb1ELb1ELb0ELb0ELb0ELb0ELb1ELb0ELb0EEENS1_21CollectiveEpilogueFwdINS6_IJSA_NS7_ILi512EEESA_EEES9_SC_SE_Li256ELb1ELb1ELb0ELb0EEENS1_36VarlenDynamicPersistentTileSchedulerILi64ELi64ELi256ELi128ELb0ELb1ELb1ELb1ELb0ELb1EEEEEEEEEvNT_6ParamsE:
        .type           _ZN7cutlass13device_kernelIN5flash11enable_sm90INS1_16FlashAttnFwdSm90INS1_25CollectiveMainloopFwdSm90ILi2EN4cute5tupleIJNS5_1CILi1EEES8_S8_EEENS6_IJNS7_ILi64EEESA_SA_EEELi512ENS_6half_tEfNS_4arch4Sm90ELb0ELb1ELb1ELb1ELb1ELb0ELb0ELb0ELb0ELb1ELb0ELb0EEENS1_21CollectiveEpilogueFwdINS6_IJSA_NS7_ILi512EEESA_EEES9_SC_SE_Li256ELb1ELb1ELb0ELb0EEENS1_36VarlenDynamicPersistentTileSchedulerILi64ELi64ELi256ELi128ELb0ELb1ELb1ELb1ELb0ELb1EEEEEEEEEvNT_6ParamsE,@function
        .size           _ZN7cutlass13device_kernelIN5flash11enable_sm90INS1_16FlashAttnFwdSm90INS1_25CollectiveMainloopFwdSm90ILi2EN4cute5tupleIJNS5_1CILi1EEES8_S8_EEENS6_IJNS7_ILi64EEESA_SA_EEELi512ENS_6half_tEfNS_4arch4Sm90ELb0ELb1ELb1ELb1ELb1ELb0ELb0ELb0ELb0ELb1ELb0ELb0EEENS1_21CollectiveEpilogueFwdINS6_IJSA_NS7_ILi512EEESA_EEES9_SC_SE_Li256ELb1ELb1ELb0ELb0EEENS1_36VarlenDynamicPersistentTileSchedulerILi64ELi64ELi256ELi128ELb0ELb1ELb1ELb1ELb0ELb1EEEEEEEEEvNT_6ParamsE,(.L_x_62 - _ZN7cutlass13device_kernelIN5flash11enable_sm90INS1_16FlashAttnFwdSm90INS1_25CollectiveMainloopFwdSm90ILi2EN4cute5tupleIJNS5_1CILi1EEES8_S8_EEENS6_IJNS7_ILi64EEESA_SA_EEELi512ENS_6half_tEfNS_4arch4Sm90ELb0ELb1ELb1ELb1ELb1ELb0ELb0ELb0ELb0ELb1ELb0ELb0EEENS1_21CollectiveEpilogueFwdINS6_IJSA_NS7_ILi512EEESA_EEES9_SC_SE_Li256ELb1ELb1ELb0ELb0EEENS1_36VarlenDynamicPersistentTileSchedulerILi64ELi64ELi256ELi128ELb0ELb1ELb1ELb1ELb0ELb1EEEEEEEEEvNT_6ParamsE)
        .other          _ZN7cutlass13device_kernelIN5flash11enable_sm90INS1_16FlashAttnFwdSm90INS1_25CollectiveMainloopFwdSm90ILi2EN4cute5tupleIJNS5_1CILi1EEES8_S8_EEENS6_IJNS7_ILi64EEESA_SA_EEELi512ENS_6half_tEfNS_4arch4Sm90ELb0ELb1ELb1ELb1ELb1ELb0ELb0ELb0ELb0ELb1ELb0ELb0EEENS1_21CollectiveEpilogueFwdINS6_IJSA_NS7_ILi512EEESA_EEES9_SC_SE_Li256ELb1ELb1ELb0ELb0EEENS1_36VarlenDynamicPersistentTileSchedulerILi64ELi64ELi256ELi128ELb0ELb1ELb1ELb1ELb0ELb1EEEEEEEEEvNT_6ParamsE,@"STO_CUDA_ENTRY STV_DEFAULT"
_ZN7cutlass13device_kernelIN5flash11enable_sm90INS1_16FlashAttnFwdSm90INS1_25CollectiveMainloopFwdSm90ILi2EN4cute5tupleIJNS5_1CILi1EEES8_S8_EEENS6_IJNS7_ILi64EEESA_SA_EEELi512ENS_6half_tEfNS_4arch4Sm90ELb0ELb1ELb1ELb1ELb1ELb0ELb0ELb0ELb0ELb1ELb0ELb0EEENS1_21CollectiveEpilogueFwdINS6_IJSA_NS7_ILi512EEESA_EEES9_SC_SE_Li256ELb1ELb1ELb0ELb0EEENS1_36VarlenDynamicPersistentTileSchedulerILi64ELi64ELi256ELi128ELb0ELb1ELb1ELb1ELb0ELb1EEEEEEEEEvNT_6ParamsE:
[----:B------:R-:W-:Y:S01]  /*0000*/  LDC R1, c[0x0][0x37c] ;  /* 0x0000df00ff017b82 */ /* 0x000fe20000000800 */
[----:B------:R-:W-:Y:S05]  /*0010*/  EXIT ;  /* 0x000000000000794d */ /* 0x000fea0003800000 */
.L_x_17:
        /* <DEDUP_REMOVED lines=14> */
.L_x_62:


//--------------------- .text._ZN7cutlass13device_kernelIN5flash11enable_sm90INS1_16FlashAttnFwdSm90INS1_25CollectiveMainloopFwdSm90ILi2EN4cute5tupleIJNS5_1CILi1EEES8_S8_EEENS6_IJNS7_ILi64EEESA_SA_EEELi512ENS_6half_tEfNS_4arch4Sm90ELb0ELb1ELb1ELb1ELb1ELb1ELb0ELb0ELb0ELb1ELb0ELb0EEENS1_21CollectiveEpilogueFwdINS6_IJSA_NS7_ILi512EEESA_EEES9_SC_SE_Li256ELb1ELb1ELb0ELb0EEENS1_36VarlenDynamicPersistentTileSchedulerILi64ELi64ELi256ELi128ELb0ELb1ELb1ELb1ELb0ELb1EEEEEEEEEvNT_6ParamsE --------------------------
	.section	.text._ZN7cutlass13device_kernelIN5flash11enable_sm90INS1_16FlashAttnFwdSm90INS1_25CollectiveMainloopFwdSm90ILi2EN4cute5tupleIJNS5_1CILi1EEES8_S8_EEENS6_IJNS7_ILi64EEESA_SA_EEELi512ENS_6half_tEfNS_4arch4Sm90ELb0ELb1ELb1ELb1ELb1ELb1ELb0ELb0ELb0ELb1ELb0ELb0EEENS1_21CollectiveEpilogueFwdINS6_IJSA_NS7_ILi512EEESA_EEES9_SC_SE_Li256ELb1ELb1ELb0ELb0EEENS1_36VarlenDynamicPersistentTileSchedulerILi64ELi64ELi256ELi128ELb0ELb1ELb1ELb1ELb0ELb1EEEEEEEEEvNT_6ParamsE,"ax",@progbits
	.align	128
.text._ZN7cutlass13device_kernelIN5flash11enable_sm90INS1_16FlashAttnFwdSm90INS1_25CollectiveMainloopFwdSm90ILi2EN4cute5tupleIJNS5_1CILi1EEES8_S8_EEENS6_IJNS7_ILi64EEESA_SA_EEELi512ENS_6half_tEfNS_4arch4Sm90ELb0ELb1ELb1ELb1ELb1ELb1ELb0ELb0ELb0ELb1ELb0ELb0EEENS1_21CollectiveEpilogueFwdINS6_IJSA_NS7_ILi512EEESA_EEES9_SC_SE_Li256ELb1ELb1ELb0ELb0EEENS1_36VarlenDynamicPersistentTileSchedulerILi64ELi64ELi256ELi128ELb0ELb1ELb1ELb1ELb0ELb1EEEEEEEEEvNT_6ParamsE:
        .type           _ZN7cutlass13device_kernelIN5flash11enable_sm90INS1_16FlashAttnFwdSm90INS1_25CollectiveMainloopFwdSm90ILi2EN4cute5tupleIJNS5_1CILi1EEES8_S8_EEENS6_IJNS7_ILi64EEESA_SA_EEELi512ENS_6half_tEfNS_4arch4Sm90ELb0ELb1ELb1ELb1ELb1ELb1ELb0ELb0ELb0ELb1ELb0ELb0EEENS1_21CollectiveEpilogueFwdINS6_IJSA_NS7_ILi512EEESA_EEES9_SC_SE_Li256ELb1ELb1ELb0ELb0EEENS1_36VarlenDynamicPersistentTileSchedulerILi64ELi64ELi256ELi128ELb0ELb1ELb1ELb1ELb0ELb1EEEEEEEEEvNT_6ParamsE,@function
        .size           _ZN7cutlass13device_kernelIN5flash11enable_sm90INS1_16FlashAttnFwdSm90INS1_25CollectiveMainloopFwdSm90ILi2EN4cute5tupleIJNS5_1CILi1EEES8_S8_EEENS6_IJNS7_ILi64EEESA_SA_EEELi512ENS_6half_tEfNS_4arch4Sm90ELb0ELb1ELb1ELb1ELb1ELb1ELb0ELb0ELb0ELb1ELb0ELb0EEENS1_21CollectiveEpilogueFwdINS6_IJSA_NS7_ILi512EEESA_EEES9_SC_SE_Li256ELb1ELb1ELb0ELb0EEENS1_36VarlenDynamicPersistentTileSchedulerILi64ELi64ELi256ELi128ELb0ELb1ELb1ELb1ELb0ELb1EEEEEEEEEvNT_6ParamsE,(.L_x_63 - _ZN7cutlass13device_kernelIN5flash11enable_sm90INS1_16FlashAttnFwdSm90INS1_25CollectiveMainloopFwdSm90ILi2EN4cute5tupleIJNS5_1CILi1EEES8_S8_EEENS6_IJNS7_ILi64EEESA_SA_EEELi512ENS_6half_tEfNS_4arch4Sm90ELb0ELb1ELb1ELb1ELb1ELb1ELb0ELb0ELb0ELb1ELb0ELb0EEENS1_21CollectiveEpilogueFwdINS6_IJSA_NS7_ILi512EEESA_EEES9_SC_SE_Li256ELb1ELb1ELb0ELb0EEENS1_36VarlenDynamicPersistentTileSchedulerILi64ELi64ELi256ELi128ELb0ELb1ELb1ELb1ELb0ELb1EEEEEEEEEvNT_6ParamsE)
        .other          _ZN7cutlass13device_kernelIN5flash11enable_sm90INS1_16FlashAttnFwdSm90INS1_25CollectiveMainloopFwdSm90ILi2EN4cute5tupleIJNS5_1CILi1EEES8_S8_EEENS6_IJNS7_ILi64EEESA_SA_EEELi512ENS_6half_tEfNS_4arch4Sm90ELb0ELb1ELb1ELb1ELb1ELb1ELb0ELb0ELb0ELb1ELb0ELb0EEENS1_21CollectiveEpilogueFwdINS6_IJSA_NS7_ILi512EEESA_EEES9_SC_SE_Li256ELb1ELb1ELb0ELb0EEENS1_36VarlenDynamicPersistentTileSchedulerILi64ELi64ELi256ELi128ELb0ELb1ELb1ELb1ELb0ELb1EEEEEEEEEvNT_6ParamsE,@"STO_CUDA_ENTRY STV_DEFAULT"
_ZN7cutlass13device_kernelIN5flash11enable_sm90INS1_16FlashAttnFwdSm90INS1_25CollectiveMainloopFwdSm90ILi2EN4cute5tupleIJNS5_1CILi1EEES8_S8_EEENS6_IJNS7_ILi64EEESA_SA_EEELi512ENS_6half_tEfNS_4arch4Sm90ELb0ELb1ELb1ELb1ELb1ELb1ELb0ELb0ELb0ELb1ELb0ELb0EEENS1_21CollectiveEpilogueFwdINS6_IJSA_NS7_ILi512EEESA_EEES9_SC_SE_Li256ELb1ELb1ELb0ELb0EEENS1_36VarlenDynamicPersistentTileSchedulerILi64ELi64ELi256ELi128ELb0ELb1ELb1ELb1ELb0ELb1EEEEEEEEEvNT_6ParamsE:
[----:B------:R-:W-:Y:S01]  /*0000*/  LDC R1, c[0x0][0x37c] ;  /* 0x0000df00ff017b82 */ /* 0x000fe20000000800 */
[----:B------:R-:W-:Y:S05]  /*0010*/  EXIT ;  /* 0x000000000000794d */ /* 0x000fea0003800000 */
.L_x_18:
        /* <DEDUP_REMOVED lines=14> */
.L_x_63:


//--------------------- .text._ZN7cutlass13device_kernelIN5flash11enable_sm90INS1_16FlashAttnFwdSm90INS1_25CollectiveMainloopFwdSm90ILi2EN4cute5tupleIJNS5_1CILi1EEES8_S8_EEENS6_IJNS7_ILi64EEESA_SA_EEELi512ENS_6half_tEfNS_4arch4Sm90ELb0ELb1ELb1ELb1ELb1ELb0ELb1ELb0ELb0ELb1ELb0ELb0EEENS1_21CollectiveEpilogueFwdINS6_IJSA_NS7_ILi512EEESA_EEES9_SC_SE_Li256ELb1ELb1ELb0ELb0EEENS1_36VarlenDynamicPersistentTileSchedulerILi64ELi64ELi256ELi128ELb0ELb1ELb1ELb1ELb0ELb1EEEEEEEEEvNT_6ParamsE --------------------------
	.section	.text._ZN7cutlass13device_kernelIN5flash11enable_sm90INS1_16FlashAttnFwdSm90INS1_25CollectiveMainloopFwdSm90ILi2EN4cute5tupleIJNS5_1CILi1EEES8_S8_EEENS6_IJNS7_ILi64EEESA_SA_EEELi512ENS_6half_tEfNS_4arch4Sm90ELb0ELb1ELb1ELb1ELb1ELb0ELb1ELb0ELb0ELb1ELb0ELb0EEENS1_21CollectiveEpilogueFwdINS6_IJSA_NS7_ILi512EEESA_EEES9_SC_SE_Li256ELb1ELb1ELb0ELb0EEENS1_36VarlenDynamicPersistentTileSchedulerILi64ELi64ELi256ELi128ELb0ELb1ELb1ELb1ELb0ELb1EEEEEEEEEvNT_6ParamsE,"ax",@progbits
	.align	128
.text._ZN7cutlass13device_kernelIN5flash11enable_sm90INS1_16FlashAttnFwdSm90INS1_25CollectiveMainloopFwdSm90ILi2EN4cute5tupleIJNS5_1CILi1EEES8_S8_EEENS6_IJNS7_ILi64EEESA_SA_EEELi512ENS_6half_tEfNS_4arch4Sm90ELb0ELb1ELb1ELb1ELb1ELb0ELb1ELb0ELb0ELb1ELb0ELb0EEENS1_21CollectiveEpilogueFwdINS6_IJSA_NS7_ILi512EEESA_EEES9_SC_SE_Li256ELb1ELb1ELb0ELb0EEENS1_36VarlenDynamicPersistentTileSchedulerILi64ELi64ELi256ELi128ELb0ELb1ELb1ELb1ELb0ELb1EEEEEEEEEvNT_6ParamsE:
        .type           _ZN7cutlass13device_kernelIN5flash11enable_sm90INS1_16FlashAttnFwdSm90INS1_25CollectiveMainloopFwdSm90ILi2EN4cute5tupleIJNS5_1CILi1EEES8_S8_EEENS6_IJNS7_ILi64EEESA_SA_EEELi512ENS_6half_tEfNS_4arch4Sm90ELb0ELb1ELb1ELb1ELb1ELb0ELb1ELb0ELb0ELb1ELb0ELb0EEENS1_21CollectiveEpilogueFwdINS6_IJSA_NS7_ILi512EEESA_EEES9_SC_SE_Li256ELb1ELb1ELb0ELb0EEENS1_36VarlenDynamicPersistentTileSchedulerILi64ELi64ELi256ELi128ELb0ELb1ELb1ELb1ELb0ELb1EEEEEEEEEvNT_6ParamsE,@function
        .size           _ZN7cutlass13device_kernelIN5flash11enable_sm90INS1_16FlashAttnFwdSm90INS1_25CollectiveMainloopFwdSm90ILi2EN4cute5tupleIJNS5_1CILi1EEES8_S8_EEENS6_IJNS7_ILi64EEESA_SA_EEELi512ENS_6half_tEfNS_4arch4Sm90ELb0ELb1ELb1ELb1ELb1ELb0ELb1ELb0ELb0ELb1ELb0ELb0EEENS1_21CollectiveEpilogueFwdINS6_IJSA_NS7_ILi512EEESA_EEES9_SC_SE_Li256ELb1ELb1ELb0ELb0EEENS1_36VarlenDynamicPersistentTileSchedulerILi64ELi64ELi256ELi128ELb0ELb1ELb1ELb1ELb0ELb1EEEEEEEEEvNT_6ParamsE,(.L_x_64 - _ZN7cutlass13device_kernelIN5flash11enable_sm90INS1_16FlashAttnFwdSm90INS1_25CollectiveMainloopFwdSm90ILi2EN4cute5tupleIJNS5_1CILi1EEES8_S8_EEENS6_IJNS7_ILi64EEESA_SA_EEELi512ENS_6half_tEfNS_4arch4Sm90ELb0ELb1ELb1ELb1ELb1ELb0ELb1ELb0ELb0ELb1ELb0ELb0EEENS1_21CollectiveEpilogueFwdINS6_IJSA_NS7_ILi512EEESA_EEES9_SC_SE_Li256ELb1ELb1ELb0ELb0EEENS1_36VarlenDynamicPersistentTileSchedulerILi64ELi64ELi256ELi128ELb0ELb1ELb1ELb1ELb0ELb1EEEEEEEEEvNT_6ParamsE)
        .other          _ZN7cutlass13device_kernelIN5flash11enable_sm90INS1_16FlashAttnFwdSm90INS1_25CollectiveMainloopFwdSm90ILi2EN4cute5tupleIJNS5_1CILi1EEES8_S8_EEENS6_IJNS7_ILi64EEESA_SA_EEELi512ENS_6half_tEfNS_4arch4Sm90ELb0ELb1ELb1ELb1ELb1ELb0ELb1ELb0ELb0ELb1ELb0ELb0EEENS1_21CollectiveEpilogueFwdINS6_IJSA_NS7_ILi512EEESA_EEES9_SC_SE_Li256ELb1ELb1ELb0ELb0EEENS1_36VarlenDynamicPersistentTileSchedulerILi64ELi64ELi256ELi128ELb0ELb1ELb1ELb1ELb0ELb1EEEEEEEEEvNT_6ParamsE,@"STO_CUDA_ENTRY STV_DEFAULT"
_ZN7cutlass13device_kernelIN5flash11enable_sm90INS1_16FlashAttnFwdSm90INS1_25CollectiveMainloopFwdSm90ILi2EN4cute5tupleIJNS5_1CILi1EEES8_S8_EEENS6_IJNS7_ILi64EEESA_SA_EEELi512ENS_6half_tEfNS_4arch4Sm90ELb0ELb1ELb1ELb1ELb1ELb0ELb1ELb0ELb0ELb1ELb0ELb0EEENS1_21CollectiveEpilogueFwdINS6_IJSA_NS7_ILi512EEESA_EEES9_SC_SE_Li256ELb1ELb1ELb0ELb0EEENS1_36VarlenDynamicPersistentTileSchedulerILi64ELi64ELi256ELi128ELb0ELb1ELb1ELb1ELb0ELb1EEEEEEEEEvNT_6ParamsE:
[----:B------:R-:W-:Y:S01]  /*0000*/  LDC R1, c[0x0][0x37c] ;  /* 0x0000df00ff017b82 */ /* 0x000fe20000000800 */
[----:B------:R-:W-:Y:S05]  /*0010*/  EXIT ;  /* 0x000000000000794d */ /* 0x000fea0003800000 */
.L_x_19:
        /* <DEDUP_REMOVED lines=14> */
.L_x_64:


//--------------------- .text._ZN7cutlass13device_kernelIN5flash11enable_sm90INS1_16FlashAttnFwdSm90INS1_25CollectiveMainloopFwdSm90ILi2EN4cute5tupleIJNS5_1CILi1EEES8_S8_EEENS6_IJNS7_ILi64EEESA_SA_EEELi512ENS_6half_tEfNS_4arch4Sm90ELb0ELb1ELb1ELb1ELb1ELb1ELb1ELb0ELb0ELb1ELb0ELb0EEENS1_21CollectiveEpilogueFwdINS6_IJSA_NS7_ILi512EEESA_EEES9_SC_SE_Li256ELb1ELb1ELb0ELb0EEENS1_36VarlenDynamicPersistentTileSchedulerILi64ELi64ELi256ELi128ELb0ELb1ELb1ELb1ELb0ELb1EEEEEEEEEvNT_6ParamsE --------------------------
	.section	.text._ZN7cutlass13device_kernelIN5flash11enable_sm90INS1_16FlashAttnFwdSm90INS1_25CollectiveMainloopFwdSm90ILi2EN4cute5tupleIJNS5_1CILi1EEES8_S8_EEENS6_IJNS7_ILi64EEESA_SA_EEELi512ENS_6half_tEfNS_4arch4Sm90ELb0ELb1ELb1ELb1ELb1ELb1ELb1ELb0ELb0ELb1ELb0ELb0EEENS1_21CollectiveEpilogueFwdINS6_IJSA_NS7_ILi512EEESA_EEES9_SC_SE_Li256ELb1ELb1ELb0ELb0EEENS1_36VarlenDynamicPersistentTileSchedulerILi64ELi64ELi256ELi128ELb0ELb1ELb1ELb1ELb0ELb1EEEEEEEEEvNT_6ParamsE,"ax",@progbits
	.align	128
.text._ZN7cutlass13device_kernelIN5flash11enable_sm90INS1_16FlashAttnFwdSm90INS1_25CollectiveMainloopFwdSm90ILi2EN4cute5tupleIJNS5_1CILi1EEES8_S8_EEENS6_IJNS7_ILi64EEESA_SA_EEELi512ENS_6half_tEfNS_4arch4Sm90ELb0ELb1ELb1ELb1ELb1ELb1ELb1ELb0ELb0ELb1ELb0ELb0EEENS1_21CollectiveEpilogueFwdINS6_IJSA_NS7_ILi512EEESA_EEES9_SC_SE_Li256ELb1ELb1ELb0ELb0EEENS1_36VarlenDynamicPersistentTileSchedulerILi64ELi64ELi256ELi128ELb0ELb1ELb1ELb1ELb0ELb1EEEEEEEEEvNT_6ParamsE:
        .type           _ZN7cutlass13device_kernelIN5flash11enable_sm90INS1_16FlashAttnFwdSm90INS1_25CollectiveMainloopFwdSm90ILi2EN4cute5tupleIJNS5_1CILi1EEES8_S8_EEENS6_IJNS7_ILi64EEESA_SA_EEELi512ENS_6half_tEfNS_4arch4Sm90ELb0ELb1ELb1ELb1ELb1ELb1ELb1ELb0ELb0ELb1ELb0ELb0EEENS1_21CollectiveEpilogueFwdINS6_IJSA_NS7_ILi512EEESA_EEES9_SC_SE_Li256ELb1ELb1ELb0ELb0EEENS1_36VarlenDynamicPersistentTileSchedulerILi64ELi64ELi256ELi128ELb0ELb1ELb1ELb1ELb0ELb1EEEEEEEEEvNT_6ParamsE,@function
        .size           _ZN7cutlass13device_kernelIN5flash11enable_sm90INS1_16FlashAttnFwdSm90INS1_25CollectiveMainloopFwdSm90ILi2EN4cute5tupleIJNS5_1CILi1EEES8_S8_EEENS6_IJNS7_ILi64EEESA_SA_EEELi512ENS_6half_tEfNS_4arch4Sm90ELb0ELb1ELb1ELb1ELb1ELb1ELb1ELb0ELb0ELb1ELb0ELb0EEENS1_21CollectiveEpilogueFwdINS6_IJSA_NS7_ILi512EEESA_EEES9_SC_SE_Li256ELb1ELb1ELb0ELb0EEENS1_36VarlenDynamicPersistentTileSchedulerILi64ELi64ELi256ELi128ELb0ELb1ELb1ELb1ELb0ELb1EEEEEEEEEvNT_6ParamsE,(.L_x_65 - _ZN7cutlass13device_kernelIN5flash11enable_sm90INS1_16FlashAttnFwdSm90INS1_25CollectiveMainloopFwdSm90ILi2EN4cute5tupleIJNS5_1CILi1EEES8_S8_EEENS6_IJNS7_ILi64EEESA_SA_EEELi512ENS_6half_tEfNS_4arch4Sm90ELb0ELb1ELb1ELb1ELb1ELb1ELb1ELb0ELb0ELb1ELb0ELb0EEENS1_21CollectiveEpilogueFwdINS6_IJSA_NS7_ILi512EEESA_EEES9_SC_SE_Li256ELb1ELb1ELb0ELb0EEENS1_36VarlenDynamicPersistentTileSchedulerILi64ELi64ELi256ELi128ELb0ELb1ELb1ELb1ELb0ELb1EEEEEEEEEvNT_6ParamsE)
        .other          _ZN7cutlass13device_kernelIN5flash11enable_sm90INS1_16FlashAttnFwdSm90INS1_25CollectiveMainloopFwdSm90ILi2EN4cute5tupleIJNS5_1CILi1EEES8_S8_EEENS6_IJNS7_ILi64EEESA_SA_EEELi512ENS_6half_tEfNS_4arch4Sm90ELb0ELb1ELb1ELb1ELb1ELb1ELb1ELb0ELb0ELb1ELb0ELb0EEENS1_21CollectiveEpilogueFwdINS6_IJSA_NS7_ILi512EEESA_EEES9_SC_SE_Li256ELb1ELb1ELb0ELb0EEENS1_36VarlenDynamicPersistentTileSchedulerILi64ELi64ELi256ELi128ELb0ELb1ELb1ELb1ELb0ELb1EEEEEEEEEvNT_6ParamsE,@"STO_CUDA_ENTRY STV_DEFAULT"
_ZN7cutlass13device_kernelIN5flash11enable_sm90INS1_16FlashAttnFwdSm90INS1_25CollectiveMainloopFwdSm90ILi2EN4cute5tupleIJNS5_1CILi1EEES8_S8_EEENS6_IJNS7_ILi64EEESA_SA_EEELi512ENS_6half_tEfNS_4arch4Sm90ELb0ELb1ELb1ELb1ELb1ELb1ELb1ELb0ELb0ELb1ELb0ELb0EEENS1_21CollectiveEpilogueFwdINS6_IJSA_NS7_ILi512EEESA_EEES9_SC_SE_Li256ELb1ELb1ELb0ELb0EEENS1_36VarlenDynamicPersistentTileSchedulerILi64ELi64ELi256ELi128ELb0ELb1ELb1ELb1ELb0ELb1EEEEEEEEEvNT_6ParamsE:
[----:B------:R-:W-:Y:S01]  /*0000*/  LDC R1, c[0x0][0x37c] ;  /* 0x0000df00ff017b82 */ /* 0x000fe20000000800 */
[----:B------:R-:W-:Y:S05]  /*0010*/  EXIT ;  /* 0x000000000000794d */ /* 0x000fea0003800000 */
.L_x_20:
        /* <DEDUP_REMOVED lines=14> */
.L_x_65:


//--------------------- .text._ZN7cutlass13device_kernelIN5flash11enable_sm90INS1_16FlashAttnFwdSm90INS1_25CollectiveMainloopFwdSm90ILi2EN4cute5tupleIJNS5_1CILi1EEES8_S8_EEENS6_IJNS7_ILi64EEESA_SA_EEELi512ENS_6half_tEfNS_4arch4Sm90ELb1ELb0ELb1ELb0ELb1ELb0ELb0ELb0ELb0ELb1ELb0ELb0EEENS1_21CollectiveEpilogueFwdINS6_IJSA_NS7_ILi512EEESA_EEES9_SC_SE_Li256ELb0ELb1ELb0ELb0EEENS1_30DynamicPersistentTileSchedulerILi256ELi128ELb0ELb1ELb1EEEEEEEEEvNT_6ParamsE --------------------------
	.section	.text._ZN7cutlass13device_kernelIN5flash11enable_sm90INS1_16FlashAttnFwdSm90INS1_25CollectiveMainloopFwdSm90ILi2EN4cute5tupleIJNS5_1CILi1EEES8_S8_EEENS6_IJNS7_ILi64EEESA_SA_EEELi512ENS_6half_tEfNS_4arch4Sm90ELb1ELb0ELb1ELb0ELb1ELb0ELb0ELb0ELb0ELb1ELb0ELb0EEENS1_21CollectiveEpilogueFwdINS6_IJSA_NS7_ILi512EEESA_EEES9_SC_SE_Li256ELb0ELb1ELb0ELb0EEENS1_30DynamicPersistentTileSchedulerILi256ELi128ELb0ELb1ELb1EEEEEEEEEvNT_6ParamsE,"ax",@progbits
	.align	128
.text._ZN7cutlass13device_kernelIN5flash11enable_sm90INS1_16FlashAttnFwdSm90INS1_25CollectiveMainloopFwdSm90ILi2EN4cute5tupleIJNS5_1CILi1EEES8_S8_EEENS6_IJNS7_ILi64EEESA_SA_EEELi512ENS_6half_tEfNS_4arch4Sm90ELb1ELb0ELb1ELb0ELb1ELb0ELb0ELb0ELb0ELb1ELb0ELb0EEENS1_21CollectiveEpilogueFwdINS6_IJSA_NS7_ILi512EEESA_EEES9_SC_SE_Li256ELb0ELb1ELb0ELb0EEENS1_30DynamicPersistentTileSchedulerILi256ELi128ELb0ELb1ELb1EEEEEEEEEvNT_6ParamsE:
        .type           _ZN7cutlass13device_kernelIN5flash11enable_sm90INS1_16FlashAttnFwdSm90INS1_25CollectiveMainloopFwdSm90ILi2EN4cute5tupleIJNS5_1CILi1EEES8_S8_EEENS6_IJNS7_ILi64EEESA_SA_EEELi512ENS_6half_tEfNS_4arch4Sm90ELb1ELb0ELb1ELb0ELb1ELb0ELb0ELb0ELb0ELb1ELb0ELb0EEENS1_21CollectiveEpilogueFwdINS6_IJSA_NS7_ILi512EEESA_EEES9_SC_SE_Li256ELb0ELb1ELb0ELb0EEENS1_30DynamicPersistentTileSchedulerILi256ELi128ELb0ELb1ELb1EEEEEEEEEvNT_6ParamsE,@function
        .size           _ZN7cutlass13device_kernelIN5flash11enable_sm90INS1_16FlashAttnFwdSm90INS1_25CollectiveMainloopFwdSm90ILi2EN4cute5tupleIJNS5_1CILi1EEES8_S8_EEENS6_IJNS7_ILi64EEESA_SA_EEELi512ENS_6half_tEfNS_4arch4Sm90ELb1ELb0ELb1ELb0ELb1ELb0ELb0ELb0ELb0ELb1ELb0ELb0EEENS1_21CollectiveEpilogueFwdINS6_IJSA_NS7_ILi512EEESA_EEES9_SC_SE_Li256ELb0ELb1ELb0ELb0EEENS1_30DynamicPersistentTileSchedulerILi256ELi128ELb0ELb1ELb1EEEEEEEEEvNT_6ParamsE,(.L_x_66 - _ZN7cutlass13device_kernelIN5flash11enable_sm90INS1_16FlashAttnFwdSm90INS1_25CollectiveMainloopFwdSm90ILi2EN4cute5tupleIJNS5_1CILi1EEES8_S8_EEENS6_IJNS7_ILi64EEESA_SA_EEELi512ENS_6half_tEfNS_4arch4Sm90ELb1ELb0ELb1ELb0ELb1ELb0ELb0ELb0ELb0ELb1ELb0ELb0EEENS1_21CollectiveEpilogueFwdINS6_IJSA_NS7_ILi512EEESA_EEES9_SC_SE_Li256ELb0ELb1ELb0ELb0EEENS1_30DynamicPersistentTileSchedulerILi256ELi128ELb0ELb1ELb1EEEEEEEEEvNT_6ParamsE)
        .other          _ZN7cutlass13device_kernelIN5flash11enable_sm90INS1_16FlashAttnFwdSm90INS1_25CollectiveMainloopFwdSm90ILi2EN4cute5tupleIJNS5_1CILi1EEES8_S8_EEENS6_IJNS7_ILi64EEESA_SA_EEELi512ENS_6half_tEfNS_4arch4Sm90ELb1ELb0ELb1ELb0ELb1ELb0ELb0ELb0ELb0ELb1ELb0ELb0EEENS1_21CollectiveEpilogueFwdINS6_IJSA_NS7_ILi512EEESA_EEES9_SC_SE_Li256ELb0ELb1ELb0ELb0EEENS1_30DynamicPersistentTileSchedulerILi256ELi128ELb0ELb1ELb1EEEEEEEEEvNT_6ParamsE,@"STO_CUDA_ENTRY STV_DEFAULT"
_ZN7cutlass13device_kernelIN5flash11enable_sm90INS1_16FlashAttnFwdSm90INS1_25CollectiveMainloopFwdSm90ILi2EN4cute5tupleIJNS5_1CILi1EEES8_S8_EEENS6_IJNS7_ILi64EEESA_SA_EEELi512ENS_6half_tEfNS_4arch4Sm90ELb1ELb0ELb1ELb0ELb1ELb0ELb0ELb0ELb0ELb1ELb0ELb0EEENS1_21CollectiveEpilogueFwdINS6_IJSA_NS7_ILi512EEESA_EEES9_SC_SE_Li256ELb0ELb1ELb0ELb0EEENS1_30DynamicPersistentTileSchedulerILi256ELi128ELb0ELb1ELb1EEEEEEEEEvNT_6ParamsE:
[----:B------:R-:W-:Y:S01]  /*0000*/  LDC R1, c[0x0][0x37c] ;  /* 0x0000df00ff017b82 */ /* 0x000fe20000000800 */
[----:B------:R-:W-:Y:S05]  /*0010*/  EXIT ;  /* 0x000000000000794d */ /* 0x000fea0003800000 */
.L_x_21:
        /* <DEDUP_REMOVED lines=14> */
.L_x_66:


//--------------------- .text._ZN7cutlass13device_kernelIN5flash11enable_sm90INS1_16FlashAttnFwdSm90INS1_25CollectiveMainloopFwdSm90ILi2EN4cute5tupleIJNS5_1CILi1EEES8_S8_EEENS6_IJNS7_ILi64EEESA_SA_EEELi512ENS_6half_tEfNS_4arch4Sm90ELb1ELb0ELb1ELb0ELb1ELb0ELb1ELb0ELb0ELb1ELb0ELb0EEENS1_21CollectiveEpilogueFwdINS6_IJSA_NS7_ILi512EEESA_EEES9_SC_SE_Li256ELb0ELb1ELb0ELb0EEENS1_30DynamicPersistentTileSchedulerILi256ELi128ELb0ELb1ELb1EEEEEEEEEvNT_6ParamsE --------------------------
	.section	.text._ZN7cutlass13device_kernelIN5flash11enable_sm90INS1_16FlashAttnFwdSm90INS1_25CollectiveMainloopFwdSm90ILi2EN4cute5tupleIJNS5_1CILi1EEES8_S8_EEENS6_IJNS7_ILi64EEESA_SA_EEELi512ENS_6half_tEfNS_4arch4Sm90ELb1ELb0ELb1ELb0ELb1ELb0ELb1ELb0ELb0ELb1ELb0ELb0EEENS1_21CollectiveEpilogueFwdINS6_IJSA_NS7_ILi512EEESA_EEES9_SC_SE_Li256ELb0ELb1ELb0ELb0EEENS1_30DynamicPersistentTileSchedulerILi256ELi128ELb0ELb1ELb1EEEEEEEEEvNT_6ParamsE,"ax",@progbits
	.align	128
.text._ZN7cutlass13device_kernelIN5flash11enable_sm90INS1_16FlashAttnFwdSm90INS1_25CollectiveMainloopFwdSm90ILi2EN4cute5tupleIJNS5_1CILi1EEES8_S8_EEENS6_IJNS7_ILi64EEESA_SA_EEELi512ENS_6half_tEfNS_4arch4Sm90ELb1ELb0ELb1ELb0ELb1ELb0ELb1ELb0ELb0ELb1ELb0ELb0EEENS1_21CollectiveEpilogueFwdINS6_IJSA_NS7_ILi512EEESA_EEES9_SC_SE_Li256ELb0ELb1ELb0ELb0EEENS1_30DynamicPersistentTileSchedulerILi256ELi128ELb0ELb1ELb1EEEEEEEEEvNT_6ParamsE:
        .type           _ZN7cutlass13device_kernelIN5flash11enable_sm90INS1_16FlashAttnFwdSm90INS1_25CollectiveMainloopFwdSm90ILi2EN4cute5tupleIJNS5_1CILi1EEES8_S8_EEENS6_IJNS7_ILi64EEESA_SA_EEELi512ENS_6half_tEfNS_4arch4Sm90ELb1ELb0ELb1ELb0ELb1ELb0ELb1ELb0ELb0ELb1ELb0ELb0EEENS1_21CollectiveEpilogueFwdINS6_IJSA_NS7_ILi512EEESA_EEES9_SC_SE_Li256ELb0ELb1ELb0ELb0EEENS1_30DynamicPersistentTileSchedulerILi256ELi128ELb0ELb1ELb1EEEEEEEEEvNT_6ParamsE,@function
        .size           _ZN7cutlass13device_kernelIN5flash11enable_sm90INS1_16FlashAttnFwdSm90INS1_25CollectiveMainloopFwdSm90ILi2EN4cute5tupleIJNS5_1CILi1EEES8_S8_EEENS6_IJNS7_ILi64EEESA_SA_EEELi512ENS_6half_tEfNS_4arch4Sm90ELb1ELb0ELb1ELb0ELb1ELb0ELb1ELb0ELb0ELb1ELb0ELb0EEENS1_21CollectiveEpilogueFwdINS6_IJSA_NS7_ILi512EEESA_EEES9_SC_SE_Li256ELb0ELb1ELb0ELb0EEENS1_30DynamicPersistentTileSchedulerILi256ELi128ELb0ELb1ELb1EEEEEEEEEvNT_6ParamsE,(.L_x_67 - _ZN7cutlass13device_kernelIN5flash11enable_sm90INS1_16FlashAttnFwdSm90INS1_25CollectiveMainloopFwdSm90ILi2EN4cute5tupleIJNS5_1CILi1EEES8_S8_EEENS6_IJNS7_ILi64EEESA_SA_EEELi512ENS_6half_tEfNS_4arch4Sm90ELb1ELb0ELb1ELb0ELb1ELb0ELb1ELb0ELb0ELb1ELb0ELb0EEENS1_21CollectiveEpilogueFwdINS6_IJSA_NS7_ILi512EEESA_EEES9_SC_SE_Li256ELb0ELb1ELb0ELb0EEENS1_30DynamicPersistentTileSchedulerILi256ELi128ELb0ELb1ELb1EEEEEEEEEvNT_6ParamsE)
        .other          _ZN7cutlass13device_kernelIN5flash11enable_sm90INS1_16FlashAttnFwdSm90INS1_25CollectiveMainloopFwdSm90ILi2EN4cute5tupleIJNS5_1CILi1EEES8_S8_EEENS6_IJNS7_ILi64EEESA_SA_EEELi512ENS_6half_tEfNS_4arch4Sm90ELb1ELb0ELb1ELb0ELb1ELb0ELb1ELb0ELb0ELb1ELb0ELb0EEENS1_21CollectiveEpilogueFwdINS6_IJSA_NS7_ILi512EEESA_EEES9_SC_SE_Li256ELb0ELb1ELb0ELb0EEENS1_30DynamicPersistentTileSchedulerILi256ELi128ELb0ELb1ELb1EEEEEEEEEvNT_6ParamsE,@"STO_CUDA_ENTRY STV_DEFAULT"
_ZN7cutlass13device_kernelIN5flash11enable_sm90INS1_16FlashAttnFwdSm90INS1_25CollectiveMainloopFwdSm90ILi2EN4cute5tupleIJNS5_1CILi1EEES8_S8_EEENS6_IJNS7_ILi64EEESA_SA_EEELi512ENS_6half_tEfNS_4arch4Sm90ELb1ELb0ELb1ELb0ELb1ELb0ELb1ELb0ELb0ELb1ELb0ELb0EEENS1_21CollectiveEpilogueFwdINS6_IJSA_NS7_ILi512EEESA_EEES9_SC_SE_Li256ELb0ELb1ELb0ELb0EEENS1_30DynamicPersistentTileSchedulerILi256ELi128ELb0ELb1ELb1EEEEEEEEEvNT_6ParamsE:
[----:B------:R-:W-:Y:S01]  /*0000*/  LDC R1, c[0x0][0x37c] ;  /* 0x0000df00ff017b82 */ /* 0x000fe20000000800 */
[----:B------:R-:W-:Y:S05]  /*0010*/  EXIT ;  /* 0x000000000000794d */ /* 0x000fea0003800000 */
.L_x_22:
        /* <DEDUP_REMOVED lines=14> */
.L_x_67:


//--------------------- .text._ZN7cutlass13device_kernelIN5flash11enable_sm90INS1_16FlashAttnFwdSm90INS1_25CollectiveMainloopFwdSm90ILi2EN4cute5tupleIJNS5_1CILi1EEES8_S8_EEENS6_IJNS7_ILi64EEESA_SA_EEELi512ENS_6half_tEfNS_4arch4Sm90ELb1ELb0ELb1ELb1ELb1ELb0ELb0ELb0ELb0ELb1ELb0ELb0EEENS1_21CollectiveEpilogueFwdINS6_IJSA_NS7_ILi512EEESA_EEES9_SC_SE_Li256ELb1ELb1ELb0ELb0EEENS1_36VarlenDynamicPersistentTileSchedulerILi64ELi64ELi256ELi128ELb0ELb1ELb1ELb1ELb1ELb1EEEEEEEEEvNT_6ParamsE --------------------------
	.section	.text._ZN7cutlass13device_kernelIN5flash11enable_sm90INS1_16FlashAttnFwdSm90INS1_25CollectiveMainloopFwdSm90ILi2EN4cute5tupleIJNS5_1CILi1EEES8_S8_EEENS6_IJNS7_ILi64EEESA_SA_EEELi512ENS_6half_tEfNS_4arch4Sm90ELb1ELb0ELb1ELb1ELb1ELb0ELb0ELb0ELb0ELb1ELb0ELb0EEENS1_21CollectiveEpilogueFwdINS6_IJSA_NS7_ILi512EEESA_EEES9_SC_SE_Li256ELb1ELb1ELb0ELb0EEENS1_36VarlenDynamicPersistentTileSchedulerILi64ELi64ELi256ELi128ELb0ELb1ELb1ELb1ELb1ELb1EEEEEEEEEvNT_6ParamsE,"ax",@progbits
	.align	128
.text._ZN7cutlass13device_kernelIN5flash11enable_sm90INS1_16FlashAttnFwdSm90INS1_25CollectiveMainloopFwdSm90ILi2EN4cute5tupleIJNS5_1CILi1EEES8_S8_EEENS6_IJNS7_ILi64EEESA_SA_EEELi512ENS_6half_tEfNS_4arch4Sm90ELb1ELb0ELb1ELb1ELb1ELb0ELb0ELb0ELb0ELb1ELb0ELb0EEENS1_21CollectiveEpilogueFwdINS6_IJSA_NS7_ILi512EEESA_EEES9_SC_SE_Li256ELb1ELb1ELb0ELb0EEENS1_36VarlenDynamicPersistentTileSchedulerILi64ELi64ELi256ELi128ELb0ELb1ELb1ELb1ELb1ELb1EEEEEEEEEvNT_6ParamsE:
        .type           _ZN7cutlass13device_kernelIN5flash11enable_sm90INS1_16FlashAttnFwdSm90INS1_25CollectiveMainloopFwdSm90ILi2EN4cute5tupleIJNS5_1CILi1EEES8_S8_EEENS6_IJNS7_ILi64EEESA_SA_EEELi512ENS_6half_tEfNS_4arch4Sm90ELb1ELb0ELb1ELb1ELb1ELb0ELb0ELb0ELb0ELb1ELb0ELb0EEENS1_21CollectiveEpilogueFwdINS6_IJSA_NS7_ILi512EEESA_EEES9_SC_SE_Li256ELb1ELb1ELb0ELb0EEENS1_36VarlenDynamicPersistentTileSchedulerILi64ELi64ELi256ELi128ELb0ELb1ELb1ELb1ELb1ELb1EEEEEEEEEvNT_6ParamsE,@function
        .size           _ZN7cutlass13device_kernelIN5flash11enable_sm90INS1_16FlashAttnFwdSm90INS1_25CollectiveMainloopFwdSm90ILi2EN4cute5tupleIJNS5_1CILi1EEES8_S8_EEENS6_IJNS7_ILi64EEESA_SA_EEELi512ENS_6half_tEfNS_4arch4Sm90ELb1ELb0ELb1ELb1ELb1ELb0ELb0ELb0ELb0ELb1ELb0ELb0EEENS1_21CollectiveEpilogueFwdINS6_IJSA_NS7_ILi512EEESA_EEES9_SC_SE_Li256ELb1ELb1ELb0ELb0EEENS1_36VarlenDynamicPersistentTileSchedulerILi64ELi64ELi256ELi128ELb0ELb1ELb1ELb1ELb1ELb1EEEEEEEEEvNT_6ParamsE,(.L_x_68 - _ZN7cutlass13device_kernelIN5flash11enable_sm90INS1_16FlashAttnFwdSm90INS1_25CollectiveMainloopFwdSm90ILi2EN4cute5tupleIJNS5_1CILi1EEES8_S8_EEENS6_IJNS7_ILi64EEESA_SA_EEELi512ENS_6half_tEfNS_4arch4Sm90ELb1ELb0ELb1ELb1ELb1ELb0ELb0ELb0ELb0ELb1ELb0ELb0EEENS1_21CollectiveEpilogueFwdINS6_IJSA_NS7_ILi512EEESA_EEES9_SC_SE_Li256ELb1ELb1ELb0ELb0EEENS1_36VarlenDynamicPersistentTileSchedulerILi64ELi64ELi256ELi128ELb0ELb1ELb1ELb1ELb1ELb1EEEEEEEEEvNT_6ParamsE)
        .other          _ZN7cutlass13device_kernelIN5flash11enable_sm90INS1_16FlashAttnFwdSm90INS1_25CollectiveMainloopFwdSm90ILi2EN4cute5tupleIJNS5_1CILi1EEES8_S8_EEENS6_IJNS7_ILi64EEESA_SA_EEELi512ENS_6half_tEfNS_4arch4Sm90ELb1ELb0ELb1ELb1ELb1ELb0ELb0ELb0ELb0ELb1ELb0ELb0EEENS1_21CollectiveEpilogueFwdINS6_IJSA_NS7_ILi512EEESA_EEES9_SC_SE_Li256ELb1ELb1ELb0ELb0EEENS1_36VarlenDynamicPersistentTileSchedulerILi64ELi64ELi256ELi128ELb0ELb1ELb1ELb1ELb1ELb1EEEEEEEEEvNT_6ParamsE,@"STO_CUDA_ENTRY STV_DEFAULT"
_ZN7cutlass13device_kernelIN5flash11enable_sm90INS1_16FlashAttnFwdSm90INS1_25CollectiveMainloopFwdSm90ILi2EN4cute5tupleIJNS5_1CILi1EEES8_S8_EEENS6_IJNS7_ILi64EEESA_SA_EEELi512ENS_6half_tEfNS_4arch4Sm90ELb1ELb0ELb1ELb1ELb1ELb0ELb0ELb0ELb0ELb1ELb0ELb0EEENS1_21CollectiveEpilogueFwdINS6_IJSA_NS7_ILi512EEESA_EEES9_SC_SE_Li256ELb1ELb1ELb0ELb0EEENS1_36VarlenDynamicPersistentTileSchedulerILi64ELi64ELi256ELi128ELb0ELb1ELb1ELb1ELb1ELb1EEEEEEEEEvNT_6ParamsE:
[----:B------:R-:W-:Y:S01]  /*0000*/  LDC R1, c[0x0][0x37c] ;  /* 0x0000df00ff017b82 */ /* 0x000fe20000000800 */
[----:B------:R-:W-:Y:S05]  /*0010*/  EXIT ;  /* 0x000000000000794d */ /* 0x000fea0003800000 */
.L_x_23:
        /* <DEDUP_REMOVED lines=14> */
.L_x_68:


//--------------------- .text._ZN7cutlass13device_kernelIN5flash11enable_sm90INS1_16FlashAttnFwdSm90INS1_25CollectiveMainloopFwdSm90ILi2EN4cute5tupleIJNS5_1CILi1EEES8_S8_EEENS6_IJNS7_ILi64EEESA_SA_EEELi512ENS_6half_tEfNS_4arch4Sm90ELb1ELb0ELb1ELb1ELb1ELb1ELb0ELb0ELb0ELb1ELb0ELb0EEENS1_21CollectiveEpilogueFwdINS6_IJSA_NS7_ILi512EEESA_EEES9_SC_SE_Li256ELb1ELb1ELb0ELb0EEENS1_36VarlenDynamicPersistentTileSchedulerILi64ELi64ELi256ELi128ELb0ELb1ELb1ELb1ELb1ELb1EEEEEEEEEvNT_6ParamsE --------------------------
	.section	.text._ZN7cutlass13device_kernelIN5flash11enable_sm90INS1_16FlashAttnFwdSm90INS1_25CollectiveMainloopFwdSm90ILi2EN4cute5tupleIJNS5_1CILi1EEES8_S8_EEENS6_IJNS7_ILi64EEESA_SA_EEELi512ENS_6half_tEfNS_4arch4Sm90ELb1ELb0ELb1ELb1ELb1ELb1ELb0ELb0ELb0ELb1ELb0ELb0EEENS1_21CollectiveEpilogueFwdINS6_IJSA_NS7_ILi512EEESA_EEES9_SC_SE_Li256ELb1ELb1ELb0ELb0EEENS1_36VarlenDynamicPersistentTileSchedulerILi64ELi64ELi256ELi128ELb0ELb1ELb1ELb1ELb1ELb1EEEEEEEEEvNT_6ParamsE,"ax",@progbits
	.align	128
.text._ZN7cutlass13device_kernelIN5flash11enable_sm90INS1_16FlashAttnFwdSm90INS1_25CollectiveMainloopFwdSm90ILi2EN4cute5tupleIJNS5_1CILi1EEES8_S8_EEENS6_IJNS7_ILi64EEESA_SA_EEELi512ENS_6half_tEfNS_4arch4Sm90ELb1ELb0ELb1ELb1ELb1ELb1ELb0ELb0ELb0ELb1ELb0ELb0EEENS1_21CollectiveEpilogueFwdINS6_IJSA_NS7_ILi512EEESA_EEES9_SC_SE_Li256ELb1ELb1ELb0ELb0EEENS1_36VarlenDynamicPersistentTileSchedulerILi64ELi64ELi256ELi128ELb0ELb1ELb1ELb1ELb1ELb1EEEEEEEEEvNT_6ParamsE:
        .type           _ZN7cutlass13device_kernelIN5flash11enable_sm90INS1_16FlashAttnFwdSm90INS1_25CollectiveMainloopFwdSm90ILi2EN4cute5tupleIJNS5_1CILi1EEES8_S8_EEENS6_IJNS7_ILi64EEESA_SA_EEELi512ENS_6half_tEfNS_4arch4Sm90ELb1ELb0ELb1ELb1ELb1ELb1ELb0ELb0ELb0ELb1ELb0ELb0EEENS1_21CollectiveEpilogueFwdINS6_IJSA_NS7_ILi512EEESA_EEES9_SC_SE_Li256ELb1ELb1ELb0ELb0EEENS1_36VarlenDynamicPersistentTileSchedulerILi64ELi64ELi256ELi128ELb0ELb1ELb1ELb1ELb1ELb1EEEEEEEEEvNT_6ParamsE,@function
        .size           _ZN7cutlass13device_kernelIN5flash11enable_sm90INS1_16FlashAttnFwdSm90INS1_25CollectiveMainloopFwdSm90ILi2EN4cute5tupleIJNS5_1CILi1EEES8_S8_EEENS6_IJNS7_ILi64EEESA_SA_EEELi512ENS_6half_tEfNS_4arch4Sm90ELb1ELb0ELb1ELb1ELb1ELb1ELb0ELb0ELb0ELb1ELb0ELb0EEENS1_21CollectiveEpilogueFwdINS6_IJSA_NS7_ILi512EEESA_EEES9_SC_SE_Li256ELb1ELb1ELb0ELb0EEENS1_36VarlenDynamicPersistentTileSchedulerILi64ELi64ELi256ELi128ELb0ELb1ELb1ELb1ELb1ELb1EEEEEEEEEvNT_6ParamsE,(.L_x_69 - _ZN7cutlass13device_kernelIN5flash11enable_sm90INS1_16FlashAttnFwdSm90INS1_25CollectiveMainloopFwdSm90ILi2EN4cute5tupleIJNS5_1CILi1EEES8_S8_EEENS6_IJNS7_ILi64EEESA_SA_EEELi512ENS_6half_tEfNS_4arch4Sm90ELb1ELb0ELb1ELb1ELb1ELb1ELb0ELb0ELb0ELb1ELb0ELb0EEENS1_21CollectiveEpilogueFwdINS6_IJSA_NS7_ILi512EEESA_EEES9_SC_SE_Li256ELb1ELb1ELb0ELb0EEENS1_36VarlenDynamicPersistentTileSchedulerILi64ELi64ELi256ELi128ELb0ELb1ELb1ELb1ELb1ELb1EEEEEEEEEvNT_6ParamsE)
        .other          _ZN7cutlass13device_kernelIN5flash11enable_sm90INS1_16FlashAttnFwdSm90INS1_25CollectiveMainloopFwdSm90ILi2EN4cute5tupleIJNS5_1CILi1EEES8_S8_EEENS6_IJNS7_ILi64EEESA_SA_EEELi512ENS_6half_tEfNS_4arch4Sm90ELb1ELb0ELb1ELb1ELb1ELb1ELb0ELb0ELb0ELb1ELb0ELb0EEENS1_21CollectiveEpilogueFwdINS6_IJSA_NS7_ILi512EEESA_EEES9_SC_SE_Li256ELb1ELb1ELb0ELb0EEENS1_36VarlenDynamicPersistentTileSchedulerILi64ELi64ELi256ELi128ELb0ELb1ELb1ELb1ELb1ELb1EEEEEEEEEvNT_6ParamsE,@"STO_CUDA_ENTRY STV_DEFAULT"
_ZN7cutlass13device_kernelIN5flash11enable_sm90INS1_16FlashAttnFwdSm90INS1_25CollectiveMainloopFwdSm90ILi2EN4cute5tupleIJNS5_1CILi1EEES8_S8_EEENS6_IJNS7_ILi64EEESA_SA_EEELi512ENS_6half_tEfNS_4arch4Sm90ELb1ELb0ELb1ELb1ELb1ELb1ELb0ELb0ELb0ELb1ELb0ELb0EEENS1_21CollectiveEpilogueFwdINS6_IJSA_NS7_ILi512EEESA_EEES9_SC_SE_Li256ELb1ELb1ELb0ELb0EEENS1_36VarlenDynamicPersistentTileSchedulerILi64ELi64ELi256ELi128ELb0ELb1ELb1ELb1ELb1ELb1EEEEEEEEEvNT_6ParamsE:
[----:B------:R-:W-:Y:S01]  /*0000*/  LDC R1, c[0x0][0x37c] ;  /* 0x0000df00ff017b82 */ /* 0x000fe20000000800 */
[----:B------:R-:W-:Y:S05]  /*0010*/  EXIT ;  /* 0x000000000000794d */ /* 0x000fea0003800000 */
.L_x_24:
        /* <DEDUP_REMOVED lines=14> */
.L_x_69:


//--------------------- .text._ZN7cutlass13device_kernelIN5flash11enable_sm90INS1_16FlashAttnFwdSm90INS1_25CollectiveMainloopFwdSm90ILi2EN4cute5tupleIJNS5_1CILi1EEES8_S8_EEENS6_IJNS7_ILi64EEESA_SA_EEELi512ENS_6half_tEfNS_4arch4Sm90ELb1ELb0ELb1ELb1ELb1ELb0ELb1ELb0ELb0ELb1ELb0ELb0EEENS1_21CollectiveEpilogueFwdINS6_IJSA_NS7_ILi512EEESA_EEES9_SC_SE_Li256ELb1ELb1ELb0ELb0EEENS1_36VarlenDynamicPersistentTileSchedulerILi64ELi64ELi256ELi128ELb0ELb1ELb1ELb1ELb1ELb1EEEEEEEEEvNT_6ParamsE --------------------------
	.section	.text._ZN7cutlass13device_kernelIN5flash11enable_sm90INS1_16FlashAttnFwdSm90INS1_25CollectiveMainloopFwdSm90ILi2EN4cute5tupleIJNS5_1CILi1EEES8_S8_EEENS6_IJNS7_ILi64EEESA_SA_EEELi512ENS_6half_tEfNS_4arch4Sm90ELb1ELb0ELb1ELb1ELb1ELb0ELb1ELb0ELb0ELb1ELb0ELb0EEENS1_21CollectiveEpilogueFwdINS6_IJSA_NS7_ILi512EEESA_EEES9_SC_SE_Li256ELb1ELb1ELb0ELb0EEENS1_36VarlenDynamicPersistentTileSchedulerILi64ELi64ELi256ELi128ELb0ELb1ELb1ELb1ELb1ELb1EEEEEEEEEvNT_6ParamsE,"ax",@progbits
	.align	128
.text._ZN7cutlass13device_kernelIN5flash11enable_sm90INS1_16FlashAttnFwdSm90INS1_25CollectiveMainloopFwdSm90ILi2EN4cute5tupleIJNS5_1CILi1EEES8_S8_EEENS6_IJNS7_ILi64EEESA_SA_EEELi512ENS_6half_tEfNS_4arch4Sm90ELb1ELb0ELb1ELb1ELb1ELb0ELb1ELb0ELb0ELb1ELb0ELb0EEENS1_21CollectiveEpilogueFwdINS6_IJSA_NS7_ILi512EEESA_EEES9_SC_SE_Li256ELb1ELb1ELb0ELb0EEENS1_36VarlenDynamicPersistentTileSchedulerILi64ELi64ELi256ELi128ELb0ELb1ELb1ELb1ELb1ELb1EEEEEEEEEvNT_6ParamsE:
        .type           _ZN7cutlass13device_kernelIN5flash11enable_sm90INS1_16FlashAttnFwdSm90INS1_25CollectiveMainloopFwdSm90ILi2EN4cute5tupleIJNS5_1CILi1EEES8_S8_EEENS6_IJNS7_ILi64EEESA_SA_EEELi512ENS_6half_tEfNS_4arch4Sm90ELb1ELb0ELb1ELb1ELb1ELb0ELb1ELb0ELb0ELb1ELb0ELb0EEENS1_21CollectiveEpilogueFwdINS6_IJSA_NS7_ILi512EEESA_EEES9_SC_SE_Li256ELb1ELb1ELb0ELb0EEENS1_36VarlenDynamicPersistentTileSchedulerILi64ELi64ELi256ELi128ELb0ELb1ELb1ELb1ELb1ELb1EEEEEEEEEvNT_6ParamsE,@function
        .size           _ZN7cutlass13device_kernelIN5flash11enable_sm90INS1_16FlashAttnFwdSm90INS1_25CollectiveMainloopFwdSm90ILi2EN4cute5tupleIJNS5_1CILi1EEES8_S8_EEENS6_IJNS7_ILi64EEESA_SA_EEELi512ENS_6half_tEfNS_4arch4Sm90ELb1ELb0ELb1ELb1ELb1ELb0ELb1ELb0ELb0ELb1ELb0ELb0EEENS1_21CollectiveEpilogueFwdINS6_IJSA_NS7_ILi512EEESA_EEES9_SC_SE_Li256ELb1ELb1ELb0ELb0EEENS1_36VarlenDynamicPersistentTileSchedulerILi64ELi64ELi256ELi128ELb0ELb1ELb1ELb1ELb1ELb1EEEEEEEEEvNT_6ParamsE,(.L_x_70 - _ZN7cutlass13device_kernelIN5flash11enable_sm90INS1_16FlashAttnFwdSm90INS1_25CollectiveMainloopFwdSm90ILi2EN4cute5tupleIJNS5_1CILi1EEES8_S8_EEENS6_IJNS7_ILi64EEESA_SA_EEELi512ENS_6half_tEfNS_4arch4Sm90ELb1ELb0ELb1ELb1ELb1ELb0ELb1ELb0ELb0ELb1ELb0ELb0EEENS1_21CollectiveEpilogueFwdINS6_IJSA_NS7_ILi512EEESA_EEES9_SC_SE_Li256ELb1ELb1ELb0ELb0EEENS1_36VarlenDynamicPersistentTileSchedulerILi64ELi64ELi256ELi128ELb0ELb1ELb1ELb1ELb1ELb1EEEEEEEEEvNT_6ParamsE)
        .other          _ZN7cutlass13device_kernelIN5flash11enable_sm90INS1_16FlashAttnFwdSm90INS1_25CollectiveMainloopFwdSm90ILi2EN4cute5tupleIJNS5_1CILi1EEES8_S8_EEENS6_IJNS7_ILi64EEESA_SA_EEELi512ENS_6half_tEfNS_4arch4Sm90ELb1ELb0ELb1ELb1ELb1ELb0ELb1ELb0ELb0ELb1ELb0ELb0EEENS1_21CollectiveEpilogueFwdINS6_IJSA_NS7_ILi512EEESA_EEES9_SC_SE_Li256ELb1ELb1ELb0ELb0EEENS1_36VarlenDynamicPersistentTileSchedulerILi64ELi64ELi256ELi128ELb0ELb1ELb1ELb1ELb1ELb1EEEEEEEEEvNT_6ParamsE,@"STO_CUDA_ENTRY STV_DEFAULT"
_ZN7cutlass13device_kernelIN5flash11enable_sm90INS1_16FlashAttnFwdSm90INS1_25CollectiveMainloopFwdSm90ILi2EN4cute5tupleIJNS5_1CILi1EEES8_S8_EEENS6_IJNS7_ILi64EEESA_SA_EEELi512ENS_6half_tEfNS_4arch4Sm90ELb1ELb0ELb1ELb1ELb1ELb0ELb1ELb0ELb0ELb1ELb0ELb0EEENS1_21CollectiveEpilogueFwdINS6_IJSA_NS7_ILi512EEESA_EEES9_SC_SE_Li256ELb1ELb1ELb0ELb0EEENS1_36VarlenDynamicPersistentTileSchedulerILi64ELi64ELi256ELi128ELb0ELb1ELb1ELb1ELb1ELb1EEEEEEEEEvNT_6ParamsE:
[----:B------:R-:W-:Y:S01]  /*0000*/  LDC R1, c[0x0][0x37c] ;  /* 0x0000df00ff017b82 */ /* 0x000fe20000000800 */
[----:B------:R-:W-:Y:S05]  /*0010*/  EXIT ;  /* 0x000000000000794d */ /* 0x000fea0003800000 */
.L_x_25:
        /* <DEDUP_REMOVED lines=14> */
.L_x_70:


//--------------------- .text._ZN7cutlass13device_kernelIN5flash11enable_sm90INS1_16FlashAttnFwdSm90INS1_25CollectiveMainloopFwdSm90ILi2EN4cute5tupleIJNS5_1CILi1EEES8_S8_EEENS6_IJNS7_ILi64EEESA_SA_EEELi512ENS_6half_tEfNS_4arch4Sm90ELb1ELb0ELb1ELb1ELb1ELb1ELb1ELb0ELb0ELb1ELb0ELb0EEENS1_21CollectiveEpilogueFwdINS6_IJSA_NS7_ILi512EEESA_EEES9_SC_SE_Li256ELb1ELb1ELb0ELb0EEENS1_36VarlenDynamicPersistentTileSchedulerILi64ELi64ELi256ELi128ELb0ELb1ELb1ELb1ELb1ELb1EEEEEEEEEvNT_6ParamsE --------------------------
	.section	.text._ZN7cutlass13device_kernelIN5flash11enable_sm90INS1_16FlashAttnFwdSm90INS1_25CollectiveMainloopFwdSm90ILi2EN4cute5tupleIJNS5_1CILi1EEES8_S8_EEENS6_IJNS7_ILi64EEESA_SA_EEELi512ENS_6half_tEfNS_4arch4Sm90ELb1ELb0ELb1ELb1ELb1ELb1ELb1ELb0ELb0ELb1ELb0ELb0EEENS1_21CollectiveEpilogueFwdINS6_IJSA_NS7_ILi512EEESA_EEES9_SC_SE_Li256ELb1ELb1ELb0ELb0EEENS1_36VarlenDynamicPersistentTileSchedulerILi64ELi64ELi256ELi128ELb0ELb1ELb1ELb1ELb1ELb1EEEEEEEEEvNT_6ParamsE,"ax",@progbits
	.align	128
.text._ZN7cutlass13device_kernelIN5flash11enable_sm90INS1_16FlashAttnFwdSm90INS1_25CollectiveMainloopFwdSm90ILi2EN4cute5tupleIJNS5_1CILi1EEES8_S8_EEENS6_IJNS7_ILi64EEESA_SA_EEELi512ENS_6half_tEfNS_4arch4Sm90ELb1ELb0ELb1ELb1ELb1ELb1ELb1ELb0ELb0ELb1ELb0ELb0EEENS1_21CollectiveEpilogueFwdINS6_IJSA_NS7_ILi512EEESA_EEES9_SC_SE_Li256ELb1ELb1ELb0ELb0EEENS1_36VarlenDynamicPersistentTileSchedulerILi64ELi64ELi256ELi128ELb0ELb1ELb1ELb1ELb1ELb1EEEEEEEEEvNT_6ParamsE:
        .type           _ZN7cutlass13device_kernelIN5flash11enable_sm90INS1_16FlashAttnFwdSm90INS1_25CollectiveMainloopFwdSm90ILi2EN4cute5tupleIJNS5_1CILi1EEES8_S8_EEENS6_IJNS7_ILi64EEESA_SA_EEELi512ENS_6half_tEfNS_4arch4Sm90ELb1ELb0ELb1ELb1ELb1ELb1ELb1ELb0ELb0ELb1ELb0ELb0EEENS1_21CollectiveEpilogueFwdINS6_IJSA_NS7_ILi512EEESA_EEES9_SC_SE_Li256ELb1ELb1ELb0ELb0EEENS1_36VarlenDynamicPersistentTileSchedulerILi64ELi64ELi256ELi128ELb0ELb1ELb1ELb1ELb1ELb1EEEEEEEEEvNT_6ParamsE,@function
        .size           _ZN7cutlass13device_kernelIN5flash11enable_sm90INS1_16FlashAttnFwdSm90INS1_25CollectiveMainloopFwdSm90ILi2EN4cute5tupleIJNS5_1CILi1EEES8_S8_EEENS6_IJNS7_ILi64EEESA_SA_EEELi512ENS_6half_tEfNS_4arch4Sm90ELb1ELb0ELb1ELb1ELb1ELb1ELb1ELb0ELb0ELb1ELb0ELb0EEENS1_21CollectiveEpilogueFwdINS6_IJSA_NS7_ILi512EEESA_EEES9_SC_SE_Li256ELb1ELb1ELb0ELb0EEENS1_36VarlenDynamicPersistentTileSchedulerILi64ELi64ELi256ELi128ELb0ELb1ELb1ELb1ELb1ELb1EEEEEEEEEvNT_6ParamsE,(.L_x_71 - _ZN7cutlass13device_kernelIN5flash11enable_sm90INS1_16FlashAttnFwdSm90INS1_25CollectiveMainloopFwdSm90ILi2EN4cute5tupleIJNS5_1CILi1EEES8_S8_EEENS6_IJNS7_ILi64EEESA_SA_EEELi512ENS_6half_tEfNS_4arch4Sm90ELb1ELb0ELb1ELb1ELb1ELb1ELb1ELb0ELb0ELb1ELb0ELb0EEENS1_21CollectiveEpilogueFwdINS6_IJSA_NS7_ILi512EEESA_EEES9_SC_SE_Li256ELb1ELb1ELb0ELb0EEENS1_36VarlenDynamicPersistentTileSchedulerILi64ELi64ELi256ELi128ELb0ELb1ELb1ELb1ELb1ELb1EEEEEEEEEvNT_6ParamsE)
        .other          _ZN7cutlass13device_kernelIN5flash11enable_sm90INS1_16FlashAttnFwdSm90INS1_25CollectiveMainloopFwdSm90ILi2EN4cute5tupleIJNS5_1CILi1EEES8_S8_EEENS6_IJNS7_ILi64EEESA_SA_EEELi512ENS_6half_tEfNS_4arch4Sm90ELb1ELb0ELb1ELb1ELb1ELb1ELb1ELb0ELb0ELb1ELb0ELb0EEENS1_21CollectiveEpilogueFwdINS6_IJSA_NS7_ILi512EEESA_EEES9_SC_SE_Li256ELb1ELb1ELb0ELb0EEENS1_36VarlenDynamicPersistentTileSchedulerILi64ELi64ELi256ELi128ELb0ELb1ELb1ELb1ELb1ELb1EEEEEEEEEvNT_6ParamsE,@"STO_CUDA_ENTRY STV_DEFAULT"
_ZN7cutlass13device_kernelIN5flash11enable_sm90INS1_16FlashAttnFwdSm90INS1_25CollectiveMainloopFwdSm90ILi2EN4cute5tupleIJNS5_1CILi1EEES8_S8_EEENS6_IJNS7_ILi64EEESA_SA_EEELi512ENS_6half_tEfNS_4arch4Sm90ELb1ELb0ELb1ELb1ELb1ELb1ELb1ELb0ELb0ELb1ELb0ELb0EEENS1_21CollectiveEpilogueFwdINS6_IJSA_NS7_ILi512EEESA_EEES9_SC_SE_Li256ELb1ELb1ELb0ELb0EEENS1_36VarlenDynamicPersistentTileSchedulerILi64ELi64ELi256ELi128ELb0ELb1ELb1ELb1ELb1ELb1EEEEEEEEEvNT_6ParamsE:
[----:B------:R-:W-:Y:S01]  /*0000*/  LDC R1, c[0x0][0x37c] ;  /* 0x0000df00ff017b82 */ /* 0x000fe20000000800 */
[----:B------:R-:W-:Y:S05]  /*0010*/  EXIT ;  /* 0x000000000000794d */ /* 0x000fea0003800000 */
.L_x_26:
        /* <DEDUP_REMOVED lines=14> */
.L_x_71:


//--------------------- .text._ZN7cutlass13device_kernelIN5flash11enable_sm90INS1_16FlashAttnFwdSm90INS1_25CollectiveMainloopFwdSm90ILi2EN4cute5tupleIJNS5_1CILi1EEES8_S8_EEENS6_IJNS7_ILi128EEENS7_ILi96EEENS7_ILi64EEEEEELi256ENS_6half_tEfNS_4arch4Sm90ELb0ELb0ELb1ELb0ELb1ELb0ELb0ELb1ELb0ELb1ELb0ELb0EEENS1_21CollectiveEpilogueFwdINS6_IJSA_NS7_ILi256EEESB_EEES9_SE_SG_Li256ELb0ELb1ELb0ELb0EEENS1_29StaticPersistentTileSchedulerILb0EEEEEEEEEvNT_6ParamsE --------------------------
	.section	.text._ZN7cutlass13device_kernelIN5flash11enable_sm90INS1_16FlashAttnFwdSm90INS1_25CollectiveMainloopFwdSm90ILi2EN4cute5tupleIJNS5_1CILi1EEES8_S8_EEENS6_IJNS7_ILi128EEENS7_ILi96EEENS7_ILi64EEEEEELi256ENS_6half_tEfNS_4arch4Sm90ELb0ELb0ELb1ELb0ELb1ELb0ELb0ELb1ELb0ELb1ELb0ELb0EEENS1_21CollectiveEpilogueFwdINS6_IJSA_NS7_ILi256EEESB_EEES9_SE_SG_Li256ELb0ELb1ELb0ELb0EEENS1_29StaticPersistentTileSchedulerILb0EEEEEEEEEvNT_6ParamsE,"ax",@progbits
	.align	128
.text._ZN7cutlass13device_kernelIN5flash11enable_sm90INS1_16FlashAttnFwdSm90INS1_25CollectiveMainloopFwdSm90ILi2EN4cute5tupleIJNS5_1CILi1EEES8_S8_EEENS6_IJNS7_ILi128EEENS7_ILi96EEENS7_ILi64EEEEEELi256ENS_6half_tEfNS_4arch4Sm90ELb0ELb0ELb1ELb0ELb1ELb0ELb0ELb1ELb0ELb1ELb0ELb0EEENS1_21CollectiveEpilogueFwdINS6_IJSA_NS7_ILi256EEESB_EEES9_SE_SG_Li256ELb0ELb1ELb0ELb0EEENS1_29StaticPersistentTileSchedulerILb0EEEEEEEEEvNT_6ParamsE:
        .type           _ZN7cutlass13device_kernelIN5flash11enable_sm90INS1_16FlashAttnFwdSm90INS1_25CollectiveMainloopFwdSm90ILi2EN4cute5tupleIJNS5_1CILi1EEES8_S8_EEENS6_IJNS7_ILi128EEENS7_ILi96EEENS7_ILi64EEEEEELi256ENS_6half_tEfNS_4arch4Sm90ELb0ELb0ELb1ELb0ELb1ELb0ELb0ELb1ELb0ELb1ELb0ELb0EEENS1_21CollectiveEpilogueFwdINS6_IJSA_NS7_ILi256EEESB_EEES9_SE_SG_Li256ELb0ELb1ELb0ELb0EEENS1_29StaticPersistentTileSchedulerILb0EEEEEEEEEvNT_6ParamsE,@function
        .size           _ZN7cutlass13device_kernelIN5flash11enable_sm90INS1_16FlashAttnFwdSm90INS1_25CollectiveMainloopFwdSm90ILi2EN4cute5tupleIJNS5_1CILi1EEES8_S8_EEENS6_IJNS7_ILi128EEENS7_ILi96EEENS7_ILi64EEEEEELi256ENS_6half_tEfNS_4arch4Sm90ELb0ELb0ELb1ELb0ELb1ELb0ELb0ELb1ELb0ELb1ELb0ELb0EEENS1_21CollectiveEpilogueFwdINS6_IJSA_NS7_ILi256EEESB_EEES9_SE_SG_Li256ELb0ELb1ELb0ELb0EEENS1_29StaticPersistentTileSchedulerILb0EEEEEEEEEvNT_6ParamsE,(.L_x_72 - _ZN7cutlass13device_kernelIN5flash11enable_sm90INS1_16FlashAttnFwdSm90INS1_25CollectiveMainloopFwdSm90ILi2EN4cute5tupleIJNS5_1CILi1EEES8_S8_EEENS6_IJNS7_ILi128EEENS7_ILi96EEENS7_ILi64EEEEEELi256ENS_6half_tEfNS_4arch4Sm90ELb0ELb0ELb1ELb0ELb1ELb0ELb0ELb1ELb0ELb1ELb0ELb0EEENS1_21CollectiveEpilogueFwdINS6_IJSA_NS7_ILi256EEESB_EEES9_SE_SG_Li256ELb0ELb1ELb0ELb0EEENS1_29StaticPersistentTileSchedulerILb0EEEEEEEEEvNT_6ParamsE)
        .other          _ZN7cutlass13device_kernelIN5flash11enable_sm90INS1_16FlashAttnFwdSm90INS1_25CollectiveMainloopFwdSm90ILi2EN4cute5tupleIJNS5_1CILi1EEES8_S8_EEENS6_IJNS7_ILi128EEENS7_ILi96EEENS7_ILi64EEEEEELi256ENS_6half_tEfNS_4arch4Sm90ELb0ELb0ELb1ELb0ELb1ELb0ELb0ELb1ELb0ELb1ELb0ELb0EEENS1_21CollectiveEpilogueFwdINS6_IJSA_NS7_ILi256EEESB_EEES9_SE_SG_Li256ELb0ELb1ELb0ELb0EEENS1_29StaticPersistentTileSchedulerILb0EEEEEEEEEvNT_6ParamsE,@"STO_CUDA_ENTRY STV_DEFAULT"
_ZN7cutlass13device_kernelIN5flash11enable_sm90INS1_16FlashAttnFwdSm90INS1_25CollectiveMainloopFwdSm90ILi2EN4cute5tupleIJNS5_1CILi1EEES8_S8_EEENS6_IJNS7_ILi128EEENS7_ILi96EEENS7_ILi64EEEEEELi256ENS_6half_tEfNS_4arch4Sm90ELb0ELb0ELb1ELb0ELb1ELb0ELb0ELb1ELb0ELb1ELb0ELb0EEENS1_21CollectiveEpilogueFwdINS6_IJSA_NS7_ILi256EEESB_EEES9_SE_SG_Li256ELb0ELb1ELb0ELb0EEENS1_29StaticPersistentTileSchedulerILb0EEEEEEEEEvNT_6ParamsE:
[----:B------:R-:W-:Y:S01]  /*0000*/  LDC R1, c[0x0][0x37c] ;  /* 0x0000df00ff017b82 */ /* 0x000fe20000000800 */
[----:B------:R-:W-:Y:S05]  /*0010*/  EXIT ;  /* 0x000000000000794d */ /* 0x000fea0003800000 */
.L_x_27:
        /* <DEDUP_REMOVED lines=14> */
.L_x_72:


//--------------------- .text._ZN7cutlass13device_kernelIN5flash11enable_sm90INS1_16FlashAttnFwdSm90INS1_25CollectiveMainloopFwdSm90ILi2EN4cute5tupleIJNS5_1CILi1EEES8_S8_EEENS6_IJNS7_ILi128EEENS7_ILi96EEENS7_ILi64EEEEEELi256ENS_6half_tEfNS_4arch4Sm90ELb0ELb0ELb1ELb0ELb1ELb0ELb1ELb1ELb0ELb1ELb0ELb0EEENS1_21CollectiveEpilogueFwdINS6_IJSA_NS7_ILi256EEESB_EEES9_SE_SG_Li256ELb0ELb1ELb0ELb0EEENS1_29StaticPersistentTileSchedulerILb0EEEEEEEEEvNT_6ParamsE --------------------------
	.section	.text._ZN7cutlass13device_kernelIN5flash11enable_sm90INS1_16FlashAttnFwdSm90INS1_25CollectiveMainloopFwdSm90ILi2EN4cute5tupleIJNS5_1CILi1EEES8_S8_EEENS6_IJNS7_ILi128EEENS7_ILi96EEENS7_ILi64EEEEEELi256ENS_6half_tEfNS_4arch4Sm90ELb0ELb0ELb1ELb0ELb1ELb0ELb1ELb1ELb0ELb1ELb0ELb0EEENS1_21CollectiveEpilogueFwdINS6_IJSA_NS7_ILi256EEESB_EEES9_SE_SG_Li256ELb0ELb1ELb0ELb0EEENS1_29StaticPersistentTileSchedulerILb0EEEEEEEEEvNT_6ParamsE,"ax",@progbits
	.align	128
.text._ZN7cutlass13device_kernelIN5flash11enable_sm90INS1_16FlashAttnFwdSm90INS1_25CollectiveMainloopFwdSm90ILi2EN4cute5tupleIJNS5_1CILi1EEES8_S8_EEENS6_IJNS7_ILi128EEENS7_ILi96EEENS7_ILi64EEEEEELi256ENS_6half_tEfNS_4arch4Sm90ELb0ELb0ELb1ELb0ELb1ELb0ELb1ELb1ELb0ELb1ELb0ELb0EEENS1_21CollectiveEpilogueFwdINS6_IJSA_NS7_ILi256EEESB_EEES9_SE_SG_Li256ELb0ELb1ELb0ELb0EEENS1_29StaticPersistentTileSchedulerILb0EEEEEEEEEvNT_6ParamsE:
        .type           _ZN7cutlass13device_kernelIN5flash11enable_sm90INS1_16FlashAttnFwdSm90INS1_25CollectiveMainloopFwdSm90ILi2EN4cute5tupleIJNS5_1CILi1EEES8_S8_EEENS6_IJNS7_ILi128EEENS7_ILi96EEENS7_ILi64EEEEEELi256ENS_6half_tEfNS_4arch4Sm90ELb0ELb0ELb1ELb0ELb1ELb0ELb1ELb1ELb0ELb1ELb0ELb0EEENS1_21CollectiveEpilogueFwdINS6_IJSA_NS7_ILi256EEESB_EEES9_SE_SG_Li256ELb0ELb1ELb0ELb0EEENS1_29StaticPersistentTileSchedulerILb0EEEEEEEEEvNT_6ParamsE,@function
        .size           _ZN7cutlass13device_kernelIN5flash11enable_sm90INS1_16FlashAttnFwdSm90INS1_25CollectiveMainloopFwdSm90ILi2EN4cute5tupleIJNS5_1CILi1EEES8_S8_EEENS6_IJNS7_ILi128EEENS7_ILi96EEENS7_ILi64EEEEEELi256ENS_6half_tEfNS_4arch4Sm90ELb0ELb0ELb1ELb0ELb1ELb0ELb1ELb1ELb0ELb1ELb0ELb0EEENS1_21CollectiveEpilogueFwdINS6_IJSA_NS7_ILi256EEESB_EEES9_SE_SG_Li256ELb0ELb1ELb0ELb0EEENS1_29StaticPersistentTileSchedulerILb0EEEEEEEEEvNT_6ParamsE,(.L_x_73 - _ZN7cutlass13device_kernelIN5flash11enable_sm90INS1_16FlashAttnFwdSm90INS1_25CollectiveMainloopFwdSm90ILi2EN4cute5tupleIJNS5_1CILi1EEES8_S8_EEENS6_IJNS7_ILi128EEENS7_ILi96EEENS7_ILi64EEEEEELi256ENS_6half_tEfNS_4arch4Sm90ELb0ELb0ELb1ELb0ELb1ELb0ELb1ELb1ELb0ELb1ELb0ELb0EEENS1_21CollectiveEpilogueFwdINS6_IJSA_NS7_ILi256EEESB_EEES9_SE_SG_Li256ELb0ELb1ELb0ELb0EEENS1_29StaticPersistentTileSchedulerILb0EEEEEEEEEvNT_6ParamsE)
        .other          _ZN7cutlass13device_kernelIN5flash11enable_sm90INS1_16FlashAttnFwdSm90INS1_25CollectiveMainloopFwdSm90ILi2EN4cute5tupleIJNS5_1CILi1EEES8_S8_EEENS6_IJNS7_ILi128EEENS7_ILi96EEENS7_ILi64EEEEEELi256ENS_6half_tEfNS_4arch4Sm90ELb0ELb0ELb1ELb0ELb1ELb0ELb1ELb1ELb0ELb1ELb0ELb0EEENS1_21CollectiveEpilogueFwdINS6_IJSA_NS7_ILi256EEESB_EEES9_SE_SG_Li256ELb0ELb1ELb0ELb0EEENS1_29StaticPersistentTileSchedulerILb0EEEEEEEEEvNT_6ParamsE,@"STO_CUDA_ENTRY STV_DEFAULT"
_ZN7cutlass13device_kernelIN5flash11enable_sm90INS1_16FlashAttnFwdSm90INS1_25CollectiveMainloopFwdSm90ILi2EN4cute5tupleIJNS5_1CILi1EEES8_S8_EEENS6_IJNS7_ILi128EEENS7_ILi96EEENS7_ILi64EEEEEELi256ENS_6half_tEfNS_4arch4Sm90ELb0ELb0ELb1ELb0ELb1ELb0ELb1ELb1ELb0ELb1ELb0ELb0EEENS1_21CollectiveEpilogueFwdINS6_IJSA_NS7_ILi256EEESB_EEES9_SE_SG_Li256ELb0ELb1ELb0ELb0EEENS1_29StaticPersistentTileSchedulerILb0EEEEEEEEEvNT_6ParamsE:
[----:B------:R-:W-:Y:S01]  /*0000*/  LDC R1, c[0x0][0x37c] ;  /* 0x0000df00ff017b82 */ /* 0x000fe20000000800 */
[----:B------:R-:W-:Y:S05]  /*0010*/  EXIT ;  /* 0x000000000000794d */ /* 0x000fea0003800000 */
.L_x_28:
        /* <DEDUP_REMOVED lines=14> */
.L_x_73:


//--------------------- .text._ZN7cutlass13device_kernelIN5flash11enable_sm90INS1_16FlashAttnFwdSm90INS1_25CollectiveMainloopFwdSm90ILi2EN4cute5tupleIJNS5_1CILi1EEES8_S8_EEENS6_IJNS7_ILi128EEENS7_ILi96EEENS7_ILi64EEEEEELi256ENS_6half_tEfNS_4arch4Sm90ELb0ELb0ELb1ELb1ELb1ELb0ELb0ELb1ELb0ELb1ELb0ELb0EEENS1_21CollectiveEpilogueFwdINS6_IJSA_NS7_ILi256EEESB_EEES9_SE_SG_Li256ELb1ELb1ELb0ELb0EEENS1_36VarlenDynamicPersistentTileSchedulerILi128ELi96ELi256ELi128ELb0ELb1ELb1ELb0ELb1ELb1EEEEEEEEEvNT_6ParamsE --------------------------
	.section	.text._ZN7cutlass13device_kernelIN5flash11enable_sm90INS1_16FlashAttnFwdSm90INS1_25CollectiveMainloopFwdSm90ILi2EN4cute5tupleIJNS5_1CILi1EEES8_S8_EEENS6_IJNS7_ILi128EEENS7_ILi96EEENS7_ILi64EEEEEELi256ENS_6half_tEfNS_4arch4Sm90ELb0ELb0ELb1ELb1ELb1ELb0ELb0ELb1ELb0ELb1ELb0ELb0EEENS1_21CollectiveEpilogueFwdINS6_IJSA_NS7_ILi256EEESB_EEES9_SE_SG_Li256ELb1ELb1ELb0ELb0EEENS1_36VarlenDynamicPersistentTileSchedulerILi128ELi96ELi256ELi128ELb0ELb1ELb1ELb0ELb1ELb1EEEEEEEEEvNT_6ParamsE,"ax",@progbits
	.align	128
.text._ZN7cutlass13device_kernelIN5flash11enable_sm90INS1_16FlashAttnFwdSm90INS1_25CollectiveMainloopFwdSm90ILi2EN4cute5tupleIJNS5_1CILi1EEES8_S8_EEENS6_IJNS7_ILi128EEENS7_ILi96EEENS7_ILi64EEEEEELi256ENS_6half_tEfNS_4arch4Sm90ELb0ELb0ELb1ELb1ELb1ELb0ELb0ELb1ELb0ELb1ELb0ELb0EEENS1_21CollectiveEpilogueFwdINS6_IJSA_NS7_ILi256EEESB_EEES9_SE_SG_Li256ELb1ELb1ELb0ELb0EEENS1_36VarlenDynamicPersistentTileSchedulerILi128ELi96ELi256ELi128ELb0ELb1ELb1ELb0ELb1ELb1EEEEEEEEEvNT_6ParamsE:
        .type           _ZN7cutlass13device_kernelIN5flash11enable_sm90INS1_16FlashAttnFwdSm90INS1_25CollectiveMainloopFwdSm90ILi2EN4cute5tupleIJNS5_1CILi1EEES8_S8_EEENS6_IJNS7_ILi128EEENS7_ILi96EEENS7_ILi64EEEEEELi256ENS_6half_tEfNS_4arch4Sm90ELb0ELb0ELb1ELb1ELb1ELb0ELb0ELb1ELb0ELb1ELb0ELb0EEENS1_21CollectiveEpilogueFwdINS6_IJSA_NS7_ILi256EEESB_EEES9_SE_SG_Li256ELb1ELb1ELb0ELb0EEENS1_36VarlenDynamicPersistentTileSchedulerILi128ELi96ELi256ELi128ELb0ELb1ELb1ELb0ELb1ELb1EEEEEEEEEvNT_6ParamsE,@function
        .size           _ZN7cutlass13device_kernelIN5flash11enable_sm90INS1_16FlashAttnFwdSm90INS1_25CollectiveMainloopFwdSm90ILi2EN4cute5tupleIJNS5_1CILi1EEES8_S8_EEENS6_IJNS7_ILi128EEENS7_ILi96EEENS7_ILi64EEEEEELi256ENS_6half_tEfNS_4arch4Sm90ELb0ELb0ELb1ELb1ELb1ELb0ELb0ELb1ELb0ELb1ELb0ELb0EEENS1_21CollectiveEpilogueFwdINS6_IJSA_NS7_ILi256EEESB_EEES9_SE_SG_Li256ELb1ELb1ELb0ELb0EEENS1_36VarlenDynamicPersistentTileSchedulerILi128ELi96ELi256ELi128ELb0ELb1ELb1ELb0ELb1ELb1EEEEEEEEEvNT_6ParamsE,(.L_x_74 - _ZN7cutlass13device_kernelIN5flash11enable_sm90INS1_16FlashAttnFwdSm90INS1_25CollectiveMainloopFwdSm90ILi2EN4cute5tupleIJNS5_1CILi1EEES8_S8_EEENS6_IJNS7_ILi128EEENS7_ILi96EEENS7_ILi64EEEEEELi256ENS_6half_tEfNS_4arch4Sm90ELb0ELb0ELb1ELb1ELb1ELb0ELb0ELb1ELb0ELb1ELb0ELb0EEENS1_21CollectiveEpilogueFwdINS6_IJSA_NS7_ILi256EEESB_EEES9_SE_SG_Li256ELb1ELb1ELb0ELb0EEENS1_36VarlenDynamicPersistentTileSchedulerILi128ELi96ELi256ELi128ELb0ELb1ELb1ELb0ELb1ELb1EEEEEEEEEvNT_6ParamsE)
        .other          _ZN7cutlass13device_kernelIN5flash11enable_sm90INS1_16FlashAttnFwdSm90INS1_25CollectiveMainloopFwdSm90ILi2EN4cute5tupleIJNS5_1CILi1EEES8_S8_EEENS6_IJNS7_ILi128EEENS7_ILi96EEENS7_ILi64EEEEEELi256ENS_6half_tEfNS_4arch4Sm90ELb0ELb0ELb1ELb1ELb1ELb0ELb0ELb1ELb0ELb1ELb0ELb0EEENS1_21CollectiveEpilogueFwdINS6_IJSA_NS7_ILi256EEESB_EEES9_SE_SG_Li256ELb1ELb1ELb0ELb0EEENS1_36VarlenDynamicPersistentTileSchedulerILi128ELi96ELi256ELi128ELb0ELb1ELb1ELb0ELb1ELb1EEEEEEEEEvNT_6ParamsE,@"STO_CUDA_ENTRY STV_DEFAULT"
_ZN7cutlass13device_kernelIN5flash11enable_sm90INS1_16FlashAttnFwdSm90INS1_25CollectiveMainloopFwdSm90ILi2EN4cute5tupleIJNS5_1CILi1EEES8_S8_EEENS6_IJNS7_ILi128EEENS7_ILi96EEENS7_ILi64EEEEEELi256ENS_6half_tEfNS_4arch4Sm90ELb0ELb0ELb1ELb1ELb1ELb0ELb0ELb1ELb0ELb1ELb0ELb0EEENS1_21CollectiveEpilogueFwdINS6_IJSA_NS7_ILi256EEESB_EEES9_SE_SG_Li256ELb1ELb1ELb0ELb0EEENS1_36VarlenDynamicPersistentTileSchedulerILi128ELi96ELi256ELi128ELb0ELb1ELb1ELb0ELb1ELb1EEEEEEEEEvNT_6ParamsE:
[----:B------:R-:W-:Y:S01]  /*0000*/  LDC R1, c[0x0][0x37c] ;  /* 0x0000df00ff017b82 */ /* 0x000fe20000000800 */
[----:B------:R-:W-:Y:S05]  /*0010*/  EXIT ;  /* 0x000000000000794d */ /* 0x000fea0003800000 */
.L_x_29:
        /* <DEDUP_REMOVED lines=14> */
.L_x_74:


//--------------------- .text._ZN7cutlass13device_kernelIN5flash11enable_sm90INS1_16FlashAttnFwdSm90INS1_25CollectiveMainloopFwdSm90ILi2EN4cute5tupleIJNS5_1CILi1EEES8_S8_EEENS6_IJNS7_ILi128EEENS7_ILi96EEENS7_ILi64EEEEEELi256ENS_6half_tEfNS_4arch4Sm90ELb0ELb0ELb1ELb1ELb1ELb1ELb0ELb1ELb0ELb1ELb0ELb0EEENS1_21CollectiveEpilogueFwdINS6_IJSA_NS7_ILi256EEESB_EEES9_SE_SG_Li256ELb1ELb1ELb0ELb0EEENS1_36VarlenDynamicPersistentTileSchedulerILi128ELi96ELi256ELi128ELb0ELb1ELb1ELb0ELb1ELb1EEEEEEEEEvNT_6ParamsE --------------------------
	.section	.text._ZN7cutlass13device_kernelIN5flash11enable_sm90INS1_16FlashAttnFwdSm90INS1_25CollectiveMainloopFwdSm90ILi2EN4cute5tupleIJNS5_1CILi1EEES8_S8_EEENS6_IJNS7_ILi128EEENS7_ILi96EEENS7_ILi64EEEEEELi256ENS_6half_tEfNS_4arch4Sm90ELb0ELb0ELb1ELb1ELb1ELb1ELb0ELb1ELb0ELb1ELb0ELb0EEENS1_21CollectiveEpilogueFwdINS6_IJSA_NS7_ILi256EEESB_EEES9_SE_SG_Li256ELb1ELb1ELb0ELb0EEENS1_36VarlenDynamicPersistentTileSchedulerILi128ELi96ELi256ELi128ELb0ELb1ELb1ELb0ELb1ELb1EEEEEEEEEvNT_6ParamsE,"ax",@progbits
	.align	128
.text._ZN7cutlass13device_kernelIN5flash11enable_sm90INS1_16FlashAttnFwdSm90INS1_25CollectiveMainloopFwdSm90ILi2EN4cute5tupleIJNS5_1CILi1EEES8_S8_EEENS6_IJNS7_ILi128EEENS7_ILi96EEENS7_ILi64EEEEEELi256ENS_6half_tEfNS_4arch4Sm90ELb0ELb0ELb1ELb1ELb1ELb1ELb0ELb1ELb0ELb1ELb0ELb0EEENS1_21CollectiveEpilogueFwdINS6_IJSA_NS7_ILi256EEESB_EEES9_SE_SG_Li256ELb1ELb1ELb0ELb0EEENS1_36VarlenDynamicPersistentTileSchedulerILi128ELi96ELi256ELi128ELb0ELb1ELb1ELb0ELb1ELb1EEEEEEEEEvNT_6ParamsE:
        .type           _ZN7cutlass13device_kernelIN5flash11enable_sm90INS1_16FlashAttnFwdSm90INS1_25CollectiveMainloopFwdSm90ILi2EN4cute5tupleIJNS5_1CILi1EEES8_S8_EEENS6_IJNS7_ILi128EEENS7_ILi96EEENS7_ILi64EEEEEELi256ENS_6half_tEfNS_4arch4Sm90ELb0ELb0ELb1ELb1ELb1ELb1ELb0ELb1ELb0ELb1ELb0ELb0EEENS1_21CollectiveEpilogueFwdINS6_IJSA_NS7_ILi256EEESB_EEES9_SE_SG_Li256ELb1ELb1ELb0ELb0EEENS1_36VarlenDynamicPersistentTileSchedulerILi128ELi96ELi256ELi128ELb0ELb1ELb1ELb0ELb1ELb1EEEEEEEEEvNT_6ParamsE,@function
        .size           _ZN7cutlass13device_kernelIN5flash11enable_sm90INS1_16FlashAttnFwdSm90INS1_25CollectiveMainloopFwdSm90ILi2EN4cute5tupleIJNS5_1CILi1EEES8_S8_EEENS6_IJNS7_ILi128EEENS7_ILi96EEENS7_ILi64EEEEEELi256ENS_6half_tEfNS_4arch4Sm90ELb0ELb0ELb1ELb1ELb1ELb1ELb0ELb1ELb0ELb1ELb0ELb0EEENS1_21CollectiveEpilogueFwdINS6_IJSA_NS7_ILi256EEESB_EEES9_SE_SG_Li256ELb1ELb1ELb0ELb0EEENS1_36VarlenDynamicPersistentTileSchedulerILi128ELi96ELi256ELi128ELb0ELb1ELb1ELb0ELb1ELb1EEEEEEEEEvNT_6ParamsE,(.L_x_75 - _ZN7cutlass13device_kernelIN5flash11enable_sm90INS1_16FlashAttnFwdSm90INS1_25CollectiveMainloopFwdSm90ILi2EN4cute5tupleIJNS5_1CILi1EEES8_S8_EEENS6_IJNS7_ILi128EEENS7_ILi96EEENS7_ILi64EEEEEELi256ENS_6half_tEfNS_4arch4Sm90ELb0ELb0ELb1ELb1ELb1ELb1ELb0ELb1ELb0ELb1ELb0ELb0EEENS1_21CollectiveEpilogueFwdINS6_IJSA_NS7_ILi256EEESB_EEES9_SE_SG_Li256ELb1ELb1ELb0ELb0EEENS1_36VarlenDynamicPersistentTileSchedulerILi128ELi96ELi256ELi128ELb0ELb1ELb1ELb0ELb1ELb1EEEEEEEEEvNT_6ParamsE)
        .other          _ZN7cutlass13device_kernelIN5flash11enable_sm90INS1_16FlashAttnFwdSm90INS1_25CollectiveMainloopFwdSm90ILi2EN4cute5tupleIJNS5_1CILi1EEES8_S8_EEENS6_IJNS7_ILi128EEENS7_ILi96EEENS7_ILi64EEEEEELi256ENS_6half_tEfNS_4arch4Sm90ELb0ELb0ELb1ELb1ELb1ELb1ELb0ELb1ELb0ELb1ELb0ELb0EEENS1_21CollectiveEpilogueFwdINS6_IJSA_NS7_ILi256EEESB_EEES9_SE_SG_Li256ELb1ELb1ELb0ELb0EEENS1_36VarlenDynamicPersistentTileSchedulerILi128ELi96ELi256ELi128ELb0ELb1ELb1ELb0ELb1ELb1EEEEEEEEEvNT_6ParamsE,@"STO_CUDA_ENTRY STV_DEFAULT"
_ZN7cutlass13device_kernelIN5flash11enable_sm90INS1_16FlashAttnFwdSm90INS1_25CollectiveMainloopFwdSm90ILi2EN4cute5tupleIJNS5_1CILi1EEES8_S8_EEENS6_IJNS7_ILi128EEENS7_ILi96EEENS7_ILi64EEEEEELi256ENS_6half_tEfNS_4arch4Sm90ELb0ELb0ELb1ELb1ELb1ELb1ELb0ELb1ELb0ELb1ELb0ELb0EEENS1_21CollectiveEpilogueFwdINS6_IJSA_NS7_ILi256EEESB_EEES9_SE_SG_Li256ELb1ELb1ELb0ELb0EEENS1_36VarlenDynamicPersistentTileSchedulerILi128ELi96ELi256ELi128ELb0ELb1ELb1ELb0ELb1ELb1EEEEEEEEEvNT_6ParamsE:
[----:B------:R-:W-:Y:S01]  /*0000*/  LDC R1, c[0x0][0x37c] ;  /* 0x0000df00ff017b82 */ /* 0x000fe20000000800 */
[----:B------:R-:W-:Y:S05]  /*0010*/  EXIT ;  /* 0x000000000000794d */ /* 0x000fea0003800000 */
.L_x_30:
        /* <DEDUP_REMOVED lines=14> */
.L_x_75:


//--------------------- .text._ZN7cutlass13device_kernelIN5flash11enable_sm90INS1_16FlashAttnFwdSm90INS1_25CollectiveMainloopFwdSm90ILi2EN4cute5tupleIJNS5_1CILi1EEES8_S8_EEENS6_IJNS7_ILi128EEENS7_ILi96EEENS7_ILi64EEEEEELi256ENS_6half_tEfNS_4arch4Sm90ELb0ELb0ELb1ELb1ELb1ELb0ELb1ELb1ELb0ELb1ELb0ELb0EEENS1_21CollectiveEpilogueFwdINS6_IJSA_NS7_ILi256EEESB_EEES9_SE_SG_Li256ELb1ELb1ELb0ELb0EEENS1_36VarlenDynamicPersistentTileSchedulerILi128ELi96ELi256ELi128ELb0ELb1ELb1ELb0ELb1ELb1EEEEEEEEEvNT_6ParamsE --------------------------
	.section	.text._ZN7cutlass13device_kernelIN5flash11enable_sm90INS1_16FlashAttnFwdSm90INS1_25CollectiveMainloopFwdSm90ILi2EN4cute5tupleIJNS5_1CILi1EEES8_S8_EEENS6_IJNS7_ILi128EEENS7_ILi96EEENS7_ILi64EEEEEELi256ENS_6half_tEfNS_4arch4Sm90ELb0ELb0ELb1ELb1ELb1ELb0ELb1ELb1ELb0ELb1ELb0ELb0EEENS1_21CollectiveEpilogueFwdINS6_IJSA_NS7_ILi256EEESB_EEES9_SE_SG_Li256ELb1ELb1ELb0ELb0EEENS1_36VarlenDynamicPersistentTileSchedulerILi128ELi96ELi256ELi128ELb0ELb1ELb1ELb0ELb1ELb1EEEEEEEEEvNT_6ParamsE,"ax",@progbits
	.align	128
.text._ZN7cutlass13device_kernelIN5flash11enable_sm90INS1_16FlashAttnFwdSm90INS1_25CollectiveMainloopFwdSm90ILi2EN4cute5tupleIJNS5_1CILi1EEES8_S8_EEENS6_IJNS7_ILi128EEENS7_ILi96EEENS7_ILi64EEEEEELi256ENS_6half_tEfNS_4arch4Sm90ELb0ELb0ELb1ELb1ELb1ELb0ELb1ELb1ELb0ELb1ELb0ELb0EEENS1_21CollectiveEpilogueFwdINS6_IJSA_NS7_ILi256EEESB_EEES9_SE_SG_Li256ELb1ELb1ELb0ELb0EEENS1_36VarlenDynamicPersistentTileSchedulerILi128ELi96ELi256ELi128ELb0ELb1ELb1ELb0ELb1ELb1EEEEEEEEEvNT_6ParamsE:
        .type           _ZN7cutlass13device_kernelIN5flash11enable_sm90INS1_16FlashAttnFwdSm90INS1_25CollectiveMainloopFwdSm90ILi2EN4cute5tupleIJNS5_1CILi1EEES8_S8_EEENS6_IJNS7_ILi128EEENS7_ILi96EEENS7_ILi64EEEEEELi256ENS_6half_tEfNS_4arch4Sm90ELb0ELb0ELb1ELb1ELb1ELb0ELb1ELb1ELb0ELb1ELb0ELb0EEENS1_21CollectiveEpilogueFwdINS6_IJSA_NS7_ILi256EEESB_EEES9_SE_SG_Li256ELb1ELb1ELb0ELb0EEENS1_36VarlenDynamicPersistentTileSchedulerILi128ELi96ELi256ELi128ELb0ELb1ELb1ELb0ELb1ELb1EEEEEEEEEvNT_6ParamsE,@function
        .size           _ZN7cutlass13device_kernelIN5flash11enable_sm90INS1_16FlashAttnFwdSm90INS1_25CollectiveMainloopFwdSm90ILi2EN4cute5tupleIJNS5_1CILi1EEES8_S8_EEENS6_IJNS7_ILi128EEENS7_ILi96EEENS7_ILi64EEEEEELi256ENS_6half_tEfNS_4arch4Sm90ELb0ELb0ELb1ELb1ELb1ELb0ELb1ELb1ELb0ELb1ELb0ELb0EEENS1_21CollectiveEpilogueFwdINS6_IJSA_NS7_ILi256EEESB_EEES9_SE_SG_Li256ELb1ELb1ELb0ELb0EEENS1_36VarlenDynamicPersistentTileSchedulerILi128ELi96ELi256ELi128ELb0ELb1ELb1ELb0ELb1ELb1EEEEEEEEEvNT_6ParamsE,(.L_x_76 - _ZN7cutlass13device_kernelIN5flash11enable_sm90INS1_16FlashAttnFwdSm90INS1_25CollectiveMainloopFwdSm90ILi2EN4cute5tupleIJNS5_1CILi1EEES8_S8_EEENS6_IJNS7_ILi128EEENS7_ILi96EEENS7_ILi64EEEEEELi256ENS_6half_tEfNS_4arch4Sm90ELb0ELb0ELb1ELb1ELb1ELb0ELb1ELb1ELb0ELb1ELb0ELb0EEENS1_21CollectiveEpilogueFwdINS6_IJSA_NS7_ILi256EEESB_EEES9_SE_SG_Li256ELb1ELb1ELb0ELb0EEENS1_36VarlenDynamicPersistentTileSchedulerILi128ELi96ELi256ELi128ELb0ELb1ELb1ELb0ELb1ELb1EEEEEEEEEvNT_6ParamsE)
        .other          _ZN7cutlass13device_kernelIN5flash11enable_sm90INS1_16FlashAttnFwdSm90INS1_25CollectiveMainloopFwdSm90ILi2EN4cute5tupleIJNS5_1CILi1EEES8_S8_EEENS6_IJNS7_ILi128EEENS7_ILi96EEENS7_ILi64EEEEEELi256ENS_6half_tEfNS_4arch4Sm90ELb0ELb0ELb1ELb1ELb1ELb0ELb1ELb1ELb0ELb1ELb0ELb0EEENS1_21CollectiveEpilogueFwdINS6_IJSA_NS7_ILi256EEESB_EEES9_SE_SG_Li256ELb1ELb1ELb0ELb0EEENS1_36VarlenDynamicPersistentTileSchedulerILi128ELi96ELi256ELi128ELb0ELb1ELb1ELb0ELb1ELb1EEEEEEEEEvNT_6ParamsE,@"STO_CUDA_ENTRY STV_DEFAULT"
_ZN7cutlass13device_kernelIN5flash11enable_sm90INS1_16FlashAttnFwdSm90INS1_25CollectiveMainloopFwdSm90ILi2EN4cute5tupleIJNS5_1CILi1EEES8_S8_EEENS6_IJNS7_ILi128EEENS7_ILi96EEENS7_ILi64EEEEEELi256ENS_6half_tEfNS_4arch4Sm90ELb0ELb0ELb1ELb1ELb1ELb0ELb1ELb1ELb0ELb1ELb0ELb0EEENS1_21CollectiveEpilogueFwdINS6_IJSA_NS7_ILi256EEESB_EEES9_SE_SG_Li256ELb1ELb1ELb0ELb0EEENS1_36VarlenDynamicPersistentTileSchedulerILi128ELi96ELi256ELi128ELb0ELb1ELb1ELb0ELb1ELb1EEEEEEEEEvNT_6ParamsE:
[----:B------:R-:W-:Y:S01]  /*0000*/  LDC R1, c[0x0][0x37c] ;  /* 0x0000df00ff017b82 */ /* 0x000fe20000000800 */
[----:B------:R-:W-:Y:S05]  /*0010*/  EXIT ;  /* 0x000000000000794d */ /* 0x000fea0003800000 */
.L_x_31:
        /* <DEDUP_REMOVED lines=14> */
.L_x_76:


//--------------------- .text._ZN7cutlass13device_kernelIN5flash11enable_sm90INS1_16FlashAttnFwdSm90INS1_25CollectiveMainloopFwdSm90ILi2EN4cute5tupleIJNS5_1CILi1EEES8_S8_EEENS6_IJNS7_ILi128EEENS7_ILi96EEENS7_ILi64EEEEEELi256ENS_6half_tEfNS_4arch4Sm90ELb0ELb0ELb1ELb1ELb1ELb1ELb1ELb1ELb0ELb1ELb0ELb0EEENS1_21CollectiveEpilogueFwdINS6_IJSA_NS7_ILi256EEESB_EEES9_SE_SG_Li256ELb1ELb1ELb0ELb0EEENS1_36VarlenDynamicPersistentTileSchedulerILi128ELi96ELi256ELi128ELb0ELb1ELb1ELb0ELb1ELb1EEEEEEEEEvNT_6ParamsE --------------------------
	.section	.text._ZN7cutlass13device_kernelIN5flash11enable_sm90INS1_16FlashAttnFwdSm90INS1_25CollectiveMainloopFwdSm90ILi2EN4cute5tupleIJNS5_1CILi1EEES8_S8_EEENS6_IJNS7_ILi128EEENS7_ILi96EEENS7_ILi64EEEEEELi256ENS_6half_tEfNS_4arch4Sm90ELb0ELb0ELb1ELb1ELb1ELb1ELb1ELb1ELb0ELb1ELb0ELb0EEENS1_21CollectiveEpilogueFwdINS6_IJSA_NS7_ILi256EEESB_EEES9_SE_SG_Li256ELb1ELb1ELb0ELb0EEENS1_36VarlenDynamicPersistentTileSchedulerILi128ELi96ELi256ELi128ELb0ELb1ELb1ELb0ELb1ELb1EEEEEEEEEvNT_6ParamsE,"ax",@progbits
	.align	128
.text._ZN7cutlass13device_kernelIN5flash11enable_sm90INS1_16FlashAttnFwdSm90INS1_25CollectiveMainloopFwdSm90ILi2EN4cute5tupleIJNS5_1CILi1EEES8_S8_EEENS6_IJNS7_ILi128EEENS7_ILi96EEENS7_ILi64EEEEEELi256ENS_6half_tEfNS_4arch4Sm90ELb0ELb0ELb1ELb1ELb1ELb1ELb1ELb1ELb0ELb1ELb0ELb0EEENS1_21CollectiveEpilogueFwdINS6_IJSA_NS7_ILi256EEESB_EEES9_SE_SG_Li256ELb1ELb1ELb0ELb0EEENS1_36VarlenDynamicPersistentTileSchedulerILi128ELi96ELi256ELi128ELb0ELb1ELb1ELb0ELb1ELb1EEEEEEEEEvNT_6ParamsE:
        .type           _ZN7cutlass13device_kernelIN5flash11enable_sm90INS1_16FlashAttnFwdSm90INS1_25CollectiveMainloopFwdSm90ILi2EN4cute5tupleIJNS5_1CILi1EEES8_S8_EEENS6_IJNS7_ILi128EEENS7_ILi96EEENS7_ILi64EEEEEELi256ENS_6half_tEfNS_4arch4Sm90ELb0ELb0ELb1ELb1ELb1ELb1ELb1ELb1ELb0ELb1ELb0ELb0EEENS1_21CollectiveEpilogueFwdINS6_IJSA_NS7_ILi256EEESB_EEES9_SE_SG_Li256ELb1ELb1ELb0ELb0EEENS1_36VarlenDynamicPersistentTileSchedulerILi128ELi96ELi256ELi128ELb0ELb1ELb1ELb0ELb1ELb1EEEEEEEEEvNT_6ParamsE,@function
        .size           _ZN7cutlass13device_kernelIN5flash11enable_sm90INS1_16FlashAttnFwdSm90INS1_25CollectiveMainloopFwdSm90ILi2EN4cute5tupleIJNS5_1CILi1EEES8_S8_EEENS6_IJNS7_ILi128EEENS7_ILi96EEENS7_ILi64EEEEEELi256ENS_6half_tEfNS_4arch4Sm90ELb0ELb0ELb1ELb1ELb1ELb1ELb1ELb1ELb0ELb1ELb0ELb0EEENS1_21CollectiveEpilogueFwdINS6_IJSA_NS7_ILi256EEESB_EEES9_SE_SG_Li256ELb1ELb1ELb0ELb0EEENS1_36VarlenDynamicPersistentTileSchedulerILi128ELi96ELi256ELi128ELb0ELb1ELb1ELb0ELb1ELb1EEEEEEEEEvNT_6ParamsE,(.L_x_77 - _ZN7cutlass13device_kernelIN5flash11enable_sm90INS1_16FlashAttnFwdSm90INS1_25CollectiveMainloopFwdSm90ILi2EN4cute5tupleIJNS5_1CILi1EEES8_S8_EEENS6_IJNS7_ILi128EEENS7_ILi96EEENS7_ILi64EEEEEELi256ENS_6half_tEfNS_4arch4Sm90ELb0ELb0ELb1ELb1ELb1ELb1ELb1ELb1ELb0ELb1ELb0ELb0EEENS1_21CollectiveEpilogueFwdINS6_IJSA_NS7_ILi256EEESB_EEES9_SE_SG_Li256ELb1ELb1ELb0ELb0EEENS1_36VarlenDynamicPersistentTileSchedulerILi128ELi96ELi256ELi128ELb0ELb1ELb1ELb0ELb1ELb1EEEEEEEEEvNT_6ParamsE)
        .other          _ZN7cutlass13device_kernelIN5flash11enable_sm90INS1_16FlashAttnFwdSm90INS1_25CollectiveMainloopFwdSm90ILi2EN4cute5tupleIJNS5_1CILi1EEES8_S8_EEENS6_IJNS7_ILi128EEENS7_ILi96EEENS7_ILi64EEEEEELi256ENS_6half_tEfNS_4arch4Sm90ELb0ELb0ELb1ELb1ELb1ELb1ELb1ELb1ELb0ELb1ELb0ELb0EEENS1_21CollectiveEpilogueFwdINS6_IJSA_NS7_ILi256EEESB_EEES9_SE_SG_Li256ELb1ELb1ELb0ELb0EEENS1_36VarlenDynamicPersistentTileSchedulerILi128ELi96ELi256ELi128ELb0ELb1ELb1ELb0ELb1ELb1EEEEEEEEEvNT_6ParamsE,@"STO_CUDA_ENTRY STV_DEFAULT"
_ZN7cutlass13device_kernelIN5flash11enable_sm90INS1_16FlashAttnFwdSm90INS1_25CollectiveMainloopFwdSm90ILi2EN4cute5tupleIJNS5_1CILi1EEES8_S8_EEENS6_IJNS7_ILi128EEENS7_ILi96EEENS7_ILi64EEEEEELi256ENS_6half_tEfNS_4arch4Sm90ELb0ELb0ELb1ELb1ELb1ELb1ELb1ELb1ELb0ELb1ELb0ELb0EEENS1_21CollectiveEpilogueFwdINS6_IJSA_NS7_ILi256EEESB_EEES9_SE_SG_Li256ELb1ELb1ELb0ELb0EEENS1_36VarlenDynamicPersistentTileSchedulerILi128ELi96ELi256ELi128ELb0ELb1ELb1ELb0ELb1ELb1EEEEEEEEEvNT_6ParamsE:
[----:B------:R-:W-:Y:S01]  /*0000*/  LDC R1, c[0x0][0x37c] ;  /* 0x0000df00ff017b82 */ /* 0x000fe20000000800 */
[----:B------:R-:W-:Y:S05]  /*0010*/  EXIT ;  /* 0x000000000000794d */ /* 0x000fea0003800000 */
.L_x_32:
        /* <DEDUP_REMOVED lines=14> */
.L_x_77:


//--------------------- .text._ZN7cutlass13device_kernelIN5flash11enable_sm90INS1_16FlashAttnFwdSm90INS1_25CollectiveMainloopFwdSm90ILi2EN4cute5tupleIJNS5_1CILi1EEES8_S8_EEENS6_IJNS7_ILi128EEENS7_ILi96EEENS7_ILi64EEEEEELi256ENS_6half_tEfNS_4arch4Sm90ELb0ELb1ELb1ELb0ELb1ELb0ELb0ELb1ELb0ELb1ELb0ELb0EEENS1_21CollectiveEpilogueFwdINS6_IJSA_NS7_ILi256EEESB_EEES9_SE_SG_Li256ELb0ELb1ELb0ELb0EEENS1_30DynamicPersistentTileSchedulerILi256ELi128ELb0ELb1ELb1EEEEEEEEEvNT_6ParamsE --------------------------
	.section	.text._ZN7cutlass13device_kernelIN5flash11enable_sm90INS1_16FlashAttnFwdSm90INS1_25CollectiveMainloopFwdSm90ILi2EN4cute5tupleIJNS5_1CILi1EEES8_S8_EEENS6_IJNS7_ILi128EEENS7_ILi96EEENS7_ILi64EEEEEELi256ENS_6half_tEfNS_4arch4Sm90ELb0ELb1ELb1ELb0ELb1ELb0ELb0ELb1ELb0ELb1ELb0ELb0EEENS1_21CollectiveEpilogueFwdINS6_IJSA_NS7_ILi256EEESB_EEES9_SE_SG_Li256ELb0ELb1ELb0ELb0EEENS1_30DynamicPersistentTileSchedulerILi256ELi128ELb0ELb1ELb1EEEEEEEEEvNT_6ParamsE,"ax",@progbits
	.align	128
.text._ZN7cutlass13device_kernelIN5flash11enable_sm90INS1_16FlashAttnFwdSm90INS1_25CollectiveMainloopFwdSm90ILi2EN4cute5tupleIJNS5_1CILi1EEES8_S8_EEENS6_IJNS7_ILi128EEENS7_ILi96EEENS7_ILi64EEEEEELi256ENS_6half_tEfNS_4arch4Sm90ELb0ELb1ELb1ELb0ELb1ELb0ELb0ELb1ELb0ELb1ELb0ELb0EEENS1_21CollectiveEpilogueFwdINS6_IJSA_NS7_ILi256EEESB_EEES9_SE_SG_Li256ELb0ELb1ELb0ELb0EEENS1_30DynamicPersistentTileSchedulerILi256ELi128ELb0ELb1ELb1EEEEEEEEEvNT_6ParamsE:
        .type           _ZN7cutlass13device_kernelIN5flash11enable_sm90INS1_16FlashAttnFwdSm90INS1_25CollectiveMainloopFwdSm90ILi2EN4cute5tupleIJNS5_1CILi1EEES8_S8_EEENS6_IJNS7_ILi128EEENS7_ILi96EEENS7_ILi64EEEEEELi256ENS_6half_tEfNS_4arch4Sm90ELb0ELb1ELb1ELb0ELb1ELb0ELb0ELb1ELb0ELb1ELb0ELb0EEENS1_21CollectiveEpilogueFwdINS6_IJSA_NS7_ILi256EEESB_EEES9_SE_SG_Li256ELb0ELb1ELb0ELb0EEENS1_30DynamicPersistentTileSchedulerILi256ELi128ELb0ELb1ELb1EEEEEEEEEvNT_6ParamsE,@function
        .size           _ZN7cutlass13device_kernelIN5flash11enable_sm90INS1_16FlashAttnFwdSm90INS1_25CollectiveMainloopFwdSm90ILi2EN4cute5tupleIJNS5_1CILi1EEES8_S8_EEENS6_IJNS7_ILi128EEENS7_ILi96EEENS7_ILi64EEEEEELi256ENS_6half_tEfNS_4arch4Sm90ELb0ELb1ELb1ELb0ELb1ELb0ELb0ELb1ELb0ELb1ELb0ELb0EEENS1_21CollectiveEpilogueFwdINS6_IJSA_NS7_ILi256EEESB_EEES9_SE_SG_Li256ELb0ELb1ELb0ELb0EEENS1_30DynamicPersistentTileSchedulerILi256ELi128ELb0ELb1ELb1EEEEEEEEEvNT_6ParamsE,(.L_x_78 - _ZN7cutlass13device_kernelIN5flash11enable_sm90INS1_16FlashAttnFwdSm90INS1_25CollectiveMainloopFwdSm90ILi2EN4cute5tupleIJNS5_1CILi1EEES8_S8_EEENS6_IJNS7_ILi128EEENS7_ILi96EEENS7_ILi64EEEEEELi256ENS_6half_tEfNS_4arch4Sm90ELb0ELb1ELb1ELb0ELb1ELb0ELb0ELb1ELb0ELb1ELb0ELb0EEENS1_21CollectiveEpilogueFwdINS6_IJSA_NS7_ILi256EEESB_EEES9_SE_SG_Li256ELb0ELb1ELb0ELb0EEENS1_30DynamicPersistentTileSchedulerILi256ELi128ELb0ELb1ELb1EEEEEEEEEvNT_6ParamsE)
        .other          _ZN7cutlass13device_kernelIN5flash11enable_sm90INS1_16FlashAttnFwdSm90INS1_25CollectiveMainloopFwdSm90ILi2EN4cute5tupleIJNS5_1CILi1EEES8_S8_EEENS6_IJNS7_ILi128EEENS7_ILi96EEENS7_ILi64EEEEEELi256ENS_6half_tEfNS_4arch4Sm90ELb0ELb1ELb1ELb0ELb1ELb0ELb0ELb1ELb0ELb1ELb0ELb0EEENS1_21CollectiveEpilogueFwdINS6_IJSA_NS7_ILi256EEESB_EEES9_SE_SG_Li256ELb0ELb1ELb0ELb0EEENS1_30DynamicPersistentTileSchedulerILi256ELi128ELb0ELb1ELb1EEEEEEEEEvNT_6ParamsE,@"STO_CUDA_ENTRY STV_DEFAULT"
_ZN7cutlass13device_kernelIN5flash11enable_sm90INS1_16FlashAttnFwdSm90INS1_25CollectiveMainloopFwdSm90ILi2EN4cute5tupleIJNS5_1CILi1EEES8_S8_EEENS6_IJNS7_ILi128EEENS7_ILi96EEENS7_ILi64EEEEEELi256ENS_6half_tEfNS_4arch4Sm90ELb0ELb1ELb1ELb0ELb1ELb0ELb0ELb1ELb0ELb1ELb0ELb0EEENS1_21CollectiveEpilogueFwdINS6_IJSA_NS7_ILi256EEESB_EEES9_SE_SG_Li256ELb0ELb1ELb0ELb0EEENS1_30DynamicPersistentTileSchedulerILi256ELi128ELb0ELb1ELb1EEEEEEEEEvNT_6ParamsE:
[----:B------:R-:W-:Y:S01]  /*0000*/  LDC R1, c[0x0][0x37c] ;  /* 0x0000df00ff017b82 */ /* 0x000fe20000000800 */
[----:B------:R-:W-:Y:S05]  /*0010*/  EXIT ;  /* 0x000000000000794d */ /* 0x000fea0003800000 */
.L_x_33:
        /* <DEDUP_REMOVED lines=14> */
.L_x_78:


//--------------------- .text._ZN7cutlass13device_kernelIN5flash11enable_sm90INS1_16FlashAttnFwdSm90INS1_25CollectiveMainloopFwdSm90ILi2EN4cute5tupleIJNS5_1CILi1EEES8_S8_EEENS6_IJNS7_ILi128EEENS7_ILi96EEENS7_ILi64EEEEEELi256ENS_6half_tEfNS_4arch4Sm90ELb0ELb1ELb1ELb0ELb1ELb0ELb1ELb1ELb0ELb1ELb0ELb0EEENS1_21CollectiveEpilogueFwdINS6_IJSA_NS7_ILi256EEESB_EEES9_SE_SG_Li256ELb0ELb1ELb0ELb0EEENS1_30DynamicPersistentTileSchedulerILi256ELi128ELb0ELb1ELb1EEEEEEEEEvNT_6ParamsE --------------------------
	.section	.text._ZN7cutlass13device_kernelIN5flash11enable_sm90INS1_16FlashAttnFwdSm90INS1_25CollectiveMainloopFwdSm90ILi2EN4cute5tupleIJNS5_1CILi1EEES8_S8_EEENS6_IJNS7_ILi128EEENS7_ILi96EEENS7_ILi64EEEEEELi256ENS_6half_tEfNS_4arch4Sm90ELb0ELb1ELb1ELb0ELb1ELb0ELb1ELb1ELb0ELb1ELb0ELb0EEENS1_21CollectiveEpilogueFwdINS6_IJSA_NS7_ILi256EEESB_EEES9_SE_SG_Li256ELb0ELb1ELb0ELb0EEENS1_30DynamicPersistentTileSchedulerILi256ELi128ELb0ELb1ELb1EEEEEEEEEvNT_6ParamsE,"ax",@progbits
	.align	128
.text._ZN7cutlass13device_kernelIN5flash11enable_sm90INS1_16FlashAttnFwdSm90INS1_25CollectiveMainloopFwdSm90ILi2EN4cute5tupleIJNS5_1CILi1EEES8_S8_EEENS6_IJNS7_ILi128EEENS7_ILi96EEENS7_ILi64EEEEEELi256ENS_6half_tEfNS_4arch4Sm90ELb0ELb1ELb1ELb0ELb1ELb0ELb1ELb1ELb0ELb1ELb0ELb0EEENS1_21CollectiveEpilogueFwdINS6_IJSA_NS7_ILi256EEESB_EEES9_SE_SG_Li256ELb0ELb1ELb0ELb0EEENS1_30DynamicPersistentTileSchedulerILi256ELi128ELb0ELb1ELb1EEEEEEEEEvNT_6ParamsE:
        .type           _ZN7cutlass13device_kernelIN5flash11enable_sm90INS1_16FlashAttnFwdSm90INS1_25CollectiveMainloopFwdSm90ILi2EN4cute5tupleIJNS5_1CILi1EEES8_S8_EEENS6_IJNS7_ILi128EEENS7_ILi96EEENS7_ILi64EEEEEELi256ENS_6half_tEfNS_4arch4Sm90ELb0ELb1ELb1ELb0ELb1ELb0ELb1ELb1ELb0ELb1ELb0ELb0EEENS1_21CollectiveEpilogueFwdINS6_IJSA_NS7_ILi256EEESB_EEES9_SE_SG_Li256ELb0ELb1ELb0ELb0EEENS1_30DynamicPersistentTileSchedulerILi256ELi128ELb0ELb1ELb1EEEEEEEEEvNT_6ParamsE,@function
        .size           _ZN7cutlass13device_kernelIN5flash11enable_sm90INS1_16FlashAttnFwdSm90INS1_25CollectiveMainloopFwdSm90ILi2EN4cute5tupleIJNS5_1CILi1EEES8_S8_EEENS6_IJNS7_ILi128EEENS7_ILi96EEENS7_ILi64EEEEEELi256ENS_6half_tEfNS_4arch4Sm90ELb0ELb1ELb1ELb0ELb1ELb0ELb1ELb1ELb0ELb1ELb0ELb0EEENS1_21CollectiveEpilogueFwdINS6_IJSA_NS7_ILi256EEESB_EEES9_SE_SG_Li256ELb0ELb1ELb0ELb0EEENS1_30DynamicPersistentTileSchedulerILi256ELi128ELb0ELb1ELb1EEEEEEEEEvNT_6ParamsE,(.L_x_79 - _ZN7cutlass13device_kernelIN5flash11enable_sm90INS1_16FlashAttnFwdSm90INS1_25CollectiveMainloopFwdSm90ILi2EN4cute5tupleIJNS5_1CILi1EEES8_S8_EEENS6_IJNS7_ILi128EEENS7_ILi96EEENS7_ILi64EEEEEELi256ENS_6half_tEfNS_4arch4Sm90ELb0ELb1ELb1ELb0ELb1ELb0ELb1ELb1ELb0ELb1ELb0ELb0EEENS1_21CollectiveEpilogueFwdINS6_IJSA_NS7_ILi256EEESB_EEES9_SE_SG_Li256ELb0ELb1ELb0ELb0EEENS1_30DynamicPersistentTileSchedulerILi256ELi128ELb0ELb1ELb1EEEEEEEEEvNT_6ParamsE)
        .other          _ZN7cutlass13device_kernelIN5flash11enable_sm90INS1_16FlashAttnFwdSm90INS1_25CollectiveMainloopFwdSm90ILi2EN4cute5tupleIJNS5_1CILi1EEES8_S8_EEENS6_IJNS7_ILi128EEENS7_ILi96EEENS7_ILi64EEEEEELi256ENS_6half_tEfNS_4arch4Sm90ELb0ELb1ELb1ELb0ELb1ELb0ELb1ELb1ELb0ELb1ELb0ELb0EEENS1_21CollectiveEpilogueFwdINS6_IJSA_NS7_ILi256EEESB_EEES9_SE_SG_Li256ELb0ELb1ELb0ELb0EEENS1_30DynamicPersistentTileSchedulerILi256ELi128ELb0ELb1ELb1EEEEEEEEEvNT_6ParamsE,@"STO_CUDA_ENTRY STV_DEFAULT"
_ZN7cutlass13device_kernelIN5flash11enable_sm90INS1_16FlashAttnFwdSm90INS1_25CollectiveMainloopFwdSm90ILi2EN4cute5tupleIJNS5_1CILi1EEES8_S8_EEENS6_IJNS7_ILi128EEENS7_ILi96EEENS7_ILi64EEEEEELi256ENS_6half_tEfNS_4arch4Sm90ELb0ELb1ELb1ELb0ELb1ELb0ELb1ELb1ELb0ELb1ELb0ELb0EEENS1_21CollectiveEpilogueFwdINS6_IJSA_NS7_ILi256EEESB_EEES9_SE_SG_Li256ELb0ELb1ELb0ELb0EEENS1_30DynamicPersistentTileSchedulerILi256ELi128ELb0ELb1ELb1EEEEEEEEEvNT_6ParamsE:
[----:B------:R-:W-:Y:S01]  /*0000*/  LDC R1, c[0x0][0x37c] ;  /* 0x0000df00ff017b82 */ /* 0x000fe20000000800 */
[----:B------:R-:W-:Y:S05]  /*0010*/  EXIT ;  /* 0x000000000000794d */ /* 0x000fea0003800000 */
.L_x_34:
        /* <DEDUP_REMOVED lines=14> */
.L_x_79:


//--------------------- .text._ZN7cutlass13device_kernelIN5flash11enable_sm90INS1_16FlashAttnFwdSm90INS1_25CollectiveMainloopFwdSm90ILi2EN4cute5tupleIJNS5_1CILi1EEES8_S8_EEENS6_IJNS7_ILi128EEENS7_ILi96EEENS7_ILi64EEEEEELi256ENS_6half_tEfNS_4arch4Sm90ELb0ELb1ELb1ELb1ELb1ELb0ELb0ELb1ELb0ELb1ELb0ELb0EEENS1_21CollectiveEpilogueFwdINS6_IJSA_NS7_ILi256EEESB_EEES9_SE_SG_Li256ELb1ELb1ELb0ELb0EEENS1_36VarlenDynamicPersistentTileSchedulerILi128ELi96ELi256ELi128ELb0ELb1ELb1ELb1ELb0ELb1EEEEEEEEEvNT_6ParamsE --------------------------
	.section	.text._ZN7cutlass13device_kernelIN5flash11enable_sm90INS1_16FlashAttnFwdSm90INS1_25CollectiveMainloopFwdSm90ILi2EN4cute5tupleIJNS5_1CILi1EEES8_S8_EEENS6_IJNS7_ILi128EEENS7_ILi96EEENS7_ILi64EEEEEELi256ENS_6half_tEfNS_4arch4Sm90ELb0ELb1ELb1ELb1ELb1ELb0ELb0ELb1ELb0ELb1ELb0ELb0EEENS1_21CollectiveEpilogueFwdINS6_IJSA_NS7_ILi256EEESB_EEES9_SE_SG_Li256ELb1ELb1ELb0ELb0EEENS1_36VarlenDynamicPersistentTileSchedulerILi128ELi96ELi256ELi128ELb0ELb1ELb1ELb1ELb0ELb1EEEEEEEEEvNT_6ParamsE,"ax",@progbits
	.align	128
.text._ZN7cutlass13device_kernelIN5flash11enable_sm90INS1_16FlashAttnFwdSm90INS1_25CollectiveMainloopFwdSm90ILi2EN4cute5tupleIJNS5_1CILi1EEES8_S8_EEENS6_IJNS7_ILi128EEENS7_ILi96EEENS7_ILi64EEEEEELi256ENS_6half_tEfNS_4arch4Sm90ELb0ELb1ELb1ELb1ELb1ELb0ELb0ELb1ELb0ELb1ELb0ELb0EEENS1_21CollectiveEpilogueFwdINS6_IJSA_NS7_ILi256EEESB_EEES9_SE_SG_Li256ELb1ELb1ELb0ELb0EEENS1_36VarlenDynamicPersistentTileSchedulerILi128ELi96ELi256ELi128ELb0ELb1ELb1ELb1ELb0ELb1EEEEEEEEEvNT_6ParamsE:
        .type           _ZN7cutlass13device_kernelIN5flash11enable_sm90INS1_16FlashAttnFwdSm90INS1_25CollectiveMainloopFwdSm90ILi2EN4cute5tupleIJNS5_1CILi1EEES8_S8_EEENS6_IJNS7_ILi128EEENS7_ILi96EEENS7_ILi64EEEEEELi256ENS_6half_tEfNS_4arch4Sm90ELb0ELb1ELb1ELb1ELb1ELb0ELb0ELb1ELb0ELb1ELb0ELb0EEENS1_21CollectiveEpilogueFwdINS6_IJSA_NS7_ILi256EEESB_EEES9_SE_SG_Li256ELb1ELb1ELb0ELb0EEENS1_36VarlenDynamicPersistentTileSchedulerILi128ELi96ELi256ELi128ELb0ELb1ELb1ELb1ELb0ELb1EEEEEEEEEvNT_6ParamsE,@function
        .size           _ZN7cutlass13device_kernelIN5flash11enable_sm90INS1_16FlashAttnFwdSm90INS1_25CollectiveMainloopFwdSm90ILi2EN4cute5tupleIJNS5_1CILi1EEES8_S8_EEENS6_IJNS7_ILi128EEENS7_ILi96EEENS7_ILi64EEEEEELi256ENS_6half_tEfNS_4arch4Sm90ELb0ELb1ELb1ELb1ELb1ELb0ELb0ELb1ELb0ELb1ELb0ELb0EEENS1_21CollectiveEpilogueFwdINS6_IJSA_NS7_ILi256EEESB_EEES9_SE_SG_Li256ELb1ELb1ELb0ELb0EEENS1_36VarlenDynamicPersistentTileSchedulerILi128ELi96ELi256ELi128ELb0ELb1ELb1ELb1ELb0ELb1EEEEEEEEEvNT_6ParamsE,(.L_x_80 - _ZN7cutlass13device_kernelIN5flash11enable_sm90INS1_16FlashAttnFwdSm90INS1_25CollectiveMainloopFwdSm90ILi2EN4cute5tupleIJNS5_1CILi1EEES8_S8_EEENS6_IJNS7_ILi128EEENS7_ILi96EEENS7_ILi64EEEEEELi256ENS_6half_tEfNS_4arch4Sm90ELb0ELb1ELb1ELb1ELb1ELb0ELb0ELb1ELb0ELb1ELb0ELb0EEENS1_21CollectiveEpilogueFwdINS6_IJSA_NS7_ILi256EEESB_EEES9_SE_SG_Li256ELb1ELb1ELb0ELb0EEENS1_36VarlenDynamicPersistentTileSchedulerILi128ELi96ELi256ELi128ELb0ELb1ELb1ELb1ELb0ELb1EEEEEEEEEvNT_6ParamsE)
        .other          _ZN7cutlass13device_kernelIN5flash11enable_sm90INS1_16FlashAttnFwdSm90INS1_25CollectiveMainloopFwdSm90ILi2EN4cute5tupleIJNS5_1CILi1EEES8_S8_EEENS6_IJNS7_ILi128EEENS7_ILi96EEENS7_ILi64EEEEEELi256ENS_6half_tEfNS_4arch4Sm90ELb0ELb1ELb1ELb1ELb1ELb0ELb0ELb1ELb0ELb1ELb0ELb0EEENS1_21CollectiveEpilogueFwdINS6_IJSA_NS7_ILi256EEESB_EEES9_SE_SG_Li256ELb1ELb1ELb0ELb0EEENS1_36VarlenDynamicPersistentTileSchedulerILi128ELi96ELi256ELi128ELb0ELb1ELb1ELb1ELb0ELb1EEEEEEEEEvNT_6ParamsE,@"STO_CUDA_ENTRY STV_DEFAULT"
_ZN7cutlass13device_kernelIN5flash11enable_sm90INS1_16FlashAttnFwdSm90INS1_25CollectiveMainloopFwdSm90ILi2EN4cute5tupleIJNS5_1CILi1EEES8_S8_EEENS6_IJNS7_ILi128EEENS7_ILi96EEENS7_ILi64EEEEEELi256ENS_6half_tEfNS_4arch4Sm90ELb0ELb1ELb1ELb1ELb1ELb0ELb0ELb1ELb0ELb1ELb0ELb0EEENS1_21CollectiveEpilogueFwdINS6_IJSA_NS7_ILi256EEESB_EEES9_SE_SG_Li256ELb1ELb1ELb0ELb0EEENS1_36VarlenDynamicPersistentTileSchedulerILi128ELi96ELi256ELi128ELb0ELb1ELb1ELb1ELb0ELb1EEEEEEEEEvNT_6ParamsE:
[----:B------:R-:W-:Y:S01]  /*0000*/  LDC R1, c[0x0][0x37c] ;  /* 0x0000df00ff017b82 */ /* 0x000fe20000000800 */
[----:B------:R-:W-:Y:S05]  /*0010*/  EXIT ;  /* 0x000000000000794d */ /* 0x000fea0003800000 */
.L_x_35:
        /* <DEDUP_REMOVED lines=14> */
.L_x_80:


//--------------------- .text._ZN7cutlass13device_kernelIN5flash11enable_sm90INS1_16FlashAttnFwdSm90INS1_25CollectiveMainloopFwdSm90ILi2EN4cute5tupleIJNS5_1CILi1EEES8_S8_EEENS6_IJNS7_ILi128EEENS7_ILi96EEENS7_ILi64EEEEEELi256ENS_6half_tEfNS_4arch4Sm90ELb0ELb1ELb1ELb1ELb1ELb1ELb0ELb1ELb0ELb1ELb0ELb0EEENS1_21CollectiveEpilogueFwdINS6_IJSA_NS7_ILi256EEESB_EEES9_SE_SG_Li256ELb1ELb1ELb0ELb0EEENS1_36VarlenDynamicPersistentTileSchedulerILi128ELi96ELi256ELi128ELb0ELb1ELb1ELb1ELb0ELb1EEEEEEEEEvNT_6ParamsE --------------------------
	.section	.text._ZN7cutlass13device_kernelIN5flash11enable_sm90INS1_16FlashAttnFwdSm90INS1_25CollectiveMainloopFwdSm90ILi2EN4cute5tupleIJNS5_1CILi1EEES8_S8_EEENS6_IJNS7_ILi128EEENS7_ILi96EEENS7_ILi64EEEEEELi256ENS_6half_tEfNS_4arch4Sm90ELb0ELb1ELb1ELb1ELb1ELb1ELb0ELb1ELb0ELb1ELb0ELb0EEENS1_21CollectiveEpilogueFwdINS6_IJSA_NS7_ILi256EEESB_EEES9_SE_SG_Li256ELb1ELb1ELb0ELb0EEENS1_36VarlenDynamicPersistentTileSchedulerILi128ELi96ELi256ELi128ELb0ELb1ELb1ELb1ELb0ELb1EEEEEEEEEvNT_6ParamsE,"ax",@progbits
	.align	128
.text._ZN7cutlass13device_kernelIN5flash11enable_sm90INS1_16FlashAttnFwdSm90INS1_25CollectiveMainloopFwdSm90ILi2EN4cute5tupleIJNS5_1CILi1EEES8_S8_EEENS6_IJNS7_ILi128EEENS7_ILi96EEENS7_ILi64EEEEEELi256ENS_6half_tEfNS_4arch4Sm90ELb0ELb1ELb1ELb1ELb1ELb1ELb0ELb1ELb0ELb1ELb0ELb0EEENS1_21CollectiveEpilogueFwdINS6_IJSA_NS7_ILi256EEESB_EEES9_SE_SG_Li256ELb1ELb1ELb0ELb0EEENS1_36VarlenDynamicPersistentTileSchedulerILi128ELi96ELi256ELi128ELb0ELb1ELb1ELb1ELb0ELb1EEEEEEEEEvNT_6ParamsE:
        .type           _ZN7cutlass13device_kernelIN5flash11enable_sm90INS1_16FlashAttnFwdSm90INS1_25CollectiveMainloopFwdSm90ILi2EN4cute5tupleIJNS5_1CILi1EEES8_S8_EEENS6_IJNS7_ILi128EEENS7_ILi96EEENS7_ILi64EEEEEELi256ENS_6half_tEfNS_4arch4Sm90ELb0ELb1ELb1ELb1ELb1ELb1ELb0ELb1ELb0ELb1ELb0ELb0EEENS1_21CollectiveEpilogueFwdINS6_IJSA_NS7_ILi256EEESB_EEES9_SE_SG_Li256ELb1ELb1ELb0ELb0EEENS1_36VarlenDynamicPersistentTileSchedulerILi128ELi96ELi256ELi128ELb0ELb1ELb1ELb1ELb0ELb1EEEEEEEEEvNT_6ParamsE,@function
        .size           _ZN7cutlass13device_kernelIN5flash11enable_sm90INS1_16FlashAttnFwdSm90INS1_25CollectiveMainloopFwdSm90ILi2EN4cute5tupleIJNS5_1CILi1EEES8_S8_EEENS6_IJNS7_ILi128EEENS7_ILi96EEENS7_ILi64EEEEEELi256ENS_6half_tEfNS_4arch4Sm90ELb0ELb1ELb1ELb1ELb1ELb1ELb0ELb1ELb0ELb1ELb0ELb0EEENS1_21CollectiveEpilogueFwdINS6_IJSA_NS7_ILi256EEESB_EEES9_SE_SG_Li256ELb1ELb1ELb0ELb0EEENS1_36VarlenDynamicPersistentTileSchedulerILi128ELi96ELi256ELi128ELb0ELb1ELb1ELb1ELb0ELb1EEEEEEEEEvNT_6ParamsE,(.L_x_81 - _ZN7cutlass13device_kernelIN5flash11enable_sm90INS1_16FlashAttnFwdSm90INS1_25CollectiveMainloopFwdSm90ILi2EN4cute5tupleIJNS5_1CILi1EEES8_S8_EEENS6_IJNS7_ILi128EEENS7_ILi96EEENS7_ILi64EEEEEELi256ENS_6half_tEfNS_4arch4Sm90ELb0ELb1ELb1ELb1ELb1ELb1ELb0ELb1ELb0ELb1ELb0ELb0EEENS1_21CollectiveEpilogueFwdINS6_IJSA_NS7_ILi256EEESB_EEES9_SE_SG_Li256ELb1ELb1ELb0ELb0EEENS1_36VarlenDynamicPersistentTileSchedulerILi128ELi96ELi256ELi128ELb0ELb1ELb1ELb1ELb0ELb1EEEEEEEEEvNT_6ParamsE)
        .other          _ZN7cutlass13device_kernelIN5flash11enable_sm90INS1_16FlashAttnFwdSm90INS1_25CollectiveMainloopFwdSm90ILi2EN4cute5tupleIJNS5_1CILi1EEES8_S8_EEENS6_IJNS7_ILi128EEENS7_ILi96EEENS7_ILi64EEEEEELi256ENS_6half_tEfNS_4arch4Sm90ELb0ELb1ELb1ELb1ELb1ELb1ELb0ELb1ELb0ELb1ELb0ELb0EEENS1_21CollectiveEpilogueFwdINS6_IJSA_NS7_ILi256EEESB_EEES9_SE_SG_Li256ELb1ELb1ELb0ELb0EEENS1_36VarlenDynamicPersistentTileSchedulerILi128ELi96ELi256ELi128ELb0ELb1ELb1ELb1ELb0ELb1EEEEEEEEEvNT_6ParamsE,@"STO_CUDA_ENTRY STV_DEFAULT"
_ZN7cutlass13device_kernelIN5flash11enable_sm90INS1_16FlashAttnFwdSm90INS1_25CollectiveMainloopFwdSm90ILi2EN4cute5tupleIJNS5_1CILi1EEES8_S8_EEENS6_IJNS7_ILi128EEENS7_ILi96EEENS7_ILi64EEEEEELi256ENS_6half_tEfNS_4arch4Sm90ELb0ELb1ELb1ELb1ELb1ELb1ELb0ELb1ELb0ELb1ELb0ELb0EEENS1_21CollectiveEpilogueFwdINS6_IJSA_NS7_ILi256EEESB_EEES9_SE_SG_Li256ELb1ELb1ELb0ELb0EEENS1_36VarlenDynamicPersistentTileSchedulerILi128ELi96ELi256ELi128ELb0ELb1ELb1ELb1ELb0ELb1EEEEEEEEEvNT_6ParamsE:
[----:B------:R-:W-:Y:S01]  /*0000*/  LDC R1, c[0x0][0x37c] ;  /* 0x0000df00ff017b82 */ /* 0x000fe20000000800 */
[----:B------:R-:W-:Y:S05]  /*0010*/  EXIT ;  /* 0x000000000000794d */ /* 0x000fea0003800000 */
.L_x_36:
        /* <DEDUP_REMOVED lines=14> */
.L_x_81:


//--------------------- .text._ZN7cutlass13device_kernelIN5flash11enable_sm90INS1_16FlashAttnFwdSm90INS1_25CollectiveMainloopFwdSm90ILi2EN4cute5tupleIJNS5_1CILi1EEES8_S8_EEENS6_IJNS7_ILi128EEENS7_ILi96EEENS7_ILi64EEEEEELi256ENS_6half_tEfNS_4arch4Sm90ELb0ELb1ELb1ELb1ELb1ELb0ELb1ELb1ELb0ELb1ELb0ELb0EEENS1_21CollectiveEpilogueFwdINS6_IJSA_NS7_ILi256EEESB_EEES9_SE_SG_Li256ELb1ELb1ELb0ELb0EEENS1_36VarlenDynamicPersistentTileSchedulerILi128ELi96ELi256ELi128ELb0ELb1ELb1ELb1ELb0ELb1EEEEEEEEEvNT_6ParamsE --------------------------
	.section	.text._ZN7cutlass13device_kernelIN5flash11enable_sm90INS1_16FlashAttnFwdSm90INS1_25CollectiveMainloopFwdSm90ILi2EN4cute5tupleIJNS5_1CILi1EEES8_S8_EEENS6_IJNS7_ILi128EEENS7_ILi96EEENS7_ILi64EEEEEELi256ENS_6half_tEfNS_4arch4Sm90ELb0ELb1ELb1ELb1ELb1ELb0ELb1ELb1ELb0ELb1ELb0ELb0EEENS1_21CollectiveEpilogueFwdINS6_IJSA_NS7_ILi256EEESB_EEES9_SE_SG_Li256ELb1ELb1ELb0ELb0EEENS1_36VarlenDynamicPersistentTileSchedulerILi128ELi96ELi256ELi128ELb0ELb1ELb1ELb1ELb0ELb1EEEEEEEEEvNT_6ParamsE,"ax",@progbits
	.align	128
.text._ZN7cutlass13device_kernelIN5flash11enable_sm90INS1_16FlashAttnFwdSm90INS1_25CollectiveMainloopFwdSm90ILi2EN4cute5tupleIJNS5_1CILi1EEES8_S8_EEENS6_IJNS7_ILi128EEENS7_ILi96EEENS7_ILi64EEEEEELi256ENS_6half_tEfNS_4arch4Sm90ELb0ELb1ELb1ELb1ELb1ELb0ELb1ELb1ELb0ELb1ELb0ELb0EEENS1_21CollectiveEpilogueFwdINS6_IJSA_NS7_ILi256EEESB_EEES9_SE_SG_Li256ELb1ELb1ELb0ELb0EEENS1_36VarlenDynamicPersistentTileSchedulerILi128ELi96ELi256ELi128ELb0ELb1ELb1ELb1ELb0ELb1EEEEEEEEEvNT_6ParamsE:
        .type           _ZN7cutlass13device_kernelIN5flash11enable_sm90INS1_16FlashAttnFwdSm90INS1_25CollectiveMainloopFwdSm90ILi2EN4cute5tupleIJNS5_1CILi1EEES8_S8_EEENS6_IJNS7_ILi128EEENS7_ILi96EEENS7_ILi64EEEEEELi256ENS_6half_tEfNS_4arch4Sm90ELb0ELb1ELb1ELb1ELb1ELb0ELb1ELb1ELb0ELb1ELb0ELb0EEENS1_21CollectiveEpilogueFwdINS6_IJSA_NS7_ILi256EEESB_EEES9_SE_SG_Li256ELb1ELb1ELb0ELb0EEENS1_36VarlenDynamicPersistentTileSchedulerILi128ELi96ELi256ELi128ELb0ELb1ELb1ELb1ELb0ELb1EEEEEEEEEvNT_6ParamsE,@function
        .size           _ZN7cutlass13device_kernelIN5flash11enable_sm90INS1_16FlashAttnFwdSm90INS1_25CollectiveMainloopFwdSm90ILi2EN4cute5tupleIJNS5_1CILi1EEES8_S8_EEENS6_IJNS7_ILi128EEENS7_ILi96EEENS7_ILi64EEEEEELi256ENS_6half_tEfNS_4arch4Sm90ELb0ELb1ELb1ELb1ELb1ELb0ELb1ELb1ELb0ELb1ELb0ELb0EEENS1_21CollectiveEpilogueFwdINS6_IJSA_NS7_ILi256EEESB_EEES9_SE_SG_Li256ELb1ELb1ELb0ELb0EEENS1_36VarlenDynamicPersistentTileSchedulerILi128ELi96ELi256ELi128ELb0ELb1ELb1ELb1ELb0ELb1EEEEEEEEEvNT_6ParamsE,(.L_x_82 - _ZN7cutlass13device_kernelIN5flash11enable_sm90INS1_16FlashAttnFwdSm90INS1_25CollectiveMainloopFwdSm90ILi2EN4cute5tupleIJNS5_1CILi1EEES8_S8_EEENS6_IJNS7_ILi128EEENS7_ILi96EEENS7_ILi64EEEEEELi256ENS_6half_tEfNS_4arch4Sm90ELb0ELb1ELb1ELb1ELb1ELb0ELb1ELb1ELb0ELb1ELb0ELb0EEENS1_21CollectiveEpilogueFwdINS6_IJSA_NS7_ILi256EEESB_EEES9_SE_SG_Li256ELb1ELb1ELb0ELb0EEENS1_36VarlenDynamicPersistentTileSchedulerILi128ELi96ELi256ELi128ELb0ELb1ELb1ELb1ELb0ELb1EEEEEEEEEvNT_6ParamsE)
        .other          _ZN7cutlass13device_kernelIN5flash11enable_sm90INS1_16FlashAttnFwdSm90INS1_25CollectiveMainloopFwdSm90ILi2EN4cute5tupleIJNS5_1CILi1EEES8_S8_EEENS6_IJNS7_ILi128EEENS7_ILi96EEENS7_ILi64EEEEEELi256ENS_6half_tEfNS_4arch4Sm90ELb0ELb1ELb1ELb1ELb1ELb0ELb1ELb1ELb0ELb1ELb0ELb0EEENS1_21CollectiveEpilogueFwdINS6_IJSA_NS7_ILi256EEESB_EEES9_SE_SG_Li256ELb1ELb1ELb0ELb0EEENS1_36VarlenDynamicPersistentTileSchedulerILi128ELi96ELi256ELi128ELb0ELb1ELb1ELb1ELb0ELb1EEEEEEEEEvNT_6ParamsE,@"STO_CUDA_ENTRY STV_DEFAULT"
_ZN7cutlass13device_kernelIN5flash11enable_sm90INS1_16FlashAttnFwdSm90INS1_25CollectiveMainloopFwdSm90ILi2EN4cute5tupleIJNS5_1CILi1EEES8_S8_EEENS6_IJNS7_ILi128EEENS7_ILi96EEENS7_ILi64EEEEEELi256ENS_6half_tEfNS_4arch4Sm90ELb0ELb1ELb1ELb1ELb1ELb0ELb1ELb1ELb0ELb1ELb0ELb0EEENS1_21CollectiveEpilogueFwdINS6_IJSA_NS7_ILi256EEESB_EEES9_SE_SG_Li256ELb1ELb1ELb0ELb0EEENS1_36VarlenDynamicPersistentTileSchedulerILi128ELi96ELi256ELi128ELb0ELb1ELb1ELb1ELb0ELb1EEEEEEEEEvNT_6ParamsE:
[----:B------:R-:W-:Y:S01]  /*0000*/  LDC R1, c[0x0][0x37c] ;  /* 0x0000df00ff017b82 */ /* 0x000fe20000000800 */
[----:B------:R-:W-:Y:S05]  /*0010*/  EXIT ;  /* 0x000000000000794d */ /* 0x000fea0003800000 */
.L_x_37:
        /* <DEDUP_REMOVED lines=14> */
.L_x_82:


//--------------------- .text._ZN7cutlass13device_kernelIN5flash11enable_sm90INS1_16FlashAttnFwdSm90INS1_25CollectiveMainloopFwdSm90ILi2EN4cute5tupleIJNS5_1CILi1EEES8_S8_EEENS6_IJNS7_ILi128EEENS7_ILi96EEENS7_ILi64EEEEEELi256ENS_6half_tEfNS_4arch4Sm90ELb0ELb1ELb1ELb1ELb1ELb1ELb1ELb1ELb0ELb1ELb0ELb0EEENS1_21CollectiveEpilogueFwdINS6_IJSA_NS7_ILi256EEESB_EEES9_SE_SG_Li256ELb1ELb1ELb0ELb0EEENS1_36VarlenDynamicPersistentTileSchedulerILi128ELi96ELi256ELi128ELb0ELb1ELb1ELb1ELb0ELb1EEEEEEEEEvNT_6ParamsE --------------------------
	.section	.text._ZN7cutlass13device_kernelIN5flash11enable_sm90INS1_16FlashAttnFwdSm90INS1_25CollectiveMainloopFwdSm90ILi2EN4cute5tupleIJNS5_1CILi1EEES8_S8_EEENS6_IJNS7_ILi128EEENS7_ILi96EEENS7_ILi64EEEEEELi256ENS_6half_tEfNS_4arch4Sm90ELb0ELb1ELb1ELb1ELb1ELb1ELb1ELb1ELb0ELb1ELb0ELb0EEENS1_21CollectiveEpilogueFwdINS6_IJSA_NS7_ILi256EEESB_EEES9_SE_SG_Li256ELb1ELb1ELb0ELb0EEENS1_36VarlenDynamicPersistentTileSchedulerILi128ELi96ELi256ELi128ELb0ELb1ELb1ELb1ELb0ELb1EEEEEEEEEvNT_6ParamsE,"ax",@progbits
	.align	128
.text._ZN7cutlass13device_kernelIN5flash11enable_sm90INS1_16FlashAttnFwdSm90INS1_25CollectiveMainloopFwdSm90ILi2EN4cute5tupleIJNS5_1CILi1EEES8_S8_EEENS6_IJNS7_ILi128EEENS7_ILi96EEENS7_ILi64EEEEEELi256ENS_6half_tEfNS_4arch4Sm90ELb0ELb1ELb1ELb1ELb1ELb1ELb1ELb1ELb0ELb1ELb0ELb0EEENS1_21CollectiveEpilogueFwdINS6_IJSA_NS7_ILi256EEESB_EEES9_SE_SG_Li256ELb1ELb1ELb0ELb0EEENS1_36VarlenDynamicPersistentTileSchedulerILi128ELi96ELi256ELi128ELb0ELb1ELb1ELb1ELb0ELb1EEEEEEEEEvNT_6ParamsE:
        .type           _ZN7cutlass13device_kernelIN5flash11enable_sm90INS1_16FlashAttnFwdSm90INS1_25CollectiveMainloopFwdSm90ILi2EN4cute5tupleIJNS5_1CILi1EEES8_S8_EEENS6_IJNS7_ILi128EEENS7_ILi96EEENS7_ILi64EEEEEELi256ENS_6half_tEfNS_4arch4Sm90ELb0ELb1ELb1ELb1ELb1ELb1ELb1ELb1ELb0ELb1ELb0ELb0EEENS1_21CollectiveEpilogueFwdINS6_IJSA_NS7_ILi256EEESB_EEES9_SE_SG_Li256ELb1ELb1ELb0ELb0EEENS1_36VarlenDynamicPersistentTileSchedulerILi128ELi96ELi256ELi128ELb0ELb1ELb1ELb1ELb0ELb1EEEEEEEEEvNT_6ParamsE,@function
        .size           _ZN7cutlass13device_kernelIN5flash11enable_sm90INS1_16FlashAttnFwdSm90INS1_25CollectiveMainloopFwdSm90ILi2EN4cute5tupleIJNS5_1CILi1EEES8_S8_EEENS6_IJNS7_ILi128EEENS7_ILi96EEENS7_ILi64EEEEEELi256ENS_6half_tEfNS_4arch4Sm90ELb0ELb1ELb1ELb1ELb1ELb1ELb1ELb1ELb0ELb1ELb0ELb0EEENS1_21CollectiveEpilogueFwdINS6_IJSA_NS7_ILi256EEESB_EEES9_SE_SG_Li256ELb1ELb1ELb0ELb0EEENS1_36VarlenDynamicPersistentTileSchedulerILi128ELi96ELi256ELi128ELb0ELb1ELb1ELb1ELb0ELb1EEEEEEEEEvNT_6ParamsE,(.L_x_83 - _ZN7cutlass13device_kernelIN5flash11enable_sm90INS1_16FlashAttnFwdSm90INS1_25CollectiveMainloopFwdSm90ILi2EN4cute5tupleIJNS5_1CILi1EEES8_S8_EEENS6_IJNS7_ILi128EEENS7_ILi96EEENS7_ILi64EEEEEELi256ENS_6half_tEfNS_4arch4Sm90ELb0ELb1ELb1ELb1ELb1ELb1ELb1ELb1ELb0ELb1ELb0ELb0EEENS1_21CollectiveEpilogueFwdINS6_IJSA_NS7_ILi256EEESB_EEES9_SE_SG_Li256ELb1ELb1ELb0ELb0EEENS1_36VarlenDynamicPersistentTileSchedulerILi128ELi96ELi256ELi128ELb0ELb1ELb1ELb1ELb0ELb1EEEEEEEEEvNT_6ParamsE)
        .other          _ZN7cutlass13device_kernelIN5flash11enable_sm90INS1_16FlashAttnFwdSm90INS1_25CollectiveMainloopFwdSm90ILi2EN4cute5tupleIJNS5_1CILi1EEES8_S8_EEENS6_IJNS7_ILi128EEENS7_ILi96EEENS7_ILi64EEEEEELi256ENS_6half_tEfNS_4arch4Sm90ELb0ELb1ELb1ELb1ELb1ELb1ELb1ELb1ELb0ELb1ELb0ELb0EEENS1_21CollectiveEpilogueFwdINS6_IJSA_NS7_ILi256EEESB_EEES9_SE_SG_Li256ELb1ELb1ELb0ELb0EEENS1_36VarlenDynamicPersistentTileSchedulerILi128ELi96ELi256ELi128ELb0ELb1ELb1ELb1ELb0ELb1EEEEEEEEEvNT_6ParamsE,@"STO_CUDA_ENTRY STV_DEFAULT"
_ZN7cutlass13device_kernelIN5flash11enable_sm90INS1_16FlashAttnFwdSm90INS1_25CollectiveMainloopFwdSm90ILi2EN4cute5tupleIJNS5_1CILi1EEES8_S8_EEENS6_IJNS7_ILi128EEENS7_ILi96EEENS7_ILi64EEEEEELi256ENS_6half_tEfNS_4arch4Sm90ELb0ELb1ELb1ELb1ELb1ELb1ELb1ELb1ELb0ELb1ELb0ELb0EEENS1_21CollectiveEpilogueFwdINS6_IJSA_NS7_ILi256EEESB_EEES9_SE_SG_Li256ELb1ELb1ELb0ELb0EEENS1_36VarlenDynamicPersistentTileSchedulerILi128ELi96ELi256ELi128ELb0ELb1ELb1ELb1ELb0ELb1EEEEEEEEEvNT_6ParamsE:
[----:B------:R-:W-:Y:S01]  /*0000*/  LDC R1, c[0x0][0x37c] ;  /* 0x0000df00ff017b82 */ /* 0x000fe20000000800 */
[----:B------:R-:W-:Y:S05]  /*0010*/  EXIT ;  /* 0x000000000000794d */ /* 0x000fea0003800000 */
.L_x_38:
        /* <DEDUP_REMOVED lines=14> */
.L_x_83:


//--------------------- .text._ZN7cutlass13device_kernelIN5flash11enable_sm90INS1_16FlashAttnFwdSm90INS1_25CollectiveMainloopFwdSm90ILi2EN4cute5tupleIJNS5_1CILi1EEES8_S8_EEENS6_IJNS7_ILi128EEENS7_ILi96EEENS7_ILi64EEEEEELi256ENS_6half_tEfNS_4arch4Sm90ELb1ELb0ELb1ELb0ELb1ELb0ELb0ELb1ELb0ELb1ELb0ELb0EEENS1_21CollectiveEpilogueFwdINS6_IJSA_NS7_ILi256EEESB_EEES9_SE_SG_Li256ELb0ELb1ELb0ELb0EEENS1_30DynamicPersistentTileSchedulerILi256ELi128ELb0ELb1ELb1EEEEEEEEEvNT_6ParamsE --------------------------
	.section	.text._ZN7cutlass13device_kernelIN5flash11enable_sm90INS1_16FlashAttnFwdSm90INS1_25CollectiveMainloopFwdSm90ILi2EN4cute5tupleIJNS5_1CILi1EEES8_S8_EEENS6_IJNS7_ILi128EEENS7_ILi96EEENS7_ILi64EEEEEELi256ENS_6half_tEfNS_4arch4Sm90ELb1ELb0ELb1ELb0ELb1ELb0ELb0ELb1ELb0ELb1ELb0ELb0EEENS1_21CollectiveEpilogueFwdINS6_IJSA_NS7_ILi256EEESB_EEES9_SE_SG_Li256ELb0ELb1ELb0ELb0EEENS1_30DynamicPersistentTileSchedulerILi256ELi128ELb0ELb1ELb1EEEEEEEEEvNT_6ParamsE,"ax",@progbits
	.align	128
.text._ZN7cutlass13device_kernelIN5flash11enable_sm90INS1_16FlashAttnFwdSm90INS1_25CollectiveMainloopFwdSm90ILi2EN4cute5tupleIJNS5_1CILi1EEES8_S8_EEENS6_IJNS7_ILi128EEENS7_ILi96EEENS7_ILi64EEEEEELi256ENS_6half_tEfNS_4arch4Sm90ELb1ELb0ELb1ELb0ELb1ELb0ELb0ELb1ELb0ELb1ELb0ELb0EEENS1_21CollectiveEpilogueFwdINS6_IJSA_NS7_ILi256EEESB_EEES9_SE_SG_Li256ELb0ELb1ELb0ELb0EEENS1_30DynamicPersistentTileSchedulerILi256ELi128ELb0ELb1ELb1EEEEEEEEEvNT_6ParamsE:
        .type           _ZN7cutlass13device_kernelIN5flash11enable_sm90INS1_16FlashAttnFwdSm90INS1_25CollectiveMainloopFwdSm90ILi2EN4cute5tupleIJNS5_1CILi1EEES8_S8_EEENS6_IJNS7_ILi128EEENS7_ILi96EEENS7_ILi64EEEEEELi256ENS_6half_tEfNS_4arch4Sm90ELb1ELb0ELb1ELb0ELb1ELb0ELb0ELb1ELb0ELb1ELb0ELb0EEENS1_21CollectiveEpilogueFwdINS6_IJSA_NS7_ILi256EEESB_EEES9_SE_SG_Li256ELb0ELb1ELb0ELb0EEENS1_30DynamicPersistentTileSchedulerILi256ELi128ELb0ELb1ELb1EEEEEEEEEvNT_6ParamsE,@function
        .size           _ZN7cutlass13device_kernelIN5flash11enable_sm90INS1_16FlashAttnFwdSm90INS1_25CollectiveMainloopFwdSm90ILi2EN4cute5tupleIJNS5_1CILi1EEES8_S8_EEENS6_IJNS7_ILi128EEENS7_ILi96EEENS7_ILi64EEEEEELi256ENS_6half_tEfNS_4arch4Sm90ELb1ELb0ELb1ELb0ELb1ELb0ELb0ELb1ELb0ELb1ELb0ELb0EEENS1_21CollectiveEpilogueFwdINS6_IJSA_NS7_ILi256EEESB_EEES9_SE_SG_Li256ELb0ELb1ELb0ELb0EEENS1_30DynamicPersistentTileSchedulerILi256ELi128ELb0ELb1ELb1EEEEEEEEEvNT_6ParamsE,(.L_x_84 - _ZN7cutlass13device_kernelIN5flash11enable_sm90INS1_16FlashAttnFwdSm90INS1_25CollectiveMainloopFwdSm90ILi2EN4cute5tupleIJNS5_1CILi1EEES8_S8_EEENS6_IJNS7_ILi128EEENS7_ILi96EEENS7_ILi64EEEEEELi256ENS_6half_tEfNS_4arch4Sm90ELb1ELb0ELb1ELb0ELb1ELb0ELb0ELb1ELb0ELb1ELb0ELb0EEENS1_21CollectiveEpilogueFwdINS6_IJSA_NS7_ILi256EEESB_EEES9_SE_SG_Li256ELb0ELb1ELb0ELb0EEENS1_30DynamicPersistentTileSchedulerILi256ELi128ELb0ELb1ELb1EEEEEEEEEvNT_6ParamsE)
        .other          _ZN7cutlass13device_kernelIN5flash11enable_sm90INS1_16FlashAttnFwdSm90INS1_25CollectiveMainloopFwdSm90ILi2EN4cute5tupleIJNS5_1CILi1EEES8_S8_EEENS6_IJNS7_ILi128EEENS7_ILi96EEENS7_ILi64EEEEEELi256ENS_6half_tEfNS_4arch4Sm90ELb1ELb0ELb1ELb0ELb1ELb0ELb0ELb1ELb0ELb1ELb0ELb0EEENS1_21CollectiveEpilogueFwdINS6_IJSA_NS7_ILi256EEESB_EEES9_SE_SG_Li256ELb0ELb1ELb0ELb0EEENS1_30DynamicPersistentTileSchedulerILi256ELi128ELb0ELb1ELb1EEEEEEEEEvNT_6ParamsE,@"STO_CUDA_ENTRY STV_DEFAULT"
_ZN7cutlass13device_kernelIN5flash11enable_sm90INS1_16FlashAttnFwdSm90INS1_25CollectiveMainloopFwdSm90ILi2EN4cute5tupleIJNS5_1CILi1EEES8_S8_EEENS6_IJNS7_ILi128EEENS7_ILi96EEENS7_ILi64EEEEEELi256ENS_6half_tEfNS_4arch4Sm90ELb1ELb0ELb1ELb0ELb1ELb0ELb0ELb1ELb0ELb1ELb0ELb0EEENS1_21CollectiveEpilogueFwdINS6_IJSA_NS7_ILi256EEESB_EEES9_SE_SG_Li256ELb0ELb1ELb0ELb0EEENS1_30DynamicPersistentTileSchedulerILi256ELi128ELb0ELb1ELb1EEEEEEEEEvNT_6ParamsE:
[----:B------:R-:W-:Y:S01]  /*0000*/  LDC R1, c[0x0][0x37c] ;  /* 0x0000df00ff017b82 */ /* 0x000fe20000000800 */
[----:B------:R-:W-:Y:S05]  /*0010*/  EXIT ;  /* 0x000000000000794d */ /* 0x000fea0003800000 */
.L_x_39:
        /* <DEDUP_REMOVED lines=14> */
.L_x_84:


//--------------------- .text._ZN7cutlass13device_kernelIN5flash11enable_sm90INS1_16FlashAttnFwdSm90INS1_25CollectiveMainloopFwdSm90ILi2EN4cute5tupleIJNS5_1CILi1EEES8_S8_EEENS6_IJNS7_ILi128EEENS7_ILi96EEENS7_ILi64EEEEEELi256ENS_6half_tEfNS_4arch4Sm90ELb1ELb0ELb1ELb0ELb1ELb0ELb1ELb1ELb0ELb1ELb0ELb0EEENS1_21CollectiveEpilogueFwdINS6_IJSA_NS7_ILi256EEESB_EEES9_SE_SG_Li256ELb0ELb1ELb0ELb0EEENS1_30DynamicPersistentTileSchedulerILi256ELi128ELb0ELb1ELb1EEEEEEEEEvNT_6ParamsE --------------------------
	.section	.text._ZN7cutlass13device_kernelIN5flash11enable_sm90INS1_16FlashAttnFwdSm90INS1_25CollectiveMainloopFwdSm90ILi2EN4cute5tupleIJNS5_1CILi1EEES8_S8_EEENS6_IJNS7_ILi128EEENS7_ILi96EEENS7_ILi64EEEEEELi256ENS_6half_tEfNS_4arch4Sm90ELb1ELb0ELb1ELb0ELb1ELb0ELb1ELb1ELb0ELb1ELb0ELb0EEENS1_21CollectiveEpilogueFwdINS6_IJSA_NS7_ILi256EEESB_EEES9_SE_SG_Li256ELb0ELb1ELb0ELb0EEENS1_30DynamicPersistentTileSchedulerILi256ELi128ELb0ELb1ELb1EEEEEEEEEvNT_6ParamsE,"ax",@progbits
	.align	128
.text._ZN7cutlass13device_kernelIN5flash11enable_sm90INS1_16FlashAttnFwdSm90INS1_25CollectiveMainloopFwdSm90ILi2EN4cute5tupleIJNS5_1CILi1EEES8_S8_EEENS6_IJNS7_ILi128EEENS7_ILi96EEENS7_ILi64EEEEEELi256ENS_6half_tEfNS_4arch4Sm90ELb1ELb0ELb1ELb0ELb1ELb0ELb1ELb1ELb0ELb1ELb0ELb0EEENS1_21CollectiveEpilogueFwdINS6_IJSA_NS7_ILi256EEESB_EEES9_SE_SG_Li256ELb0ELb1ELb0ELb0EEENS1_30DynamicPersistentTileSchedulerILi256ELi128ELb0ELb1ELb1EEEEEEEEEvNT_6ParamsE:
        .type           _ZN7cutlass13device_kernelIN5flash11enable_sm90INS1_16FlashAttnFwdSm90INS1_25CollectiveMainloopFwdSm90ILi2EN4cute5tupleIJNS5_1CILi1EEES8_S8_EEENS6_IJNS7_ILi128EEENS7_ILi96EEENS7_ILi64EEEEEELi256ENS_6half_tEfNS_4arch4Sm90ELb1ELb0ELb1ELb0ELb1ELb0ELb1ELb1ELb0ELb1ELb0ELb0EEENS1_21CollectiveEpilogueFwdINS6_IJSA_NS7_ILi256EEESB_EEES9_SE_SG_Li256ELb0ELb1ELb0ELb0EEENS1_30DynamicPersistentTileSchedulerILi256ELi128ELb0ELb1ELb1EEEEEEEEEvNT_6ParamsE,@function
        .size           _ZN7cutlass13device_kernelIN5flash11enable_sm90INS1_16FlashAttnFwdSm90INS1_25CollectiveMainloopFwdSm90ILi2EN4cute5tupleIJNS5_1CILi1EEES8_S8_EEENS6_IJNS7_ILi128EEENS7_ILi96EEENS7_ILi64EEEEEELi256ENS_6half_tEfNS_4arch4Sm90ELb1ELb0ELb1ELb0ELb1ELb0ELb1ELb1ELb0ELb1ELb0ELb0EEENS1_21CollectiveEpilogueFwdINS6_IJSA_NS7_ILi256EEESB_EEES9_SE_SG_Li256ELb0ELb1ELb0ELb0EEENS1_30DynamicPersistentTileSchedulerILi256ELi128ELb0ELb1ELb1EEEEEEEEEvNT_6ParamsE,(.L_x_85 - _ZN7cutlass13device_kernelIN5flash11enable_sm90INS1_16FlashAttnFwdSm90INS1_25CollectiveMainloopFwdSm90ILi2EN4cute5tupleIJNS5_1CILi1EEES8_S8_EEENS6_IJNS7_ILi128EEENS7_ILi96EEENS7_ILi64EEEEEELi256ENS_6half_tEfNS_4arch4Sm90ELb1ELb0ELb1ELb0ELb1ELb0ELb1ELb1ELb0ELb1ELb0ELb0EEENS1_21CollectiveEpilogueFwdINS6_IJSA_NS7_ILi256EEESB_EEES9_SE_SG_Li256ELb0ELb1ELb0ELb0EEENS1_30DynamicPersistentTileSchedulerILi256ELi128ELb0ELb1ELb1EEEEEEEEEvNT_6ParamsE)
        .other          _ZN7cutlass13device_kernelIN5flash11enable_sm90INS1_16FlashAttnFwdSm90INS1_25CollectiveMainloopFwdSm90ILi2EN4cute5tupleIJNS5_1CILi1EEES8_S8_EEENS6_IJNS7_ILi128EEENS7_ILi96EEENS7_ILi64EEEEEELi256ENS_6half_tEfNS_4arch4Sm90ELb1ELb0ELb1ELb0ELb1ELb0ELb1ELb1ELb0ELb1ELb0ELb0EEENS1_21CollectiveEpilogueFwdINS6_IJSA_NS7_ILi256EEESB_EEES9_SE_SG_Li256ELb0ELb1ELb0ELb0EEENS1_30DynamicPersistentTileSchedulerILi256ELi128ELb0ELb1ELb1EEEEEEEEEvNT_6ParamsE,@"STO_CUDA_ENTRY STV_DEFAULT"
_ZN7cutlass13device_kernelIN5flash11enable_sm90INS1_16FlashAttnFwdSm90INS1_25CollectiveMainloopFwdSm90ILi2EN4cute5tupleIJNS5_1CILi1EEES8_S8_EEENS6_IJNS7_ILi128EEENS7_ILi96EEENS7_ILi64EEEEEELi256ENS_6half_tEfNS_4arch4Sm90ELb1ELb0ELb1ELb0ELb1ELb0ELb1ELb1ELb0ELb1ELb0ELb0EEENS1_21CollectiveEpilogueFwdINS6_IJSA_NS7_ILi256EEESB_EEES9_SE_SG_Li256ELb0ELb1ELb0ELb0EEENS1_30DynamicPersistentTileSchedulerILi256ELi128ELb0ELb1ELb1EEEEEEEEEvNT_6ParamsE:
[----:B------:R-:W-:Y:S01]  /*0000*/  LDC R1, c[0x0][0x37c] ;  /* 0x0000df00ff017b82 */ /* 0x000fe20000000800 */
[----:B------:R-:W-:Y:S05]  /*0010*/  EXIT ;  /* 0x000000000000794d */ /* 0x000fea0003800000 */
.L_x_40:
        /* <DEDUP_REMOVED lines=14> */
.L_x_85:


//--------------------- .text._ZN7cutlass13device_kernelIN5flash11enable_sm90INS1_16FlashAttnFwdSm90INS1_25CollectiveMainloopFwdSm90ILi2EN4cute5tupleIJNS5_1CILi1EEES8_S8_EEENS6_IJNS7_ILi128EEENS7_ILi96EEENS7_ILi64EEEEEELi256ENS_6half_tEfNS_4arch4Sm90ELb1ELb0ELb1ELb1ELb1ELb0ELb0ELb1ELb0ELb1ELb0ELb0EEENS1_21CollectiveEpilogueFwdINS6_IJSA_NS7_ILi256EEESB_EEES9_SE_SG_Li256ELb1ELb1ELb0ELb0EEENS1_36VarlenDynamicPersistentTileSchedulerILi128ELi96ELi256ELi128ELb0ELb1ELb1ELb1ELb1ELb1EEEEEEEEEvNT_6ParamsE --------------------------
	.section	.text._ZN7cutlass13device_kernelIN5flash11enable_sm90INS1_16FlashAttnFwdSm90INS1_25CollectiveMainloopFwdSm90ILi2EN4cute5tupleIJNS5_1CILi1EEES8_S8_EEENS6_IJNS7_ILi128EEENS7_ILi96EEENS7_ILi64EEEEEELi256ENS_6half_tEfNS_4arch4Sm90ELb1ELb0ELb1ELb1ELb1ELb0ELb0ELb1ELb0ELb1ELb0ELb0EEENS1_21CollectiveEpilogueFwdINS6_IJSA_NS7_ILi256EEESB_EEES9_SE_SG_Li256ELb1ELb1ELb0ELb0EEENS1_36VarlenDynamicPersistentTileSchedulerILi128ELi96ELi256ELi128ELb0ELb1ELb1ELb1ELb1ELb1EEEEEEEEEvNT_6ParamsE,"ax",@progbits
	.align	128
.text._ZN7cutlass13device_kernelIN5flash11enable_sm90INS1_16FlashAttnFwdSm90INS1_25CollectiveMainloopFwdSm90ILi2EN4cute5tupleIJNS5_1CILi1EEES8_S8_EEENS6_IJNS7_ILi128EEENS7_ILi96EEENS7_ILi64EEEEEELi256ENS_6half_tEfNS_4arch4Sm90ELb1ELb0ELb1ELb1ELb1ELb0ELb0ELb1ELb0ELb1ELb0ELb0EEENS1_21CollectiveEpilogueFwdINS6_IJSA_NS7_ILi256EEESB_EEES9_SE_SG_Li256ELb1ELb1ELb0ELb0EEENS1_36VarlenDynamicPersistentTileSchedulerILi128ELi96ELi256ELi128ELb0ELb1ELb1ELb1ELb1ELb1EEEEEEEEEvNT_6ParamsE:
        .type           _ZN7cutlass13device_kernelIN5flash11enable_sm90INS1_16FlashAttnFwdSm90INS1_25CollectiveMainloopFwdSm90ILi2EN4cute5tupleIJNS5_1CILi1EEES8_S8_EEENS6_IJNS7_ILi128EEENS7_ILi96EEENS7_ILi64EEEEEELi256ENS_6half_tEfNS_4arch4Sm90ELb1ELb0ELb1ELb1ELb1ELb0ELb0ELb1ELb0ELb1ELb0ELb0EEENS1_21CollectiveEpilogueFwdINS6_IJSA_NS7_ILi256EEESB_EEES9_SE_SG_Li256ELb1ELb1ELb0ELb0EEENS1_36VarlenDynamicPersistentTileSchedulerILi128ELi96ELi256ELi128ELb0ELb1ELb1ELb1ELb1ELb1EEEEEEEEEvNT_6ParamsE,@function
        .size           _ZN7cutlass13device_kernelIN5flash11enable_sm90INS1_16FlashAttnFwdSm90INS1_25CollectiveMainloopFwdSm90ILi2EN4cute5tupleIJNS5_1CILi1EEES8_S8_EEENS6_IJNS7_ILi128EEENS7_ILi96EEENS7_ILi64EEEEEELi256ENS_6half_tEfNS_4arch4Sm90ELb1ELb0ELb1ELb1ELb1ELb0ELb0ELb1ELb0ELb1ELb0ELb0EEENS1_21CollectiveEpilogueFwdINS6_IJSA_NS7_ILi256EEESB_EEES9_SE_SG_Li256ELb1ELb1ELb0ELb0EEENS1_36VarlenDynamicPersistentTileSchedulerILi128ELi96ELi256ELi128ELb0ELb1ELb1ELb1ELb1ELb1EEEEEEEEEvNT_6ParamsE,(.L_x_86 - _ZN7cutlass13device_kernelIN5flash11enable_sm90INS1_16FlashAttnFwdSm90INS1_25CollectiveMainloopFwdSm90ILi2EN4cute5tupleIJNS5_1CILi1EEES8_S8_EEENS6_IJNS7_ILi128EEENS7_ILi96EEENS7_ILi64EEEEEELi256ENS_6half_tEfNS_4arch4Sm90ELb1ELb0ELb1ELb1ELb1ELb0ELb0ELb1ELb0ELb1ELb0ELb0EEENS1_21CollectiveEpilogueFwdINS6_IJSA_NS7_ILi256EEESB_EEES9_SE_SG_Li256ELb1ELb1ELb0ELb0EEENS1_36VarlenDynamicPersistentTileSchedulerILi128ELi96ELi256ELi128ELb0ELb1ELb1ELb1ELb1ELb1EEEEEEEEEvNT_6ParamsE)
        .other          _ZN7cutlass13device_kernelIN5flash11enable_sm90INS1_16FlashAttnFwdSm90INS1_25CollectiveMainloopFwdSm90ILi2EN4cute5tupleIJNS5_1CILi1EEES8_S8_EEENS6_IJNS7_ILi128EEENS7_ILi96EEENS7_ILi64EEEEEELi256ENS_6half_tEfNS_4arch4Sm90ELb1ELb0ELb1ELb1ELb1ELb0ELb0ELb1ELb0ELb1ELb0ELb0EEENS1_21CollectiveEpilogueFwdINS6_IJSA_NS7_ILi256EEESB_EEES9_SE_SG_Li256ELb1ELb1ELb0ELb0EEENS1_36VarlenDynamicPersistentTileSchedulerILi128ELi96ELi256ELi128ELb0ELb1ELb1ELb1ELb1ELb1EEEEEEEEEvNT_6ParamsE,@"STO_CUDA_ENTRY STV_DEFAULT"
_ZN7cutlass13device_kernelIN5flash11enable_sm90INS1_16FlashAttnFwdSm90INS1_25CollectiveMainloopFwdSm90ILi2EN4cute5tupleIJNS5_1CILi1EEES8_S8_EEENS6_IJNS7_ILi128EEENS7_ILi96EEENS7_ILi64EEEEEELi256ENS_6half_tEfNS_4arch4Sm90ELb1ELb0ELb1ELb1ELb1ELb0ELb0ELb1ELb0ELb1ELb0ELb0EEENS1_21CollectiveEpilogueFwdINS6_IJSA_NS7_ILi256EEESB_EEES9_SE_SG_Li256ELb1ELb1ELb0ELb0EEENS1_36VarlenDynamicPersistentTileSchedulerILi128ELi96ELi256ELi128ELb0ELb1ELb1ELb1ELb1ELb1EEEEEEEEEvNT_6ParamsE:
[----:B------:R-:W-:Y:S01]  /*0000*/  LDC R1, c[0x0][0x37c] ;  /* 0x0000df00ff017b82 */ /* 0x000fe20000000800 */
[----:B------:R-:W-:Y:S05]  /*0010*/  EXIT ;  /* 0x000000000000794d */ /* 0x000fea0003800000 */
.L_x_41:
        /* <DEDUP_REMOVED lines=14> */
.L_x_86:


//--------------------- .text._ZN7cutlass13device_kernelIN5flash11enable_sm90INS1_16FlashAttnFwdSm90INS1_25CollectiveMainloopFwdSm90ILi2EN4cute5tupleIJNS5_1CILi1EEES8_S8_EEENS6_IJNS7_ILi128EEENS7_ILi96EEENS7_ILi64EEEEEELi256ENS_6half_tEfNS_4arch4Sm90ELb1ELb0ELb1ELb1ELb1ELb1ELb0ELb1ELb0ELb1ELb0ELb0EEENS1_21CollectiveEpilogueFwdINS6_IJSA_NS7_ILi256EEESB_EEES9_SE_SG_Li256ELb1ELb1ELb0ELb0EEENS1_36VarlenDynamicPersistentTileSchedulerILi128ELi96ELi256ELi128ELb0ELb1ELb1ELb1ELb1ELb1EEEEEEEEEvNT_6ParamsE --------------------------
	.section	.text._ZN7cutlass13device_kernelIN5flash11enable_sm90INS1_16FlashAttnFwdSm90INS1_25CollectiveMainloopFwdSm90ILi2EN4cute5tupleIJNS5_1CILi1EEES8_S8_EEENS6_IJNS7_ILi128EEENS7_ILi96EEENS7_ILi64EEEEEELi256ENS_6half_tEfNS_4arch4Sm90ELb1ELb0ELb1ELb1ELb1ELb1ELb0ELb1ELb0ELb1ELb0ELb0EEENS1_21CollectiveEpilogueFwdINS6_IJSA_NS7_ILi256EEESB_EEES9_SE_SG_Li256ELb1ELb1ELb0ELb0EEENS1_36VarlenDynamicPersistentTileSchedulerILi128ELi96ELi256ELi128ELb0ELb1ELb1ELb1ELb1ELb1EEEEEEEEEvNT_6ParamsE,"ax",@progbits
	.align	128
.text._ZN7cutlass13device_kernelIN5flash11enable_sm90INS1_16FlashAttnFwdSm90INS1_25CollectiveMainloopFwdSm90ILi2EN4cute5tupleIJNS5_1CILi1EEES8_S8_EEENS6_IJNS7_ILi128EEENS7_ILi96EEENS7_ILi64EEEEEELi256ENS_6half_tEfNS_4arch4Sm90ELb1ELb0ELb1ELb1ELb1ELb1ELb0ELb1ELb0ELb1ELb0ELb0EEENS1_21CollectiveEpilogueFwdINS6_IJSA_NS7_ILi256EEESB_EEES9_SE_SG_Li256ELb1ELb1ELb0ELb0EEENS1_36VarlenDynamicPersistentTileSchedulerILi128ELi96ELi256ELi128ELb0ELb1ELb1ELb1ELb1ELb1EEEEEEEEEvNT_6ParamsE:
        .type           _ZN7cutlass13device_kernelIN5flash11enable_sm90INS1_16FlashAttnFwdSm90INS1_25CollectiveMainloopFwdSm90ILi2EN4cute5tupleIJNS5_1CILi1EEES8_S8_EEENS6_IJNS7_ILi128EEENS7_ILi96EEENS7_ILi64EEEEEELi256ENS_6half_tEfNS_4arch4Sm90ELb1ELb0ELb1ELb1ELb1ELb1ELb0ELb1ELb0ELb1ELb0ELb0EEENS1_21CollectiveEpilogueFwdINS6_IJSA_NS7_ILi256EEESB_EEES9_SE_SG_Li256ELb1ELb1ELb0ELb0EEENS1_36VarlenDynamicPersistentTileSchedulerILi128ELi96ELi256ELi128ELb0ELb1ELb1ELb1ELb1ELb1EEEEEEEEEvNT_6ParamsE,@function
        .size           _ZN7cutlass13device_kernelIN5flash11enable_sm90INS1_16FlashAttnFwdSm90INS1_25CollectiveMainloopFwdSm90ILi2EN4cute5tupleIJNS5_1CILi1EEES8_S8_EEENS6_IJNS7_ILi128EEENS7_ILi96EEENS7_ILi64EEEEEELi256ENS_6half_tEfNS_4arch4Sm90ELb1ELb0ELb1ELb1ELb1ELb1ELb0ELb1ELb0ELb1ELb0ELb0EEENS1_21CollectiveEpilogueFwdINS6_IJSA_NS7_ILi256EEESB_EEES9_SE_SG_Li256ELb1ELb1ELb0ELb0EEENS1_36VarlenDynamicPersistentTileSchedulerILi128ELi96ELi256ELi128ELb0ELb1ELb1ELb1ELb1ELb1EEEEEEEEEvNT_6ParamsE,(.L_x_87 - _ZN7cutlass13device_kernelIN5flash11enable_sm90INS1_16FlashAttnFwdSm90INS1_25CollectiveMainloopFwdSm90ILi2EN4cute5tupleIJNS5_1CILi1EEES8_S8_EEENS6_IJNS7_ILi128EEENS7_ILi96EEENS7_ILi64EEEEEELi256ENS_6half_tEfNS_4arch4Sm90ELb1ELb0ELb1ELb1ELb1ELb1ELb0ELb1ELb0ELb1ELb0ELb0EEENS1_21CollectiveEpilogueFwdINS6_IJSA_NS7_ILi256EEESB_EEES9_SE_SG_Li256ELb1ELb1ELb0ELb0EEENS1_36VarlenDynamicPersistentTileSchedulerILi128ELi96ELi256ELi128ELb0ELb1ELb1ELb1ELb1ELb1EEEEEEEEEvNT_6ParamsE)
        .other          _ZN7cutlass13device_kernelIN5flash11enable_sm90INS1_16FlashAttnFwdSm90INS1_25CollectiveMainloopFwdSm90ILi2EN4cute5tupleIJNS5_1CILi1EEES8_S8_EEENS6_IJNS7_ILi128EEENS7_ILi96EEENS7_ILi64EEEEEELi256ENS_6half_tEfNS_4arch4Sm90ELb1ELb0ELb1ELb1ELb1ELb1ELb0ELb1ELb0ELb1ELb0ELb0EEENS1_21CollectiveEpilogueFwdINS6_IJSA_NS7_ILi256EEESB_EEES9_SE_SG_Li256ELb1ELb1ELb0ELb0EEENS1_36VarlenDynamicPersistentTileSchedulerILi128ELi96ELi256ELi128ELb0ELb1ELb1ELb1ELb1ELb1EEEEEEEEEvNT_6ParamsE,@"STO_CUDA_ENTRY STV_DEFAULT"
_ZN7cutlass13device_kernelIN5flash11enable_sm90INS1_16FlashAttnFwdSm90INS1_25CollectiveMainloopFwdSm90ILi2EN4cute5tupleIJNS5_1CILi1EEES8_S8_EEENS6_IJNS7_ILi128EEENS7_ILi96EEENS7_ILi64EEEEEELi256ENS_6half_tEfNS_4arch4Sm90ELb1ELb0ELb1ELb1ELb1ELb1ELb0ELb1ELb0ELb1ELb0ELb0EEENS1_21CollectiveEpilogueFwdINS6_IJSA_NS7_ILi256EEESB_EEES9_SE_SG_Li256ELb1ELb1ELb0ELb0EEENS1_36VarlenDynamicPersistentTileSchedulerILi128ELi96ELi256ELi128ELb0ELb1ELb1ELb1ELb1ELb1EEEEEEEEEvNT_6ParamsE:
[----:B------:R-:W-:Y:S01]  /*0000*/  LDC R1, c[0x0][0x37c] ;  /* 0x0000df00ff017b82 */ /* 0x000fe20000000800 */
[----:B------:R-:W-:Y:S05]  /*0010*/  EXIT ;  /* 0x000000000000794d */ /* 0x000fea0003800000 */
.L_x_42:
        /* <DEDUP_REMOVED lines=14> */
.L_x_87:


//--------------------- .text._ZN7cutlass13device_kernelIN5flash11enable_sm90INS1_16FlashAttnFwdSm90INS1_25CollectiveMainloopFwdSm90ILi2EN4cute5tupleIJNS5_1CILi1EEES8_S8_EEENS6_IJNS7_ILi128EEENS7_ILi96EEENS7_ILi64EEEEEELi256ENS_6half_tEfNS_4arch4Sm90ELb1ELb0ELb1ELb1ELb1ELb0ELb1ELb1ELb0ELb1ELb0ELb0EEENS1_21CollectiveEpilogueFwdINS6_IJSA_NS7_ILi256EEESB_EEES9_SE_SG_Li256ELb1ELb1ELb0ELb0EEENS1_36VarlenDynamicPersistentTileSchedulerILi128ELi96ELi256ELi128ELb0ELb1ELb1ELb1ELb1ELb1EEEEEEEEEvNT_6ParamsE --------------------------
	.section	.text._ZN7cutlass13device_kernelIN5flash11enable_sm90INS1_16FlashAttnFwdSm90INS1_25CollectiveMainloopFwdSm90ILi2EN4cute5tupleIJNS5_1CILi1EEES8_S8_EEENS6_IJNS7_ILi128EEENS7_ILi96EEENS7_ILi64EEEEEELi256ENS_6half_tEfNS_4arch4Sm90ELb1ELb0ELb1ELb1ELb1ELb0ELb1ELb1ELb0ELb1ELb0ELb0EEENS1_21CollectiveEpilogueFwdINS6_IJSA_NS7_ILi256EEESB_EEES9_SE_SG_Li256ELb1ELb1ELb0ELb0EEENS1_36VarlenDynamicPersistentTileSchedulerILi128ELi96ELi256ELi128ELb0ELb1ELb1ELb1ELb1ELb1EEEEEEEEEvNT_6ParamsE,"ax",@progbits
	.align	128
.text._ZN7cutlass13device_kernelIN5flash11enable_sm90INS1_16FlashAttnFwdSm90INS1_25CollectiveMainloopFwdSm90ILi2EN4cute5tupleIJNS5_1CILi1EEES8_S8_EEENS6_IJNS7_ILi128EEENS7_ILi96EEENS7_ILi64EEEEEELi256ENS_6half_tEfNS_4arch4Sm90ELb1ELb0ELb1ELb1ELb1ELb0ELb1ELb1ELb0ELb1ELb0ELb0EEENS1_21CollectiveEpilogueFwdINS6_IJSA_NS7_ILi256EEESB_EEES9_SE_SG_Li256ELb1ELb1ELb0ELb0EEENS1_36VarlenDynamicPersistentTileSchedulerILi128ELi96ELi256ELi128ELb0ELb1ELb1ELb1ELb1ELb1EEEEEEEEEvNT_6ParamsE:
        .type           _ZN7cutlass13device_kernelIN5flash11enable_sm90INS1_16FlashAttnFwdSm90INS1_25CollectiveMainloopFwdSm90ILi2EN4cute5tupleIJNS5_1CILi1EEES8_S8_EEENS6_IJNS7_ILi128EEENS7_ILi96EEENS7_ILi64EEEEEELi256ENS_6half_tEfNS_4arch4Sm90ELb1ELb0ELb1ELb1ELb1ELb0ELb1ELb1ELb0ELb1ELb0ELb0EEENS1_21CollectiveEpilogueFwdINS6_IJSA_NS7_ILi256EEESB_EEES9_SE_SG_Li256ELb1ELb1ELb0ELb0EEENS1_36VarlenDynamicPersistentTileSchedulerILi128ELi96ELi256ELi128ELb0ELb1ELb1ELb1ELb1ELb1EEEEEEEEEvNT_6ParamsE,@function
        .size           _ZN7cutlass13device_kernelIN5flash11enable_sm90INS1_16FlashAttnFwdSm90INS1_25CollectiveMainloopFwdSm90ILi2EN4cute5tupleIJNS5_1CILi1EEES8_S8_EEENS6_IJNS7_ILi128EEENS7_ILi96EEENS7_ILi64EEEEEELi256ENS_6half_tEfNS_4arch4Sm90ELb1ELb0ELb1ELb1ELb1ELb0ELb1ELb1ELb0ELb1ELb0ELb0EEENS1_21CollectiveEpilogueFwdINS6_IJSA_NS7_ILi256EEESB_EEES9_SE_SG_Li256ELb1ELb1ELb0ELb0EEENS1_36VarlenDynamicPersistentTileSchedulerILi128ELi96ELi256ELi128ELb0ELb1ELb1ELb1ELb1ELb1EEEEEEEEEvNT_6ParamsE,(.L_x_88 - _ZN7cutlass13device_kernelIN5flash11enable_sm90INS1_16FlashAttnFwdSm90INS1_25CollectiveMainloopFwdSm90ILi2EN4cute5tupleIJNS5_1CILi1EEES8_S8_EEENS6_IJNS7_ILi128EEENS7_ILi96EEENS7_ILi64EEEEEELi256ENS_6half_tEfNS_4arch4Sm90ELb1ELb0ELb1ELb1ELb1ELb0ELb1ELb1ELb0ELb1ELb0ELb0EEENS1_21CollectiveEpilogueFwdINS6_IJSA_NS7_ILi256EEESB_EEES9_SE_SG_Li256ELb1ELb1ELb0ELb0EEENS1_36VarlenDynamicPersistentTileSchedulerILi128ELi96ELi256ELi128ELb0ELb1ELb1ELb1ELb1ELb1EEEEEEEEEvNT_6ParamsE)
        .other          _ZN7cutlass13device_kernelIN5flash11enable_sm90INS1_16FlashAttnFwdSm90INS1_25CollectiveMainloopFwdSm90ILi2EN4cute5tupleIJNS5_1CILi1EEES8_S8_EEENS6_IJNS7_ILi128EEENS7_ILi96EEENS7_ILi64EEEEEELi256ENS_6half_tEfNS_4arch4Sm90ELb1ELb0ELb1ELb1ELb1ELb0ELb1ELb1ELb0ELb1ELb0ELb0EEENS1_21CollectiveEpilogueFwdINS6_IJSA_NS7_ILi256EEESB_EEES9_SE_SG_Li256ELb1ELb1ELb0ELb0EEENS1_36VarlenDynamicPersistentTileSchedulerILi128ELi96ELi256ELi128ELb0ELb1ELb1ELb1ELb1ELb1EEEEEEEEEvNT_6ParamsE,@"STO_CUDA_ENTRY STV_DEFAULT"
_ZN7cutlass13device_kernelIN5flash11enable_sm90INS1_16FlashAttnFwdSm90INS1_25CollectiveMainloopFwdSm90ILi2EN4cute5tupleIJNS5_1CILi1EEES8_S8_EEENS6_IJNS7_ILi128EEENS7_ILi96EEENS7_ILi64EEEEEELi256ENS_6half_tEfNS_4arch4Sm90ELb1ELb0ELb1ELb1ELb1ELb0ELb1ELb1ELb0ELb1ELb0ELb0EEENS1_21CollectiveEpilogueFwdINS6_IJSA_NS7_ILi256EEESB_EEES9_SE_SG_Li256ELb1ELb1ELb0ELb0EEENS1_36VarlenDynamicPersistentTileSchedulerILi128ELi96ELi256ELi128ELb0ELb1ELb1ELb1ELb1ELb1EEEEEEEEEvNT_6ParamsE:
[----:B------:R-:W-:Y:S01]  /*0000*/  LDC R1, c[0x0][0x37c] ;  /* 0x0000df00ff017b82 */ /* 0x000fe20000000800 */
[----:B------:R-:W-:Y:S05]  /*0010*/  EXIT ;  /* 0x000000000000794d */ /* 0x000fea0003800000 */
.L_x_43:
        /* <DEDUP_REMOVED lines=14> */
.L_x_88:


//--------------------- .text._ZN7cutlass13device_kernelIN5flash11enable_sm90INS1_16FlashAttnFwdSm90INS1_25CollectiveMainloopFwdSm90ILi2EN4cute5tupleIJNS5_1CILi1EEES8_S8_EEENS6_IJNS7_ILi128EEENS7_ILi96EEENS7_ILi64EEEEEELi256ENS_6half_tEfNS_4arch4Sm90ELb1ELb0ELb1ELb1ELb1ELb1ELb1ELb1ELb0ELb1ELb0ELb0EEENS1_21CollectiveEpilogueFwdINS6_IJSA_NS7_ILi256EEESB_EEES9_SE_SG_Li256ELb1ELb1ELb0ELb0EEENS1_36VarlenDynamicPersistentTileSchedulerILi128ELi96ELi256ELi128ELb0ELb1ELb1ELb1ELb1ELb1EEEEEEEEEvNT_6ParamsE --------------------------
	.section	.text._ZN7cutlass13device_kernelIN5flash11enable_sm90INS1_16FlashAttnFwdSm90INS1_25CollectiveMainloopFwdSm90ILi2EN4cute5tupleIJNS5_1CILi1EEES8_S8_EEENS6_IJNS7_ILi128EEENS7_ILi96EEENS7_ILi64EEEEEELi256ENS_6half_tEfNS_4arch4Sm90ELb1ELb0ELb1ELb1ELb1ELb1ELb1ELb1ELb0ELb1ELb0ELb0EEENS1_21CollectiveEpilogueFwdINS6_IJSA_NS7_ILi256EEESB_EEES9_SE_SG_Li256ELb1ELb1ELb0ELb0EEENS1_36VarlenDynamicPersistentTileSchedulerILi128ELi96ELi256ELi128ELb0ELb1ELb1ELb1ELb1ELb1EEEEEEEEEvNT_6ParamsE,"ax",@progbits
	.align	128
.text._ZN7cutlass13device_kernelIN5flash11enable_sm90INS1_16FlashAttnFwdSm90INS1_25CollectiveMainloopFwdSm90ILi2EN4cute5tupleIJNS5_1CILi1EEES8_S8_EEENS6_IJNS7_ILi128EEENS7_ILi96EEENS7_ILi64EEEEEELi256ENS_6half_tEfNS_4arch4Sm90ELb1ELb0ELb1ELb1ELb1ELb1ELb1ELb1ELb0ELb1ELb0ELb0EEENS1_21CollectiveEpilogueFwdINS6_IJSA_NS7_ILi256EEESB_EEES9_SE_SG_Li256ELb1ELb1ELb0ELb0EEENS1_36VarlenDynamicPersistentTileSchedulerILi128ELi96ELi256ELi128ELb0ELb1ELb1ELb1ELb1ELb1EEEEEEEEEvNT_6ParamsE:
        .type           _ZN7cutlass13device_kernelIN5flash11enable_sm90INS1_16FlashAttnFwdSm90INS1_25CollectiveMainloopFwdSm90ILi2EN4cute5tupleIJNS5_1CILi1EEES8_S8_EEENS6_IJNS7_ILi128EEENS7_ILi96EEENS7_ILi64EEEEEELi256ENS_6half_tEfNS_4arch4Sm90ELb1ELb0ELb1ELb1ELb1ELb1ELb1ELb1ELb0ELb1ELb0ELb0EEENS1_21CollectiveEpilogueFwdINS6_IJSA_NS7_ILi256EEESB_EEES9_SE_SG_Li256ELb1ELb1ELb0ELb0EEENS1_36VarlenDynamicPersistentTileSchedulerILi128ELi96ELi256ELi128ELb0ELb1ELb1ELb1ELb1ELb1EEEEEEEEEvNT_6ParamsE,@function
        .size           _ZN7cutlass13device_kernelIN5flash11enable_sm90INS1_16FlashAttnFwdSm90INS1_25CollectiveMainloopFwdSm90ILi2EN4cute5tupleIJNS5_1CILi1EEES8_S8_EEENS6_IJNS7_ILi128EEENS7_ILi96EEENS7_ILi64EEEEEELi256ENS_6half_tEfNS_4arch4Sm90ELb1ELb0ELb1ELb1ELb1ELb1ELb1ELb1ELb0ELb1ELb0ELb0EEENS1_21CollectiveEpilogueFwdINS6_IJSA_NS7_ILi256EEESB_EEES9_SE_SG_Li256ELb1ELb1ELb0ELb0EEENS1_36VarlenDynamicPersistentTileSchedulerILi128ELi96ELi256ELi128ELb0ELb1ELb1ELb1ELb1ELb1EEEEEEEEEvNT_6ParamsE,(.L_x_89 - _ZN7cutlass13device_kernelIN5flash11enable_sm90INS1_16FlashAttnFwdSm90INS1_25CollectiveMainloopFwdSm90ILi2EN4cute5tupleIJNS5_1CILi1EEES8_S8_EEENS6_IJNS7_ILi128EEENS7_ILi96EEENS7_ILi64EEEEEELi256ENS_6half_tEfNS_4arch4Sm90ELb1ELb0ELb1ELb1ELb1ELb1ELb1ELb1ELb0ELb1ELb0ELb0EEENS1_21CollectiveEpilogueFwdINS6_IJSA_NS7_ILi256EEESB_EEES9_SE_SG_Li256ELb1ELb1ELb0ELb0EEENS1_36VarlenDynamicPersistentTileSchedulerILi128ELi96ELi256ELi128ELb0ELb1ELb1ELb1ELb1ELb1EEEEEEEEEvNT_6ParamsE)
        .other          _ZN7cutlass13device_kernelIN5flash11enable_sm90INS1_16FlashAttnFwdSm90INS1_25CollectiveMainloopFwdSm90ILi2EN4cute5tupleIJNS5_1CILi1EEES8_S8_EEENS6_IJNS7_ILi128EEENS7_ILi96EEENS7_ILi64EEEEEELi256ENS_6half_tEfNS_4arch4Sm90ELb1ELb0ELb1ELb1ELb1ELb1ELb1ELb1ELb0ELb1ELb0ELb0EEENS1_21CollectiveEpilogueFwdINS6_IJSA_NS7_ILi256EEESB_EEES9_SE_SG_Li256ELb1ELb1ELb0ELb0EEENS1_36VarlenDynamicPersistentTileSchedulerILi128ELi96ELi256ELi128ELb0ELb1ELb1ELb1ELb1ELb1EEEEEEEEEvNT_6ParamsE,@"STO_CUDA_ENTRY STV_DEFAULT"
_ZN7cutlass13device_kernelIN5flash11enable_sm90INS1_16FlashAttnFwdSm90INS1_25CollectiveMainloopFwdSm90ILi2EN4cute5tupleIJNS5_1CILi1EEES8_S8_EEENS6_IJNS7_ILi128EEENS7_ILi96EEENS7_ILi64EEEEEELi256ENS_6half_tEfNS_4arch4Sm90ELb1ELb0ELb1ELb1ELb1ELb1ELb1ELb1ELb0ELb1ELb0ELb0EEENS1_21CollectiveEpilogueFwdINS6_IJSA_NS7_ILi256EEESB_EEES9_SE_SG_Li256ELb1ELb1ELb0ELb0EEENS1_36VarlenDynamicPersistentTileSchedulerILi128ELi96ELi256ELi128ELb0ELb1ELb1ELb1ELb1ELb1EEEEEEEEEvNT_6ParamsE:
[----:B------:R-:W-:Y:S01]  /*0000*/  LDC R1, c[0x0][0x37c] ;  /* 0x0000df00ff017b82 */ /* 0x000fe20000000800 */
[----:B------:R-:W-:Y:S05]  /*0010*/  EXIT ;  /* 0x000000000000794d */ /* 0x000fea0003800000 */
.L_x_44:
        /* <DEDUP_REMOVED lines=14> */
.L_x_89:


//--------------------- .nv.shared.reserved.0     --------------------------
	.section	.nv.shared.reserved.0,"aw",@nobits
	.weak		__nv_reservedSMEM_offset_0_alias
	.size		__nv_reservedSMEM_offset_0_alias, 0, 64
	.other		__nv_reservedSMEM_offset_0_alias,@"STO_CUDA_RESERVED_SHARED STV_DEFAULT"
__nv_reservedSMEM_offset_0_alias:
	.zero		0
	.zero		64


//--------------------- .nv.global                --------------------------
	.section	.nv.global,"aw",@nobits
.nv.global:
	.type		_ZN81_INTERNAL_74319047_45_flash_fwd_hdimdiff_fp16_paged_softcap_sm90_cu_bdbb69e5_38594cute1_E,@object
	.size		_ZN81_INTERNAL_74319047_45_flash_fwd_hdimdiff_fp16_paged_softcap_sm90_cu_bdbb69e5_38594cute1_E,(_ZN81_INTERNAL_74319047_45_flash_fwd_hdimdiff_fp16_paged_softcap_sm90_cu_bdbb69e5_38594cuda3std3__45__cpo6cbeginE - _ZN81_INTERNAL_74319047_45_flash_fwd_hdimdiff_fp16_paged_softcap_sm90_cu_bdbb69e5_38594cute1_E)
_ZN81_INTERNAL_74319047_45_flash_fwd_hdimdiff_fp16_paged_softcap_sm90_cu_bdbb69e5_38594cute1_E:
	.zero		1
	.type		_ZN81_INTERNAL_74319047_45_flash_fwd_hdimdiff_fp16_paged_softcap_sm90_cu_bdbb69e5_38594cuda3std3__45__cpo6cbeginE,@object
	.size		_ZN81_INTERNAL_74319047_45_flash_fwd_hdimdiff_fp16_paged_softcap_sm90_cu_bdbb69e5_38594cuda3std3__45__cpo6cbeginE,(_ZN81_INTERNAL_74319047_45_flash_fwd_hdimdiff_fp16_paged_softcap_sm90_cu_bdbb69e5_38594cuda3std3__48in_placeE - _ZN81_INTERNAL_74319047_45_flash_fwd_hdimdiff_fp16_paged_softcap_sm90_cu_bdbb69e5_38594cuda3std3__45__cpo6cbeginE)
_ZN81_INTERNAL_74319047_45_flash_fwd_hdimdiff_fp16_paged_softcap_sm90_cu_bdbb69e5_38594cuda3std3__45__cpo6cbeginE:
	.zero		1
	.type		_ZN81_INTERNAL_74319047_45_flash_fwd_hdimdiff_fp16_paged_softcap_sm90_cu_bdbb69e5_38594cuda3std3__48in_placeE,@object
	.size		_ZN81_INTERNAL_74319047_45_flash_fwd_hdimdiff_fp16_paged_softcap_sm90_cu_bdbb69e5_38594cuda3std3__48in_placeE,(_ZN81_INTERNAL_74319047_45_flash_fwd_hdimdiff_fp16_paged_softcap_sm90_cu_bdbb69e5_38594cuda3std6ranges3__45__cpo9iter_moveE - _ZN81_INTERNAL_74319047_45_flash_fwd_hdimdiff_fp16_paged_softcap_sm90_cu_bdbb69e5_38594cuda3std3__48in_placeE)
_ZN81_INTERNAL_74319047_45_flash_fwd_hdimdiff_fp16_paged_softcap_sm90_cu_bdbb69e5_38594cuda3std3__48in_placeE:
	.zero		1
	.type		_ZN81_INTERNAL_74319047_45_flash_fwd_hdimdiff_fp16_paged_softcap_sm90_cu_bdbb69e5_38594cuda3std6ranges3__45__cpo9iter_moveE,@object
	.size		_ZN81_INTERNAL_74319047_45_flash_fwd_hdimdiff_fp16_paged_softcap_sm90_cu_bdbb69e5_38594cuda3std6ranges3__45__cpo9iter_moveE,(_ZN81_INTERNAL_74319047_45_flash_fwd_hdimdiff_fp16_paged_softcap_sm90_cu_bdbb69e5_38594cuda3std3__45__cpo5beginE - _ZN81_INTERNAL_74319047_45_flash_fwd_hdimdiff_fp16_paged_softcap_sm90_cu_bdbb69e5_38594cuda3std6ranges3__45__cpo9iter_moveE)
_ZN81_INTERNAL_74319047_45_flash_fwd_hdimdiff_fp16_paged_softcap_sm90_cu_bdbb69e5_38594cuda3std6ranges3__45__cpo9iter_moveE:
	.zero		1
	.type		_ZN81_INTERNAL_74319047_45_flash_fwd_hdimdiff_fp16_paged_softcap_sm90_cu_bdbb69e5_38594cuda3std3__45__cpo5beginE,@object
	.size		_ZN81_INTERNAL_74319047_45_flash_fwd_hdimdiff_fp16_paged_softcap_sm90_cu_bdbb69e5_38594cuda3std3__45__cpo5beginE,(_ZN81_INTERNAL_74319047_45_flash_fwd_hdimdiff_fp16_paged_softcap_sm90_cu_bdbb69e5_38594cuda3std3__483_GLOBAL__N__74319047_45_flash_fwd_hdimdiff_fp16_paged_softcap_sm90_cu_bdbb69e5_38596ignoreE - _ZN81_INTERNAL_74319047_45_flash_fwd_hdimdiff_fp16_paged_softcap_sm90_cu_bdbb69e5_38594cuda3std3__45__cpo5beginE)
_ZN81_INTERNAL_74319047_45_flash_fwd_hdimdiff_fp16_paged_softcap_sm90_cu_bdbb69e5_38594cuda3std3__45__cpo5beginE:
	.zero		1
	.type		_ZN81_INTERNAL_74319047_45_flash_fwd_hdimdiff_fp16_paged_softcap_sm90_cu_bdbb69e5_38594cuda3std3__483_GLOBAL__N__74319047_45_flash_fwd_hdimdiff_fp16_paged_softcap_sm90_cu_bdbb69e5_38596ignoreE,@object
	.size		_ZN81_INTERNAL_74319047_45_flash_fwd_hdimdiff_fp16_paged_softcap_sm90_cu_bdbb69e5_38594cuda3std3__483_GLOBAL__N__74319047_45_flash_fwd_hdimdiff_fp16_paged_softcap_sm90_cu_bdbb69e5_38596ignoreE,(_ZN81_INTERNAL_74319047_45_flash_fwd_hdimdiff_fp16_paged_softcap_sm90_cu_bdbb69e5_38594cute7productE - _ZN81_INTERNAL_74319047_45_flash_fwd_hdimdiff_fp16_paged_softcap_sm90_cu_bdbb69e5_38594cuda3std3__483_GLOBAL__N__74319047_45_flash_fwd_hdimdiff_fp16_paged_softcap_sm90_cu_bdbb69e5_38596ignoreE)
_ZN81_INTERNAL_74319047_45_flash_fwd_hdimdiff_fp16_paged_softcap_sm90_cu_bdbb69e5_38594cuda3std3__483_GLOBAL__N__74319047_45_flash_fwd_hdimdiff_fp16_paged_softcap_sm90_cu_bdbb69e5_38596ignoreE:
	.zero		1
	.type		_ZN81_INTERNAL_74319047_45_flash_fwd_hdimdiff_fp16_paged_softcap_sm90_cu_bdbb69e5_38594cute7productE,@object
	.size		_ZN81_INTERNAL_74319047_45_flash_fwd_hdimdiff_fp16_paged_softcap_sm90_cu_bdbb69e5_38594cute7productE,(_ZN81_INTERNAL_74319047_45_flash_fwd_hdimdiff_fp16_paged_softcap_sm90_cu_bdbb69e5_38594cuda3std3__45__cpo3endE - _ZN81_INTERNAL_74319047_45_flash_fwd_hdimdiff_fp16_paged_softcap_sm90_cu_bdbb69e5_38594cute7productE)
_ZN81_INTERNAL_74319047_45_flash_fwd_hdimdiff_fp16_paged_softcap_sm90_cu_bdbb69e5_38594cute7productE:
	.zero		1
	.type		_ZN81_INTERNAL_74319047_45_flash_fwd_hdimdiff_fp16_paged_softcap_sm90_cu_bdbb69e5_38594cuda3std3__45__cpo3endE,@object
	.size		_ZN81_INTERNAL_74319047_45_flash_fwd_hdimdiff_fp16_paged_softcap_sm90_cu_bdbb69e5_38594cuda3std3__45__cpo3endE,(_ZN81_INTERNAL_74319047_45_flash_fwd_hdimdiff_fp16_paged_softcap_sm90_cu_bdbb69e5_38594cuda3std3__419piecewise_constructE - _ZN81_INTERNAL_74319047_45_flash_fwd_hdimdiff_fp16_paged_softcap_sm90_cu_bdbb69e5_38594cuda3std3__45__cpo3endE)
_ZN81_INTERNAL_74319047_45_flash_fwd_hdimdiff_fp16_paged_softcap_sm90_cu_bdbb69e5_38594cuda3std3__45__cpo3endE:
	.zero		1
	.type		_ZN81_INTERNAL_74319047_45_flash_fwd_hdimdiff_fp16_paged_softcap_sm90_cu_bdbb69e5_38594cuda3std3__419piecewise_constructE,@object
	.size		_ZN81_INTERNAL_74319047_45_flash_fwd_hdimdiff_fp16_paged_softcap_sm90_cu_bdbb69e5_38594cuda3std3__419piecewise_constructE,(_ZN81_INTERNAL_74319047_45_flash_fwd_hdimdiff_fp16_paged_softcap_sm90_cu_bdbb69e5_38594cuda3std3__45__cpo4cendE - _ZN81_INTERNAL_74319047_45_flash_fwd_hdimdiff_fp16_paged_softcap_sm90_cu_bdbb69e5_38594cuda3std3__419piecewise_constructE)
_ZN81_INTERNAL_74319047_45_flash_fwd_hdimdiff_fp16_paged_softcap_sm90_cu_bdbb69e5_38594cuda3std3__419piecewise_constructE:
	.zero		1
	.type		_ZN81_INTERNAL_74319047_45_flash_fwd_hdimdiff_fp16_paged_softcap_sm90_cu_bdbb69e5_38594cuda3std3__45__cpo4cendE,@object
	.size		_ZN81_INTERNAL_74319047_45_flash_fwd_hdimdiff_fp16_paged_softcap_sm90_cu_bdbb69e5_38594cuda3std3__45__cpo4cendE,(_ZN81_INTERNAL_74319047_45_flash_fwd_hdimdiff_fp16_paged_softcap_sm90_cu_bdbb69e5_38594cuda3std6ranges3__45__cpo4swapE - _ZN81_INTERNAL_74319047_45_flash_fwd_hdimdiff_fp16_paged_softcap_sm90_cu_bdbb69e5_38594cuda3std3__45__cpo4cendE)
_ZN81_INTERNAL_74319047_45_flash_fwd_hdimdiff_fp16_paged_softcap_sm90_cu_bdbb69e5_38594cuda3std3__45__cpo4cendE:
	.zero		1
	.type		_ZN81_INTERNAL_74319047_45_flash_fwd_hdimdiff_fp16_paged_softcap_sm90_cu_bdbb69e5_38594cuda3std6ranges3__45__cpo4swapE,@object
	.size		_ZN81_INTERNAL_74319047_45_flash_fwd_hdimdiff_fp16_paged_softcap_sm90_cu_bdbb69e5_38594cuda3std6ranges3__45__cpo4swapE,(.L_7 - _ZN81_INTERNAL_74319047_45_flash_fwd_hdimdiff_fp16_paged_softcap_sm90_cu_bdbb69e5_38594cuda3std6ranges3__45__cpo4swapE)
_ZN81_INTERNAL_74319047_45_flash_fwd_hdimdiff_fp16_paged_softcap_sm90_cu_bdbb69e5_38594cuda3std6ranges3__45__cpo4swapE:
	.zero		1
.L_7:


//--------------------- .nv.constant0._ZN7cutlass13device_kernelIN5flash11enable_sm90INS1_16FlashAttnFwdSm90INS1_25CollectiveMainloopFwdSm90ILi2EN4cute5tupleIJNS5_1CILi1EEES8_S8_EEENS6_IJNS7_ILi128EEENS7_ILi96EEENS7_ILi192EEEEEELi128ENS_6half_tEfNS_4arch4Sm90ELb0ELb0ELb1ELb0ELb1ELb0ELb0ELb1ELb1ELb1ELb0ELb0EEENS1_21CollectiveEpilogueFwdINS6_IJSA_SA_SB_EEES9_SE_SG_Li256ELb0ELb1ELb0ELb0EEENS1_29StaticPersistentTileSchedulerILb0EEEEEEEEEvNT_6ParamsE --------------------------
	.section	.nv.constant0._ZN7cutlass13device_kernelIN5flash11enable_sm90INS1_16FlashAttnFwdSm90INS1_25CollectiveMainloopFwdSm90ILi2EN4cute5tupleIJNS5_1CILi1EEES8_S8_EEENS6_IJNS7_ILi128EEENS7_ILi96EEENS7_ILi192EEEEEELi128ENS_6half_tEfNS_4arch4Sm90ELb0ELb0ELb1ELb0ELb1ELb0ELb0ELb1ELb1ELb1ELb0ELb0EEENS1_21CollectiveEpilogueFwdINS6_IJSA_SA_SB_EEES9_SE_SG_Li256ELb0ELb1ELb0ELb0EEENS1_29StaticPersistentTileSchedulerILb0EEEEEEEEEvNT_6ParamsE,"a",@progbits
	.sectionflags	@""
	.align	4
.nv.constant0._ZN7cutlass13device_kernelIN5flash11enable_sm90INS1_16FlashAttnFwdSm90INS1_25CollectiveMainloopFwdSm90ILi2EN4cute5tupleIJNS5_1CILi1EEES8_S8_EEENS6_IJNS7_ILi128EEENS7_ILi96EEENS7_ILi192EEEEEELi128ENS_6half_tEfNS_4arch4Sm90ELb0ELb0ELb1ELb0ELb1ELb0ELb0ELb1ELb1ELb1ELb0ELb0EEENS1_21CollectiveEpilogueFwdINS6_IJSA_SA_SB_EEES9_SE_SG_Li256ELb0ELb1ELb0ELb0EEENS1_29StaticPersistentTileSchedulerILb0EEEEEEEEEvNT_6ParamsE:
	.zero		3456


//--------------------- .nv.constant0._ZN7cutlass13device_kernelIN5flash11enable_sm90INS1_16FlashAttnFwdSm90INS1_25CollectiveMainloopFwdSm90ILi2EN4cute5tupleIJNS5_1CILi1EEES8_S8_EEENS6_IJNS7_ILi128EEENS7_ILi96EEENS7_ILi192EEEEEELi128ENS_6half_tEfNS_4arch4Sm90ELb0ELb0ELb1ELb1ELb1ELb0ELb0ELb1ELb1ELb1ELb0ELb0EEENS1_21CollectiveEpilogueFwdINS6_IJSA_SA_SB_EEES9_SE_SG_Li256ELb1ELb1ELb0ELb0EEENS1_36VarlenDynamicPersistentTileSchedulerILi128ELi96ELi256ELi128ELb0ELb1ELb1ELb0ELb1ELb1EEEEEEEEEvNT_6ParamsE --------------------------
	.section	.nv.constant0._ZN7cutlass13device_kernelIN5flash11enable_sm90INS1_16FlashAttnFwdSm90INS1_25CollectiveMainloopFwdSm90ILi2EN4cute5tupleIJNS5_1CILi1EEES8_S8_EEENS6_IJNS7_ILi128EEENS7_ILi96EEENS7_ILi192EEEEEELi128ENS_6half_tEfNS_4arch4Sm90ELb0ELb0ELb1ELb1ELb1ELb0ELb0ELb1ELb1ELb1ELb0ELb0EEENS1_21CollectiveEpilogueFwdINS6_IJSA_SA_SB_EEES9_SE_SG_Li256ELb1ELb1ELb0ELb0EEENS1_36VarlenDynamicPersistentTileSchedulerILi128ELi96ELi256ELi128ELb0ELb1ELb1ELb0ELb1ELb1EEEEEEEEEvNT_6ParamsE,"a",@progbits
	.sectionflags	@""
	.align	4
.nv.constant0._ZN7cutlass13device_kernelIN5flash11enable_sm90INS1_16FlashAttnFwdSm90INS1_25CollectiveMainloopFwdSm90ILi2EN4cute5tupleIJNS5_1CILi1EEES8_S8_EEENS6_IJNS7_ILi128EEENS7_ILi96EEENS7_ILi192EEEEEELi128ENS_6half_tEfNS_4arch4Sm90ELb0ELb0ELb1ELb1ELb1ELb0ELb0ELb1ELb1ELb1ELb0ELb0EEENS1_21CollectiveEpilogueFwdINS6_IJSA_SA_SB_EEES9_SE_SG_Li256ELb1ELb1ELb0ELb0EEENS1_36VarlenDynamicPersistentTileSchedulerILi128ELi96ELi256ELi128ELb0ELb1ELb1ELb0ELb1ELb1EEEEEEEEEvNT_6ParamsE:
	.zero		3584


//--------------------- .nv.constant0._ZN7cutlass13device_kernelIN5flash11enable_sm90INS1_16FlashAttnFwdSm90INS1_25CollectiveMainloopFwdSm90ILi2EN4cute5tupleIJNS5_1CILi1EEES8_S8_EEENS6_IJNS7_ILi128EEENS7_ILi96EEENS7_ILi192EEEEEELi128ENS_6half_tEfNS_4arch4Sm90ELb0ELb0ELb1ELb1ELb1ELb1ELb0ELb1ELb1ELb1ELb0ELb0EEENS1_21CollectiveEpilogueFwdINS6_IJSA_SA_SB_EEES9_SE_SG_Li256ELb1ELb1ELb0ELb0EEENS1_36VarlenDynamicPersistentTileSchedulerILi128ELi96ELi256ELi128ELb0ELb1ELb1ELb0ELb1ELb1EEEEEEEEEvNT_6ParamsE --------------------------
	.section	.nv.constant0._ZN7cutlass13device_kernelIN5flash11enable_sm90INS1_16FlashAttnFwdSm90INS1_25CollectiveMainloopFwdSm90ILi2EN4cute5tupleIJNS5_1CILi1EEES8_S8_EEENS6_IJNS7_ILi128EEENS7_ILi96EEENS7_ILi192EEEEEELi128ENS_6half_tEfNS_4arch4Sm90ELb0ELb0ELb1ELb1ELb1ELb1ELb0ELb1ELb1ELb1ELb0ELb0EEENS1_21CollectiveEpilogueFwdINS6_IJSA_SA_SB_EEES9_SE_SG_Li256ELb1ELb1ELb0ELb0EEENS1_36VarlenDynamicPersistentTileSchedulerILi128ELi96ELi256ELi128ELb0ELb1ELb1ELb0ELb1ELb1EEEEEEEEEvNT_6ParamsE,"a",@progbits
	.sectionflags	@""
	.align	4
.nv.constant0._ZN7cutlass13device_kernelIN5flash11enable_sm90INS1_16FlashAttnFwdSm90INS1_25CollectiveMainloopFwdSm90ILi2EN4cute5tupleIJNS5_1CILi1EEES8_S8_EEENS6_IJNS7_ILi128EEENS7_ILi96EEENS7_ILi192EEEEEELi128ENS_6half_tEfNS_4arch4Sm90ELb0ELb0ELb1ELb1ELb1ELb1ELb0ELb1ELb1ELb1ELb0ELb0EEENS1_21CollectiveEpilogueFwdINS6_IJSA_SA_SB_EEES9_SE_SG_Li256ELb1ELb1ELb0ELb0EEENS1_36VarlenDynamicPersistentTileSchedulerILi128ELi96ELi256ELi128ELb0ELb1ELb1ELb0ELb1ELb1EEEEEEEEEvNT_6ParamsE:
	.zero		3584


//--------------------- .nv.constant0._ZN7cutlass13device_kernelIN5flash11enable_sm90INS1_16FlashAttnFwdSm90INS1_25CollectiveMainloopFwdSm90ILi2EN4cute5tupleIJNS5_1CILi1EEES8_S8_EEENS6_IJNS7_ILi128EEENS7_ILi96EEENS7_ILi192EEEEEELi128ENS_6half_tEfNS_4arch4Sm90ELb0ELb1ELb1ELb0ELb1ELb0ELb0ELb1ELb1ELb1ELb0ELb0EEENS1_21CollectiveEpilogueFwdINS6_IJSA_SA_SB_EEES9_SE_SG_Li256ELb0ELb1ELb0ELb0EEENS1_30DynamicPersistentTileSchedulerILi256ELi128ELb0ELb1ELb1EEEEEEEEEvNT_6ParamsE --------------------------
	.section	.nv.constant0._ZN7cutlass13device_kernelIN5flash11enable_sm90INS1_16FlashAttnFwdSm90INS1_25CollectiveMainloopFwdSm90ILi2EN4cute5tupleIJNS5_1CILi1EEES8_S8_EEENS6_IJNS7_ILi128EEENS7_ILi96EEENS7_ILi192EEEEEELi128ENS_6half_tEfNS_4arch4Sm90ELb0ELb1ELb1ELb0ELb1ELb0ELb0ELb1ELb1ELb1ELb0ELb0EEENS1_21CollectiveEpilogueFwdINS6_IJSA_SA_SB_EEES9_SE_SG_Li256ELb0ELb1ELb0ELb0EEENS1_30DynamicPersistentTileSchedulerILi256ELi128ELb0ELb1ELb1EEEEEEEEEvNT_6ParamsE,"a",@progbits
	.sectionflags	@""
	.align	4
.nv.constant0._ZN7cutlass13device_kernelIN5flash11enable_sm90INS1_16FlashAttnFwdSm90INS1_25CollectiveMainloopFwdSm90ILi2EN4cute5tupleIJNS5_1CILi1EEES8_S8_EEENS6_IJNS7_ILi128EEENS7_ILi96EEENS7_ILi192EEEEEELi128ENS_6half_tEfNS_4arch4Sm90ELb0ELb1ELb1ELb0ELb1ELb0ELb0ELb1ELb1ELb1ELb0ELb0EEENS1_21CollectiveEpilogueFwdINS6_IJSA_SA_SB_EEES9_SE_SG_Li256ELb0ELb1ELb0ELb0EEENS1_30DynamicPersistentTileSchedulerILi256ELi128ELb0ELb1ELb1EEEEEEEEEvNT_6ParamsE:
	.zero		3584


//--------------------- .nv.constant0._ZN7cutlass13device_kernelIN5flash11enable_sm90INS1_16FlashAttnFwdSm90INS1_25CollectiveMainloopFwdSm90ILi2EN4cute5tupleIJNS5_1CILi1EEES8_S8_EEENS6_IJNS7_ILi128EEENS7_ILi96EEENS7_ILi192EEEEEELi128ENS_6half_tEfNS_4arch4Sm90ELb0ELb1ELb1ELb1ELb1ELb0ELb0ELb1ELb1ELb1ELb0ELb0EEENS1_21CollectiveEpilogueFwdINS6_IJSA_SA_SB_EEES9_SE_SG_Li256ELb1ELb1ELb0ELb0EEENS1_36VarlenDynamicPersistentTileSchedulerILi128ELi96ELi256ELi128ELb0ELb1ELb1ELb1ELb0ELb1EEEEEEEEEvNT_6ParamsE --------------------------
	.section	.nv.constant0._ZN7cutlass13device_kernelIN5flash11enable_sm90INS1_16FlashAttnFwdSm90INS1_25CollectiveMainloopFwdSm90ILi2EN4cute5tupleIJNS5_1CILi1EEES8_S8_EEENS6_IJNS7_ILi128EEENS7_ILi96EEENS7_ILi192EEEEEELi128ENS_6half_tEfNS_4arch4Sm90ELb0ELb1ELb1ELb1ELb1ELb0ELb0ELb1ELb1ELb1ELb0ELb0EEENS1_21CollectiveEpilogueFwdINS6_IJSA_SA_SB_EEES9_SE_SG_Li256ELb1ELb1ELb0ELb0EEENS1_36VarlenDynamicPersistentTileSchedulerILi128ELi96ELi256ELi128ELb0ELb1ELb1ELb1ELb0ELb1EEEEEEEEEvNT_6ParamsE,"a",@progbits
	.sectionflags	@""
	.align	4
.nv.constant0._ZN7cutlass13device_kernelIN5flash11enable_sm90INS1_16FlashAttnFwdSm90INS1_25CollectiveMainloopFwdSm90ILi2EN4cute5tupleIJNS5_1CILi1EEES8_S8_EEENS6_IJNS7_ILi128EEENS7_ILi96EEENS7_ILi192EEEEEELi128ENS_6half_tEfNS_4arch4Sm90ELb0ELb1ELb1ELb1ELb1ELb0ELb0ELb1ELb1ELb1ELb0ELb0EEENS1_21CollectiveEpilogueFwdINS6_IJSA_SA_SB_EEES9_SE_SG_Li256ELb1ELb1ELb0ELb0EEENS1_36VarlenDynamicPersistentTileSchedulerILi128ELi96ELi256ELi128ELb0ELb1ELb1ELb1ELb0ELb1EEEEEEEEEvNT_6ParamsE:
	.zero		3584


//--------------------- .nv.constant0._ZN7cutlass13device_kernelIN5flash11enable_sm90INS1_16FlashAttnFwdSm90INS1_25CollectiveMainloopFwdSm90ILi2EN4cute5tupleIJNS5_1CILi1EEES8_S8_EEENS6_IJNS7_ILi128EEENS7_ILi96EEENS7_ILi192EEEEEELi128ENS_6half_tEfNS_4arch4Sm90ELb0ELb1ELb1ELb1ELb1ELb1ELb0ELb1ELb1ELb1ELb0ELb0EEENS1_21CollectiveEpilogueFwdINS6_IJSA_SA_SB_EEES9_SE_SG_Li256ELb1ELb1ELb0ELb0EEENS1_36VarlenDynamicPersistentTileSchedulerILi128ELi96ELi256ELi128ELb0ELb1ELb1ELb1ELb0ELb1EEEEEEEEEvNT_6ParamsE --------------------------
	.section	.nv.constant0._ZN7cutlass13device_kernelIN5flash11enable_sm90INS1_16FlashAttnFwdSm90INS1_25CollectiveMainloopFwdSm90ILi2EN4cute5tupleIJNS5_1CILi1EEES8_S8_EEENS6_IJNS7_ILi128EEENS7_ILi96EEENS7_ILi192EEEEEELi128ENS_6half_tEfNS_4arch4Sm90ELb0ELb1ELb1ELb1ELb1ELb1ELb0ELb1ELb1ELb1ELb0ELb0EEENS1_21CollectiveEpilogueFwdINS6_IJSA_SA_SB_EEES9_SE_SG_Li256ELb1ELb1ELb0ELb0EEENS1_36VarlenDynamicPersistentTileSchedulerILi128ELi96ELi256ELi128ELb0ELb1ELb1ELb1ELb0ELb1EEEEEEEEEvNT_6ParamsE,"a",@progbits
	.sectionflags	@""
	.align	4
.nv.constant0._ZN7cutlass13device_kernelIN5flash11enable_sm90INS1_16FlashAttnFwdSm90INS1_25CollectiveMainloopFwdSm90ILi2EN4cute5tupleIJNS5_1CILi1EEES8_S8_EEENS6_IJNS7_ILi128EEENS7_ILi96EEENS7_ILi192EEEEEELi128ENS_6half_tEfNS_4arch4Sm90ELb0ELb1ELb1ELb1ELb1ELb1ELb0ELb1ELb1ELb1ELb0ELb0EEENS1_21CollectiveEpilogueFwdINS6_IJSA_SA_SB_EEES9_SE_SG_Li256ELb1ELb1ELb0ELb0EEENS1_36VarlenDynamicPersistentTileSchedulerILi128ELi96ELi256ELi128ELb0ELb1ELb1ELb1ELb0ELb1EEEEEEEEEvNT_6ParamsE:
	.zero		3584


//--------------------- .nv.constant0._ZN7cutlass13device_kernelIN5flash11enable_sm90INS1_16FlashAttnFwdSm90INS1_25CollectiveMainloopFwdSm90ILi2EN4cute5tupleIJNS5_1CILi1EEES8_S8_EEENS6_IJNS7_ILi128EEENS7_ILi96EEENS7_ILi192EEEEEELi128ENS_6half_tEfNS_4arch4Sm90ELb1ELb0ELb1ELb0ELb1ELb0ELb0ELb1ELb1ELb1ELb0ELb0EEENS1_21CollectiveEpilogueFwdINS6_IJSA_SA_SB_EEES9_SE_SG_Li256ELb0ELb1ELb0ELb0EEENS1_30DynamicPersistentTileSchedulerILi256ELi128ELb0ELb1ELb1EEEEEEEEEvNT_6ParamsE --------------------------
	.section	.nv.constant0._ZN7cutlass13device_kernelIN5flash11enable_sm90INS1_16FlashAttnFwdSm90INS1_25CollectiveMainloopFwdSm90ILi2EN4cute5tupleIJNS5_1CILi1EEES8_S8_EEENS6_IJNS7_ILi128EEENS7_ILi96EEENS7_ILi192EEEEEELi128ENS_6half_tEfNS_4arch4Sm90ELb1ELb0ELb1ELb0ELb1ELb0ELb0ELb1ELb1ELb1ELb0ELb0EEENS1_21CollectiveEpilogueFwdINS6_IJSA_SA_SB_EEES9_SE_SG_Li256ELb0ELb1ELb0ELb0EEENS1_30DynamicPersistentTileSchedulerILi256ELi128ELb0ELb1ELb1EEEEEEEEEvNT_6ParamsE,"a",@progbits
	.sectionflags	@""
	.align	4
.nv.constant0._ZN7cutlass13device_kernelIN5flash11enable_sm90INS1_16FlashAttnFwdSm90INS1_25CollectiveMainloopFwdSm90ILi2EN4cute5tupleIJNS5_1CILi1EEES8_S8_EEENS6_IJNS7_ILi128EEENS7_ILi96EEENS7_ILi192EEEEEELi128ENS_6half_tEfNS_4arch4Sm90ELb1ELb0ELb1ELb0ELb1ELb0ELb0ELb1ELb1ELb1ELb0ELb0EEENS1_21CollectiveEpilogueFwdINS6_IJSA_SA_SB_EEES9_SE_SG_Li256ELb0ELb1ELb0ELb0EEENS1_30DynamicPersistentTileSchedulerILi256ELi128ELb0ELb1ELb1EEEEEEEEEvNT_6ParamsE:
	.zero		3584


//--------------------- .nv.constant0._ZN7cutlass13device_kernelIN5flash11enable_sm90INS1_16FlashAttnFwdSm90INS1_25CollectiveMainloopFwdSm90ILi2EN4cute5tupleIJNS5_1CILi1EEES8_S8_EEENS6_IJNS7_ILi128EEENS7_ILi96EEENS7_ILi192EEEEEELi128ENS_6half_tEfNS_4arch4Sm90ELb1ELb0ELb1ELb1ELb1ELb0ELb0ELb1ELb1ELb1ELb0ELb0EEENS1_21CollectiveEpilogueFwdINS6_IJSA_SA_SB_EEES9_SE_SG_Li256ELb1ELb1ELb0ELb0EEENS1_36VarlenDynamicPersistentTileSchedulerILi128ELi96ELi256ELi128ELb0ELb1ELb1ELb1ELb1ELb1EEEEEEEEEvNT_6ParamsE --------------------------
	.section	.nv.constant0._ZN7cutlass13device_kernelIN5flash11enable_sm90INS1_16FlashAttnFwdSm90INS1_25CollectiveMainloopFwdSm90ILi2EN4cute5tupleIJNS5_1CILi1EEES8_S8_EEENS6_IJNS7_ILi128EEENS7_ILi96EEENS7_ILi192EEEEEELi128ENS_6half_tEfNS_4arch4Sm90ELb1ELb0ELb1ELb1ELb1ELb0ELb0ELb1ELb1ELb1ELb0ELb0EEENS1_21CollectiveEpilogueFwdINS6_IJSA_SA_SB_EEES9_SE_SG_Li256ELb1ELb1ELb0ELb0EEENS1_36VarlenDynamicPersistentTileSchedulerILi128ELi96ELi256ELi128ELb0ELb1ELb1ELb1ELb1ELb1EEEEEEEEEvNT_6ParamsE,"a",@progbits
	.sectionflags	@""
	.align	4
.nv.constant0._ZN7cutlass13device_kernelIN5flash11enable_sm90INS1_16FlashAttnFwdSm90INS1_25CollectiveMainloopFwdSm90ILi2EN4cute5tupleIJNS5_1CILi1EEES8_S8_EEENS6_IJNS7_ILi128EEENS7_ILi96EEENS7_ILi192EEEEEELi128ENS_6half_tEfNS_4arch4Sm90ELb1ELb0ELb1ELb1ELb1ELb0ELb0ELb1ELb1ELb1ELb0ELb0EEENS1_21CollectiveEpilogueFwdINS6_IJSA_SA_SB_EEES9_SE_SG_Li256ELb1ELb1ELb0ELb0EEENS1_36VarlenDynamicPersistentTileSchedulerILi128ELi96ELi256ELi128ELb0ELb1ELb1ELb1ELb1ELb1EEEEEEEEEvNT_6ParamsE:
	.zero		3584


//--------------------- .nv.constant0._ZN7cutlass13device_kernelIN5flash11enable_sm90INS1_16FlashAttnFwdSm90INS1_25CollectiveMainloopFwdSm90ILi2EN4cute5tupleIJNS5_1CILi1EEES8_S8_EEENS6_IJNS7_ILi128EEENS7_ILi96EEENS7_ILi192EEEEEELi128ENS_6half_tEfNS_4arch4Sm90ELb1ELb0ELb1ELb1ELb1ELb1ELb0ELb1ELb1ELb1ELb0ELb0EEENS1_21CollectiveEpilogueFwdINS6_IJSA_SA_SB_EEES9_SE_SG_Li256ELb1ELb1ELb0ELb0EEENS1_36VarlenDynamicPersistentTileSchedulerILi128ELi96ELi256ELi128ELb0ELb1ELb1ELb1ELb1ELb1EEEEEEEEEvNT_6ParamsE --------------------------
	.section	.nv.constant0._ZN7cutlass13device_kernelIN5flash11enable_sm90INS1_16FlashAttnFwdSm90INS1_25CollectiveMainloopFwdSm90ILi2EN4cute5tupleIJNS5_1CILi1EEES8_S8_EEENS6_IJNS7_ILi128EEENS7_ILi96EEENS7_ILi192EEEEEELi128ENS_6half_tEfNS_4arch4Sm90ELb1ELb0ELb1ELb1ELb1ELb1ELb0ELb1ELb1ELb1ELb0ELb0EEENS1_21CollectiveEpilogueFwdINS6_IJSA_SA_SB_EEES9_SE_SG_Li256ELb1ELb1ELb0ELb0EEENS1_36VarlenDynamicPersistentTileSchedulerILi128ELi96ELi256ELi128ELb0ELb1ELb1ELb1ELb1ELb1EEEEEEEEEvNT_6ParamsE,"a",@progbits
	.sectionflags	@""
	.align	4
.nv.constant0._ZN7cutlass13device_kernelIN5flash11enable_sm90INS1_16FlashAttnFwdSm90INS1_25CollectiveMainloopFwdSm90ILi2EN4cute5tupleIJNS5_1CILi1EEES8_S8_EEENS6_IJNS7_ILi128EEENS7_ILi96EEENS7_ILi192EEEEEELi128ENS_6half_tEfNS_4arch4Sm90ELb1ELb0ELb1ELb1ELb1ELb1ELb0ELb1ELb1ELb1ELb0ELb0EEENS1_21CollectiveEpilogueFwdINS6_IJSA_SA_SB_EEES9_SE_SG_Li256ELb1ELb1ELb0ELb0EEENS1_36VarlenDynamicPersistentTileSchedulerILi128ELi96ELi256ELi128ELb0ELb1ELb1ELb1ELb1ELb1EEEEEEEEEvNT_6ParamsE:
	.zero		3584


//--------------------- .nv.constant0._ZN7cutlass13device_kernelIN5flash11enable_sm90INS1_16FlashAttnFwdSm90INS1_25CollectiveMainloopFwdSm90ILi2EN4cute5tupleIJNS5_1CILi1EEES8_S8_EEENS6_IJNS7_ILi64EEESA_SA_EEELi512ENS_6half_tEfNS_4arch4Sm90ELb0ELb0ELb1ELb0ELb1ELb0ELb0ELb0ELb0ELb1ELb0ELb0EEENS1_21CollectiveEpilogueFwdINS6_IJSA_NS7_ILi512EEESA_EEES9_SC_SE_Li256ELb0ELb1ELb0ELb0EEENS1_29StaticPersistentTileSchedulerILb0EEEEEEEEEvNT_6ParamsE --------------------------
	.section	.nv.constant0._ZN7cutlass13device_kernelIN5flash11enable_sm90INS1_16FlashAttnFwdSm90INS1_25CollectiveMainloopFwdSm90ILi2EN4cute5tupleIJNS5_1CILi1EEES8_S8_EEENS6_IJNS7_ILi64EEESA_SA_EEELi512ENS_6half_tEfNS_4arch4Sm90ELb0ELb0ELb1ELb0ELb1ELb0ELb0ELb0ELb0ELb1ELb0ELb0EEENS1_21CollectiveEpilogueFwdINS6_IJSA_NS7_ILi512EEESA_EEES9_SC_SE_Li256ELb0ELb1ELb0ELb0EEENS1_29StaticPersistentTileSchedulerILb0EEEEEEEEEvNT_6ParamsE,"a",@progbits
	.sectionflags	@""
	.align	4
.nv.constant0._ZN7cutlass13device_kernelIN5flash11enable_sm90INS1_16FlashAttnFwdSm90INS1_25CollectiveMainloopFwdSm90ILi2EN4cute5tupleIJNS5_1CILi1EEES8_S8_EEENS6_IJNS7_ILi64EEESA_SA_EEELi512ENS_6half_tEfNS_4arch4Sm90ELb0ELb0ELb1ELb0ELb1ELb0ELb0ELb0ELb0ELb1ELb0ELb0EEENS1_21CollectiveEpilogueFwdINS6_IJSA_NS7_ILi512EEESA_EEES9_SC_SE_Li256ELb0ELb1ELb0ELb0EEENS1_29StaticPersistentTileSchedulerILb0EEEEEEEEEvNT_6ParamsE:
	.zero		3456


//--------------------- .nv.constant0._ZN7cutlass13device_kernelIN5flash11enable_sm90INS1_16FlashAttnFwdSm90INS1_25CollectiveMainloopFwdSm90ILi2EN4cute5tupleIJNS5_1CILi1EEES8_S8_EEENS6_IJNS7_ILi64EEESA_SA_EEELi512ENS_6half_tEfNS_4arch4Sm90ELb0ELb0ELb1ELb0ELb1ELb0ELb1ELb0ELb0ELb1ELb0ELb0EEENS1_21CollectiveEpilogueFwdINS6_IJSA_NS7_ILi512EEESA_EEES9_SC_SE_Li256ELb0ELb1ELb0ELb0EEENS1_29StaticPersistentTileSchedulerILb0EEEEEEEEEvNT_6ParamsE --------------------------
	.section	.nv.constant0._ZN7cutlass13device_kernelIN5flash11enable_sm90INS1_16FlashAttnFwdSm90INS1_25CollectiveMainloopFwdSm90ILi2EN4cute5tupleIJNS5_1CILi1EEES8_S8_EEENS6_IJNS7_ILi64EEESA_SA_EEELi512ENS_6half_tEfNS_4arch4Sm90ELb0ELb0ELb1ELb0ELb1ELb0ELb1ELb0ELb0ELb1ELb0ELb0EEENS1_21CollectiveEpilogueFwdINS6_IJSA_NS7_ILi512EEESA_EEES9_SC_SE_Li256ELb0ELb1ELb0ELb0EEENS1_29StaticPersistentTileSchedulerILb0EEEEEEEEEvNT_6ParamsE,"a",@progbits
	.sectionflags	@""
	.align	4
.nv.constant0._ZN7cutlass13device_kernelIN5flash11enable_sm90INS1_16FlashAttnFwdSm90INS1_25CollectiveMainloopFwdSm90ILi2EN4cute5tupleIJNS5_1CILi1EEES8_S8_EEENS6_IJNS7_ILi64EEESA_SA_EEELi512ENS_6half_tEfNS_4arch4Sm90ELb0ELb0ELb1ELb0ELb1ELb0ELb1ELb0ELb0ELb1ELb0ELb0EEENS1_21CollectiveEpilogueFwdINS6_IJSA_NS7_ILi512EEESA_EEES9_SC_SE_Li256ELb0ELb1ELb0ELb0EEENS1_29StaticPersistentTileSchedulerILb0EEEEEEEEEvNT_6ParamsE:
	.zero		3712


//--------------------- .nv.constant0._ZN7cutlass13device_kernelIN5flash11enable_sm90INS1_16FlashAttnFwdSm90INS1_25CollectiveMainloopFwdSm90ILi2EN4cute5tupleIJNS5_1CILi1EEES8_S8_EEENS6_IJNS7_ILi64EEESA_SA_EEELi512ENS_6half_tEfNS_4arch4Sm90ELb0ELb0ELb1ELb1ELb1ELb0ELb0ELb0ELb0ELb1ELb0ELb0EEENS1_21CollectiveEpilogueFwdINS6_IJSA_NS7_ILi512EEESA_EEES9_SC_SE_Li256ELb1ELb1ELb0ELb0EEENS1_36VarlenDynamicPersistentTileSchedulerILi64ELi64ELi256ELi128ELb0ELb1ELb1ELb0ELb1ELb1EEEEEEEEEvNT_6ParamsE --------------------------
	.section	.nv.constant0._ZN7cutlass13device_kernelIN5flash11enable_sm90INS1_16FlashAttnFwdSm90INS1_25CollectiveMainloopFwdSm90ILi2EN4cute5tupleIJNS5_1CILi1EEES8_S8_EEENS6_IJNS7_ILi64EEESA_SA_EEELi512ENS_6half_tEfNS_4arch4Sm90ELb0ELb0ELb1ELb1ELb1ELb0ELb0ELb0ELb0ELb1ELb0ELb0EEENS1_21CollectiveEpilogueFwdINS6_IJSA_NS7_ILi512EEESA_EEES9_SC_SE_Li256ELb1ELb1ELb0ELb0EEENS1_36VarlenDynamicPersistentTileSchedulerILi64ELi64ELi256ELi128ELb0ELb1ELb1ELb0ELb1ELb1EEEEEEEEEvNT_6ParamsE,"a",@progbits
	.sectionflags	@""
	.align	4
.nv.constant0._ZN7cutlass13device_kernelIN5flash11enable_sm90INS1_16FlashAttnFwdSm90INS1_25CollectiveMainloopFwdSm90ILi2EN4cute5tupleIJNS5_1CILi1EEES8_S8_EEENS6_IJNS7_ILi64EEESA_SA_EEELi512ENS_6half_tEfNS_4arch4Sm90ELb0ELb0ELb1ELb1ELb1ELb0ELb0ELb0ELb0ELb1ELb0ELb0EEENS1_21CollectiveEpilogueFwdINS6_IJSA_NS7_ILi512EEESA_EEES9_SC_SE_Li256ELb1ELb1ELb0ELb0EEENS1_36VarlenDynamicPersistentTileSchedulerILi64ELi64ELi256ELi128ELb0ELb1ELb1ELb0ELb1ELb1EEEEEEEEEvNT_6ParamsE:
	.zero		3584


//--------------------- .nv.constant0._ZN7cutlass13device_kernelIN5flash11enable_sm90INS1_16FlashAttnFwdSm90INS1_25CollectiveMainloopFwdSm90ILi2EN4cute5tupleIJNS5_1CILi1EEES8_S8_EEENS6_IJNS7_ILi64EEESA_SA_EEELi512ENS_6half_tEfNS_4arch4Sm90ELb0ELb0ELb1ELb1ELb1ELb1ELb0ELb0ELb0ELb1ELb0ELb0EEENS1_21CollectiveEpilogueFwdINS6_IJSA_NS7_ILi512EEESA_EEES9_SC_SE_Li256ELb1ELb1ELb0ELb0EEENS1_36VarlenDynamicPersistentTileSchedulerILi64ELi64ELi256ELi128ELb0ELb1ELb1ELb0ELb1ELb1EEEEEEEEEvNT_6ParamsE --------------------------
	.section	.nv.constant0._ZN7cutlass13device_kernelIN5flash11enable_sm90INS1_16FlashAttnFwdSm90INS1_25CollectiveMainloopFwdSm90ILi2EN4cute5tupleIJNS5_1CILi1EEES8_S8_EEENS6_IJNS7_ILi64EEESA_SA_EEELi512ENS_6half_tEfNS_4arch4Sm90ELb0ELb0ELb1ELb1ELb1ELb1ELb0ELb0ELb0ELb1ELb0ELb0EEENS1_21CollectiveEpilogueFwdINS6_IJSA_NS7_ILi512EEESA_EEES9_SC_SE_Li256ELb1ELb1ELb0ELb0EEENS1_36VarlenDynamicPersistentTileSchedulerILi64ELi64ELi256ELi128ELb0ELb1ELb1ELb0ELb1ELb1EEEEEEEEEvNT_6ParamsE,"a",@progbits
	.sectionflags	@""
	.align	4
.nv.constant0._ZN7cutlass13device_kernelIN5flash11enable_sm90INS1_16FlashAttnFwdSm90INS1_25CollectiveMainloopFwdSm90ILi2EN4cute5tupleIJNS5_1CILi1EEES8_S8_EEENS6_IJNS7_ILi64EEESA_SA_EEELi512ENS_6half_tEfNS_4arch4Sm90ELb0ELb0ELb1ELb1ELb1ELb1ELb0ELb0ELb0ELb1ELb0ELb0EEENS1_21CollectiveEpilogueFwdINS6_IJSA_NS7_ILi512EEESA_EEES9_SC_SE_Li256ELb1ELb1ELb0ELb0EEENS1_36VarlenDynamicPersistentTileSchedulerILi64ELi64ELi256ELi128ELb0ELb1ELb1ELb0ELb1ELb1EEEEEEEEEvNT_6ParamsE:
	.zero		3584


//--------------------- .nv.constant0._ZN7cutlass13device_kernelIN5flash11enable_sm90INS1_16FlashAttnFwdSm90INS1_25CollectiveMainloopFwdSm90ILi2EN4cute5tupleIJNS5_1CILi1EEES8_S8_EEENS6_IJNS7_ILi64EEESA_SA_EEELi512ENS_6half_tEfNS_4arch4Sm90ELb0ELb0ELb1ELb1ELb1ELb0ELb1ELb0ELb0ELb1ELb0ELb0EEENS1_21CollectiveEpilogueFwdINS6_IJSA_NS7_ILi512EEESA_EEES9_SC_SE_Li256ELb1ELb1ELb0ELb0EEENS1_36VarlenDynamicPersistentTileSchedulerILi64ELi64ELi256ELi128ELb0ELb1ELb1ELb0ELb1ELb1EEEEEEEEEvNT_6ParamsE --------------------------
	.section	.nv.constant0._ZN7cutlass13device_kernelIN5flash11enable_sm90INS1_16FlashAttnFwdSm90INS1_25CollectiveMainloopFwdSm90ILi2EN4cute5tupleIJNS5_1CILi1EEES8_S8_EEENS6_IJNS7_ILi64EEESA_SA_EEELi512ENS_6half_tEfNS_4arch4Sm90ELb0ELb0ELb1ELb1ELb1ELb0ELb1ELb0ELb0ELb1ELb0ELb0EEENS1_21CollectiveEpilogueFwdINS6_IJSA_NS7_ILi512EEESA_EEES9_SC_SE_Li256ELb1ELb1ELb0ELb0EEENS1_36VarlenDynamicPersistentTileSchedulerILi64ELi64ELi256ELi128ELb0ELb1ELb1ELb0ELb1ELb1EEEEEEEEEvNT_6ParamsE,"a",@progbits
	.sectionflags	@""
	.align	4
.nv.constant0._ZN7cutlass13device_kernelIN5flash11enable_sm90INS1_16FlashAttnFwdSm90INS1_25CollectiveMainloopFwdSm90ILi2EN4cute5tupleIJNS5_1CILi1EEES8_S8_EEENS6_IJNS7_ILi64EEESA_SA_EEELi512ENS_6half_tEfNS_4arch4Sm90ELb0ELb0ELb1ELb1ELb1ELb0ELb1ELb0ELb0ELb1ELb0ELb0EEENS1_21CollectiveEpilogueFwdINS6_IJSA_NS7_ILi512EEESA_EEES9_SC_SE_Li256ELb1ELb1ELb0ELb0EEENS1_36VarlenDynamicPersistentTileSchedulerILi64ELi64ELi256ELi128ELb0ELb1ELb1ELb0ELb1ELb1EEEEEEEEEvNT_6ParamsE:
	.zero		3840


//--------------------- .nv.constant0._ZN7cutlass13device_kernelIN5flash11enable_sm90INS1_16FlashAttnFwdSm90INS1_25CollectiveMainloopFwdSm90ILi2EN4cute5tupleIJNS5_1CILi1EEES8_S8_EEENS6_IJNS7_ILi64EEESA_SA_EEELi512ENS_6half_tEfNS_4arch4Sm90ELb0ELb0ELb1ELb1ELb1ELb1ELb1ELb0ELb0ELb1ELb0ELb0EEENS1_21CollectiveEpilogueFwdINS6_IJSA_NS7_ILi512EEESA_EEES9_SC_SE_Li256ELb1ELb1ELb0ELb0EEENS1_36VarlenDynamicPersistentTileSchedulerILi64ELi64ELi256ELi128ELb0ELb1ELb1ELb0ELb1ELb1EEEEEEEEEvNT_6ParamsE --------------------------
	.section	.nv.constant0._ZN7cutlass13device_kernelIN5flash11enable_sm90INS1_16FlashAttnFwdSm90INS1_25CollectiveMainloopFwdSm90ILi2EN4cute5tupleIJNS5_1CILi1EEES8_S8_EEENS6_IJNS7_ILi64EEESA_SA_EEELi512ENS_6half_tEfNS_4arch4Sm90ELb0ELb0ELb1ELb1ELb1ELb1ELb1ELb0ELb0ELb1ELb0ELb0EEENS1_21CollectiveEpilogueFwdINS6_IJSA_NS7_ILi512EEESA_EEES9_SC_SE_Li256ELb1ELb1ELb0ELb0EEENS1_36VarlenDynamicPersistentTileSchedulerILi64ELi64ELi256ELi128ELb0ELb1ELb1ELb0ELb1ELb1EEEEEEEEEvNT_6ParamsE,"a",@progbits
	.sectionflags	@""
	.align	4
.nv.constant0._ZN7cutlass13device_kernelIN5flash11enable_sm90INS1_16FlashAttnFwdSm90INS1_25CollectiveMainloopFwdSm90ILi2EN4cute5tupleIJNS5_1CILi1EEES8_S8_EEENS6_IJNS7_ILi64EEESA_SA_EEELi512ENS_6half_tEfNS_4arch4Sm90ELb0ELb0ELb1ELb1ELb1ELb1ELb1ELb0ELb0ELb1ELb0ELb0EEENS1_21CollectiveEpilogueFwdINS6_IJSA_NS7_ILi512EEESA_EEES9_SC_SE_Li256ELb1ELb1ELb0ELb0EEENS1_36VarlenDynamicPersistentTileSchedulerILi64ELi64ELi256ELi128ELb0ELb1ELb1ELb0ELb1ELb1EEEEEEEEEvNT_6ParamsE:
	.zero		3840


//--------------------- .nv.constant0._ZN7cutlass13device_kernelIN5flash11enable_sm90INS1_16FlashAttnFwdSm90INS1_25CollectiveMainloopFwdSm90ILi2EN4cute5tupleIJNS5_1CILi1EEES8_S8_EEENS6_IJNS7_ILi64EEESA_SA_EEELi512ENS_6half_tEfNS_4arch4Sm90ELb0ELb1ELb1ELb0ELb1ELb0ELb0ELb0ELb0ELb1ELb0ELb0EEENS1_21CollectiveEpilogueFwdINS6_IJSA_NS7_ILi512EEESA_EEES9_SC_SE_Li256ELb0ELb1ELb0ELb0EEENS1_30DynamicPersistentTileSchedulerILi256ELi128ELb0ELb1ELb1EEEEEEEEEvNT_6ParamsE --------------------------
	.section	.nv.constant0._ZN7cutlass13device_kernelIN5flash11enable_sm90INS1_16FlashAttnFwdSm90INS1_25CollectiveMainloopFwdSm90ILi2EN4cute5tupleIJNS5_1CILi1EEES8_S8_EEENS6_IJNS7_ILi64EEESA_SA_EEELi512ENS_6half_tEfNS_4arch4Sm90ELb0ELb1ELb1ELb0ELb1ELb0ELb0ELb0ELb0ELb1ELb0ELb0EEENS1_21CollectiveEpilogueFwdINS6_IJSA_NS7_ILi512EEESA_EEES9_SC_SE_Li256ELb0ELb1ELb0ELb0EEENS1_30DynamicPersistentTileSchedulerILi256ELi128ELb0ELb1ELb1EEEEEEEEEvNT_6ParamsE,"a",@progbits
	.sectionflags	@""
	.align	4
.nv.constant0._ZN7cutlass13device_kernelIN5flash11enable_sm90INS1_16FlashAttnFwdSm90INS1_25CollectiveMainloopFwdSm90ILi2EN4cute5tupleIJNS5_1CILi1EEES8_S8_EEENS6_IJNS7_ILi64EEESA_SA_EEELi512ENS_6half_tEfNS_4arch4Sm90ELb0ELb1ELb1ELb0ELb1ELb0ELb0ELb0ELb0ELb1ELb0ELb0EEENS1_21CollectiveEpilogueFwdINS6_IJSA_NS7_ILi512EEESA_EEES9_SC_SE_Li256ELb0ELb1ELb0ELb0EEENS1_30DynamicPersistentTileSchedulerILi256ELi128ELb0ELb1ELb1EEEEEEEEEvNT_6ParamsE:
	.zero		3584


//--------------------- .nv.constant0._ZN7cutlass13device_kernelIN5flash11enable_sm90INS1_16FlashAttnFwdSm90INS1_25CollectiveMainloopFwdSm90ILi2EN4cute5tupleIJNS5_1CILi1EEES8_S8_EEENS6_IJNS7_ILi64EEESA_SA_EEELi512ENS_6half_tEfNS_4arch4Sm90ELb0ELb1ELb1ELb0ELb1ELb0ELb1ELb0ELb0ELb1ELb0ELb0EEENS1_21CollectiveEpilogueFwdINS6_IJSA_NS7_ILi512EEESA_EEES9_SC_SE_Li256ELb0ELb1ELb0ELb0EEENS1_30DynamicPersistentTileSchedulerILi256ELi128ELb0ELb1ELb1EEEEEEEEEvNT_6ParamsE --------------------------
	.section	.nv.constant0._ZN7cutlass13device_kernelIN5flash11enable_sm90INS1_16FlashAttnFwdSm90INS1_25CollectiveMainloopFwdSm90ILi2EN4cute5tupleIJNS5_1CILi1EEES8_S8_EEENS6_IJNS7_ILi64EEESA_SA_EEELi512ENS_6half_tEfNS_4arch4Sm90ELb0ELb1ELb1ELb0ELb1ELb0ELb1ELb0ELb0ELb1ELb0ELb0EEENS1_21CollectiveEpilogueFwdINS6_IJSA_NS7_ILi512EEESA_EEES9_SC_SE_Li256ELb0ELb1ELb0ELb0EEENS1_30DynamicPersistentTileSchedulerILi256ELi128ELb0ELb1ELb1EEEEEEEEEvNT_6ParamsE,"a",@progbits
	.sectionflags	@""
	.align	4
.nv.constant0._ZN7cutlass13device_kernelIN5flash11enable_sm90INS1_16FlashAttnFwdSm90INS1_25CollectiveMainloopFwdSm90ILi2EN4cute5tupleIJNS5_1CILi1EEES8_S8_EEENS6_IJNS7_ILi64EEESA_SA_EEELi512ENS_6half_tEfNS_4arch4Sm90ELb0ELb1ELb1ELb0ELb1ELb0ELb1ELb0ELb0ELb1ELb0ELb0EEENS1_21CollectiveEpilogueFwdINS6_IJSA_NS7_ILi512EEESA_EEES9_SC_SE_Li256ELb0ELb1ELb0ELb0EEENS1_30DynamicPersistentTileSchedulerILi256ELi128ELb0ELb1ELb1EEEEEEEEEvNT_6ParamsE:
	.zero		3840


//--------------------- .nv.constant0._ZN7cutlass13device_kernelIN5flash11enable_sm90INS1_16FlashAttnFwdSm90INS1_25CollectiveMainloopFwdSm90ILi2EN4cute5tupleIJNS5_1CILi1EEES8_S8_EEENS6_IJNS7_ILi64EEESA_SA_EEELi512ENS_6half_tEfNS_4arch4Sm90ELb0ELb1ELb1ELb1ELb1ELb0ELb0ELb0ELb0ELb1ELb0ELb0EEENS1_21CollectiveEpilogueFwdINS6_IJSA_NS7_ILi512EEESA_EEES9_SC_SE_Li256ELb1ELb1ELb0ELb0EEENS1_36VarlenDynamicPersistentTileSchedulerILi64ELi64ELi256ELi128ELb0ELb1ELb1ELb1ELb0ELb1EEEEEEEEEvNT_6ParamsE --------------------------
	.section	.nv.constant0._ZN7cutlass13device_kernelIN5flash11enable_sm90INS1_16FlashAttnFwdSm90INS1_25CollectiveMainloopFwdSm90ILi2EN4cute5tupleIJNS5_1CILi1EEES8_S8_EEENS6_IJNS7_ILi64EEESA_SA_EEELi512ENS_6half_tEfNS_4arch4Sm90ELb0ELb1ELb1ELb1ELb1ELb0ELb0ELb0ELb0ELb1ELb0ELb0EEENS1_21CollectiveEpilogueFwdINS6_IJSA_NS7_ILi512EEESA_EEES9_SC_SE_Li256ELb1ELb1ELb0ELb0EEENS1_36VarlenDynamicPersistentTileSchedulerILi64ELi64ELi256ELi128ELb0ELb1ELb1ELb1ELb0ELb1EEEEEEEEEvNT_6ParamsE,"a",@progbits
	.sectionflags	@""
	.align	4
.nv.constant0._ZN7cutlass13device_kernelIN5flash11enable_sm90INS1_16FlashAttnFwdSm90INS1_25CollectiveMainloopFwdSm90ILi2EN4cute5tupleIJNS5_1CILi1EEES8_S8_EEENS6_IJNS7_ILi64EEESA_SA_EEELi512ENS_6half_tEfNS_4arch4Sm90ELb0ELb1ELb1ELb1ELb1ELb0ELb0ELb0ELb0ELb1ELb0ELb0EEENS1_21CollectiveEpilogueFwdINS6_IJSA_NS7_ILi512EEESA_EEES9_SC_SE_Li256ELb1ELb1ELb0ELb0EEENS1_36VarlenDynamicPersistentTileSchedulerILi64ELi64ELi256ELi128ELb0ELb1ELb1ELb1ELb0ELb1EEEEEEEEEvNT_6ParamsE:
	.zero		3584


//--------------------- .nv.constant0._ZN7cutlass13device_kernelIN5flash11enable_sm90INS1_16FlashAttnFwdSm90INS1_25CollectiveMainloopFwdSm90ILi2EN4cute5tupleIJNS5_1CILi1EEES8_S8_EEENS6_IJNS7_ILi64EEESA_SA_EEELi512ENS_6half_tEfNS_4arch4Sm90ELb0ELb1ELb1ELb1ELb1ELb1ELb0ELb0ELb0ELb1ELb0ELb0EEENS1_21CollectiveEpilogueFwdINS6_IJSA_NS7_ILi512EEESA_EEES9_SC_SE_Li256ELb1ELb1ELb0ELb0EEENS1_36VarlenDynamicPersistentTileSchedulerILi64ELi64ELi256ELi128ELb0ELb1ELb1ELb1ELb0ELb1EEEEEEEEEvNT_6ParamsE --------------------------
	.section	.nv.constant0._ZN7cutlass13device_kernelIN5flash11enable_sm90INS1_16FlashAttnFwdSm90INS1_25CollectiveMainloopFwdSm90ILi2EN4cute5tupleIJNS5_1CILi1EEES8_S8_EEENS6_IJNS7_ILi64EEESA_SA_EEELi512ENS_6half_tEfNS_4arch4Sm90ELb0ELb1ELb1ELb1ELb1ELb1ELb0ELb0ELb0ELb1ELb0ELb0EEENS1_21CollectiveEpilogueFwdINS6_IJSA_NS7_ILi512EEESA_EEES9_SC_SE_Li256ELb1ELb1ELb0ELb0EEENS1_36VarlenDynamicPersistentTileSchedulerILi64ELi64ELi256ELi128ELb0ELb1ELb1ELb1ELb0ELb1EEEEEEEEEvNT_6ParamsE,"a",@progbits
	.sectionflags	@""
	.align	4
.nv.constant0._ZN7cutlass13device_kernelIN5flash11enable_sm90INS1_16FlashAttnFwdSm90INS1_25CollectiveMainloopFwdSm90ILi2EN4cute5tupleIJNS5_1CILi1EEES8_S8_EEENS6_IJNS7_ILi64EEESA_SA_EEELi512ENS_6half_tEfNS_4arch4Sm90ELb0ELb1ELb1ELb1ELb1ELb1ELb0ELb0ELb0ELb1ELb0ELb0EEENS1_21CollectiveEpilogueFwdINS6_IJSA_NS7_ILi512EEESA_EEES9_SC_SE_Li256ELb1ELb1ELb0ELb0EEENS1_36VarlenDynamicPersistentTileSchedulerILi64ELi64ELi256ELi128ELb0ELb1ELb1ELb1ELb0ELb1EEEEEEEEEvNT_6ParamsE:
	.zero		3584


//--------------------- .nv.constant0._ZN7cutlass13device_kernelIN5flash11enable_sm90INS1_16FlashAttnFwdSm90INS1_25CollectiveMainloopFwdSm90ILi2EN4cute5tupleIJNS5_1CILi1EEES8_S8_EEENS6_IJNS7_ILi64EEESA_SA_EEELi512ENS_6half_tEfNS_4arch4Sm90ELb0ELb1ELb1ELb1ELb1ELb0ELb1ELb0ELb0ELb1ELb0ELb0EEENS1_21CollectiveEpilogueFwdINS6_IJSA_NS7_ILi512EEESA_EEES9_SC_SE_Li256ELb1ELb1ELb0ELb0EEENS1_36VarlenDynamicPersistentTileSchedulerILi64ELi64ELi256ELi128ELb0ELb1ELb1ELb1ELb0ELb1EEEEEEEEEvNT_6ParamsE --------------------------
	.section	.nv.constant0._ZN7cutlass13device_kernelIN5flash11enable_sm90INS1_16FlashAttnFwdSm90INS1_25CollectiveMainloopFwdSm90ILi2EN4cute5tupleIJNS5_1CILi1EEES8_S8_EEENS6_IJNS7_ILi64EEESA_SA_EEELi512ENS_6half_tEfNS_4arch4Sm90ELb0ELb1ELb1ELb1ELb1ELb0ELb1ELb0ELb0ELb1ELb0ELb0EEENS1_21CollectiveEpilogueFwdINS6_IJSA_NS7_ILi512EEESA_EEES9_SC_SE_Li256ELb1ELb1ELb0ELb0EEENS1_36VarlenDynamicPersistentTileSchedulerILi64ELi64ELi256ELi128ELb0ELb1ELb1ELb1ELb0ELb1EEEEEEEEEvNT_6ParamsE,"a",@progbits
	.sectionflags	@""
	.align	4
.nv.constant0._ZN7cutlass13device_kernelIN5flash11enable_sm90INS1_16FlashAttnFwdSm90INS1_25CollectiveMainloopFwdSm90ILi2EN4cute5tupleIJNS5_1CILi1EEES8_S8_EEENS6_IJNS7_ILi64EEESA_SA_EEELi512ENS_6half_tEfNS_4arch4Sm90ELb0ELb1ELb1ELb1ELb1ELb0ELb1ELb0ELb0ELb1ELb0ELb0EEENS1_21CollectiveEpilogueFwdINS6_IJSA_NS7_ILi512EEESA_EEES9_SC_SE_Li256ELb1ELb1ELb0ELb0EEENS1_36VarlenDynamicPersistentTileSchedulerILi64ELi64ELi256ELi128ELb0ELb1ELb1ELb1ELb0ELb1EEEEEEEEEvNT_6ParamsE:
	.zero		3840


//--------------------- .nv.constant0._ZN7cutlass13device_kernelIN5flash11enable_sm90INS1_16FlashAttnFwdSm90INS1_25CollectiveMainloopFwdSm90ILi2EN4cute5tupleIJNS5_1CILi1EEES8_S8_EEENS6_IJNS7_ILi64EEESA_SA_EEELi512ENS_6half_tEfNS_4arch4Sm90ELb0ELb1ELb1ELb1ELb1ELb1ELb1ELb0ELb0ELb1ELb0ELb0EEENS1_21CollectiveEpilogueFwdINS6_IJSA_NS7_ILi512EEESA_EEES9_SC_SE_Li256ELb1ELb1ELb0ELb0EEENS1_36VarlenDynamicPersistentTileSchedulerILi64ELi64ELi256ELi128ELb0ELb1ELb1ELb1ELb0ELb1EEEEEEEEEvNT_6ParamsE --------------------------
	.section	.nv.constant0._ZN7cutlass13device_kernelIN5flash11enable_sm90INS1_16FlashAttnFwdSm90INS1_25CollectiveMainloopFwdSm90ILi2EN4cute5tupleIJNS5_1CILi1EEES8_S8_EEENS6_IJNS7_ILi64EEESA_SA_EEELi512ENS_6half_tEfNS_4arch4Sm90ELb0ELb1ELb1ELb1ELb1ELb1ELb1ELb0ELb0ELb1ELb0ELb0EEENS1_21CollectiveEpilogueFwdINS6_IJSA_NS7_ILi512EEESA_EEES9_SC_SE_Li256ELb1ELb1ELb0ELb0EEENS1_36VarlenDynamicPersistentTileSchedulerILi64ELi64ELi256ELi128ELb0ELb1ELb1ELb1ELb0ELb1EEEEEEEEEvNT_6ParamsE,"a",@progbits
	.sectionflags	@""
	.align	4
.nv.constant0._ZN7cutlass13device_kernelIN5flash11enable_sm90INS1_16FlashAttnFwdSm90INS1_25CollectiveMainloopFwdSm90ILi2EN4cute5tupleIJNS5_1CILi1EEES8_S8_EEENS6_IJNS7_ILi64EEESA_SA_EEELi512ENS_6half_tEfNS_4arch4Sm90ELb0ELb1ELb1ELb1ELb1ELb1ELb1ELb0ELb0ELb1ELb0ELb0EEENS1_21CollectiveEpilogueFwdINS6_IJSA_NS7_ILi512EEESA_EEES9_SC_SE_Li256ELb1ELb1ELb0ELb0EEENS1_36VarlenDynamicPersistentTileSchedulerILi64ELi64ELi256ELi128ELb0ELb1ELb1ELb1ELb0ELb1EEEEEEEEEvNT_6ParamsE:
	.zero		3840


//--------------------- .nv.constant0._ZN7cutlass13device_kernelIN5flash11enable_sm90INS1_16FlashAttnFwdSm90INS1_25CollectiveMainloopFwdSm90ILi2EN4cute5tupleIJNS5_1CILi1EEES8_S8_EEENS6_IJNS7_ILi64EEESA_SA_EEELi512ENS_6half_tEfNS_4arch4Sm90ELb1ELb0ELb1ELb0ELb1ELb0ELb0ELb0ELb0ELb1ELb0ELb0EEENS1_21CollectiveEpilogueFwdINS6_IJSA_NS7_ILi512EEESA_EEES9_SC_SE_Li256ELb0ELb1ELb0ELb0EEENS1_30DynamicPersistentTileSchedulerILi256ELi128ELb0ELb1ELb1EEEEEEEEEvNT_6ParamsE --------------------------
	.section	.nv.constant0._ZN7cutlass13device_kernelIN5flash11enable_sm90INS1_16FlashAttnFwdSm90INS1_25CollectiveMainloopFwdSm90ILi2EN4cute5tupleIJNS5_1CILi1EEES8_S8_EEENS6_IJNS7_ILi64EEESA_SA_EEELi512ENS_6half_tEfNS_4arch4Sm90ELb1ELb0ELb1ELb0ELb1ELb0ELb0ELb0ELb0ELb1ELb0ELb0EEENS1_21CollectiveEpilogueFwdINS6_IJSA_NS7_ILi512EEESA_EEES9_SC_SE_Li256ELb0ELb1ELb0ELb0EEENS1_30DynamicPersistentTileSchedulerILi256ELi128ELb0ELb1ELb1EEEEEEEEEvNT_6ParamsE,"a",@progbits
	.sectionflags	@""
	.align	4
.nv.constant0._ZN7cutlass13device_kernelIN5flash11enable_sm90INS1_16FlashAttnFwdSm90INS1_25CollectiveMainloopFwdSm90ILi2EN4cute5tupleIJNS5_1CILi1EEES8_S8_EEENS6_IJNS7_ILi64EEESA_SA_EEELi512ENS_6half_tEfNS_4arch4Sm90ELb1ELb0ELb1ELb0ELb1ELb0ELb0ELb0ELb0ELb1ELb0ELb0EEENS1_21CollectiveEpilogueFwdINS6_IJSA_NS7_ILi512EEESA_EEES9_SC_SE_Li256ELb0ELb1ELb0ELb0EEENS1_30DynamicPersistentTileSchedulerILi256ELi128ELb0ELb1ELb1EEEEEEEEEvNT_6ParamsE:
	.zero		3584


//--------------------- .nv.constant0._ZN7cutlass13device_kernelIN5flash11enable_sm90INS1_16FlashAttnFwdSm90INS1_25CollectiveMainloopFwdSm90ILi2EN4cute5tupleIJNS5_1CILi1EEES8_S8_EEENS6_IJNS7_ILi64EEESA_SA_EEELi512ENS_6half_tEfNS_4arch4Sm90ELb1ELb0ELb1ELb0ELb1ELb0ELb1ELb0ELb0ELb1ELb0ELb0EEENS1_21CollectiveEpilogueFwdINS6_IJSA_NS7_ILi512EEESA_EEES9_SC_SE_Li256ELb0ELb1ELb0ELb0EEENS1_30DynamicPersistentTileSchedulerILi256ELi128ELb0ELb1ELb1EEEEEEEEEvNT_6ParamsE --------------------------
	.section	.nv.constant0._ZN7cutlass13device_kernelIN5flash11enable_sm90INS1_16FlashAttnFwdSm90INS1_25CollectiveMainloopFwdSm90ILi2EN4cute5tupleIJNS5_1CILi1EEES8_S8_EEENS6_IJNS7_ILi64EEESA_SA_EEELi512ENS_6half_tEfNS_4arch4Sm90ELb1ELb0ELb1ELb0ELb1ELb0ELb1ELb0ELb0ELb1ELb0ELb0EEENS1_21CollectiveEpilogueFwdINS6_IJSA_NS7_ILi512EEESA_EEES9_SC_SE_Li256ELb0ELb1ELb0ELb0EEENS1_30DynamicPersistentTileSchedulerILi256ELi128ELb0ELb1ELb1EEEEEEEEEvNT_6ParamsE,"a",@progbits
	.sectionflags	@""
	.align	4
.nv.constant0._ZN7cutlass13device_kernelIN5flash11enable_sm90INS1_16FlashAttnFwdSm90INS1_25CollectiveMainloopFwdSm90ILi2EN4cute5tupleIJNS5_1CILi1EEES8_S8_EEENS6_IJNS7_ILi64EEESA_SA_EEELi512ENS_6half_tEfNS_4arch4Sm90ELb1ELb0ELb1ELb0ELb1ELb0ELb1ELb0ELb0ELb1ELb0ELb0EEENS1_21CollectiveEpilogueFwdINS6_IJSA_NS7_ILi512EEESA_EEES9_SC_SE_Li256ELb0ELb1ELb0ELb0EEENS1_30DynamicPersistentTileSchedulerILi256ELi128ELb0ELb1ELb1EEEEEEEEEvNT_6ParamsE:
	.zero		3840


//--------------------- .nv.constant0._ZN7cutlass13device_kernelIN5flash11enable_sm90INS1_16FlashAttnFwdSm90INS1_25CollectiveMainloopFwdSm90ILi2EN4cute5tupleIJNS5_1CILi1EEES8_S8_EEENS6_IJNS7_ILi64EEESA_SA_EEELi512ENS_6half_tEfNS_4arch4Sm90ELb1ELb0ELb1ELb1ELb1ELb0ELb0ELb0ELb0ELb1ELb0ELb0EEENS1_21CollectiveEpilogueFwdINS6_IJSA_NS7_ILi512EEESA_EEES9_SC_SE_Li256ELb1ELb1ELb0ELb0EEENS1_36VarlenDynamicPersistentTileSchedulerILi64ELi64ELi256ELi128ELb0ELb1ELb1ELb1ELb1ELb1EEEEEEEEEvNT_6ParamsE --------------------------
	.section	.nv.constant0._ZN7cutlass13device_kernelIN5flash11enable_sm90INS1_16FlashAttnFwdSm90INS1_25CollectiveMainloopFwdSm90ILi2EN4cute5tupleIJNS5_1CILi1EEES8_S8_EEENS6_IJNS7_ILi64EEESA_SA_EEELi512ENS_6half_tEfNS_4arch4Sm90ELb1ELb0ELb1ELb1ELb1ELb0ELb0ELb0ELb0ELb1ELb0ELb0EEENS1_21CollectiveEpilogueFwdINS6_IJSA_NS7_ILi512EEESA_EEES9_SC_SE_Li256ELb1ELb1ELb0ELb0EEENS1_36VarlenDynamicPersistentTileSchedulerILi64ELi64ELi256ELi128ELb0ELb1ELb1ELb1ELb1ELb1EEEEEEEEEvNT_6ParamsE,"a",@progbits
	.sectionflags	@""
	.align	4
.nv.constant0._ZN7cutlass13device_kernelIN5flash11enable_sm90INS1_16FlashAttnFwdSm90INS1_25CollectiveMainloopFwdSm90ILi2EN4cute5tupleIJNS5_1CILi1EEES8_S8_EEENS6_IJNS7_ILi64EEESA_SA_EEELi512ENS_6half_tEfNS_4arch4Sm90ELb1ELb0ELb1ELb1ELb1ELb0ELb0ELb0ELb0ELb1ELb0ELb0EEENS1_21CollectiveEpilogueFwdINS6_IJSA_NS7_ILi512EEESA_EEES9_SC_SE_Li256ELb1ELb1ELb0ELb0EEENS1_36VarlenDynamicPersistentTileSchedulerILi64ELi64ELi256ELi128ELb0ELb1ELb1ELb1ELb1ELb1EEEEEEEEEvNT_6ParamsE:
	.zero		3584


//--------------------- .nv.constant0._ZN7cutlass13device_kernelIN5flash11enable_sm90INS1_16FlashAttnFwdSm90INS1_25CollectiveMainloopFwdSm90ILi2EN4cute5tupleIJNS5_1CILi1EEES8_S8_EEENS6_IJNS7_ILi64EEESA_SA_EEELi512ENS_6half_tEfNS_4arch4Sm90ELb1ELb0ELb1ELb1ELb1ELb1ELb0ELb0ELb0ELb1ELb0ELb0EEENS1_21CollectiveEpilogueFwdINS6_IJSA_NS7_ILi512EEESA_EEES9_SC_SE_Li256ELb1ELb1ELb0ELb0EEENS1_36VarlenDynamicPersistentTileSchedulerILi64ELi64ELi256ELi128ELb0ELb1ELb1ELb1ELb1ELb1EEEEEEEEEvNT_6ParamsE --------------------------
	.section	.nv.constant0._ZN7cutlass13device_kernelIN5flash11enable_sm90INS1_16FlashAttnFwdSm90INS1_25CollectiveMainloopFwdSm90ILi2EN4cute5tupleIJNS5_1CILi1EEES8_S8_EEENS6_IJNS7_ILi64EEESA_SA_EEELi512ENS_6half_tEfNS_4arch4Sm90ELb1ELb0ELb1ELb1ELb1ELb1ELb0ELb0ELb0ELb1ELb0ELb0EEENS1_21CollectiveEpilogueFwdINS6_IJSA_NS7_ILi512EEESA_EEES9_SC_SE_Li256ELb1ELb1ELb0ELb0EEENS1_36VarlenDynamicPersistentTileSchedulerILi64ELi64ELi256ELi128ELb0ELb1ELb1ELb1ELb1ELb1EEEEEEEEEvNT_6ParamsE,"a",@progbits
	.sectionflags	@""
	.align	4
.nv.constant0._ZN7cutlass13device_kernelIN5flash11enable_sm90INS1_16FlashAttnFwdSm90INS1_25CollectiveMainloopFwdSm90ILi2EN4cute5tupleIJNS5_1CILi1EEES8_S8_EEENS6_IJNS7_ILi64EEESA_SA_EEELi512ENS_6half_tEfNS_4arch4Sm90ELb1ELb0ELb1ELb1ELb1ELb1ELb0ELb0ELb0ELb1ELb0ELb0EEENS1_21CollectiveEpilogueFwdINS6_IJSA_NS7_ILi512EEESA_EEES9_SC_SE_Li256ELb1ELb1ELb0ELb0EEENS1_36VarlenDynamicPersistentTileSchedulerILi64ELi64ELi256ELi128ELb0ELb1ELb1ELb1ELb1ELb1EEEEEEEEEvNT_6ParamsE:
	.zero		3584


//--------------------- .nv.constant0._ZN7cutlass13device_kernelIN5flash11enable_sm90INS1_16FlashAttnFwdSm90INS1_25CollectiveMainloopFwdSm90ILi2EN4cute5tupleIJNS5_1CILi1EEES8_S8_EEENS6_IJNS7_ILi64EEESA_SA_EEELi512ENS_6half_tEfNS_4arch4Sm90ELb1ELb0ELb1ELb1ELb1ELb0ELb1ELb0ELb0ELb1ELb0ELb0EEENS1_21CollectiveEpilogueFwdINS6_IJSA_NS7_ILi512EEESA_EEES9_SC_SE_Li256ELb1ELb1ELb0ELb0EEENS1_36VarlenDynamicPersistentTileSchedulerILi64ELi64ELi256ELi128ELb0ELb1ELb1ELb1ELb1ELb1EEEEEEEEEvNT_6ParamsE --------------------------
	.section	.nv.constant0._ZN7cutlass13device_kernelIN5flash11enable_sm90INS1_16FlashAttnFwdSm90INS1_25CollectiveMainloopFwdSm90ILi2EN4cute5tupleIJNS5_1CILi1EEES8_S8_EEENS6_IJNS7_ILi64EEESA_SA_EEELi512ENS_6half_tEfNS_4arch4Sm90ELb1ELb0ELb1ELb1ELb1ELb0ELb1ELb0ELb0ELb1ELb0ELb0EEENS1_21CollectiveEpilogueFwdINS6_IJSA_NS7_ILi512EEESA_EEES9_SC_SE_Li256ELb1ELb1ELb0ELb0EEENS1_36VarlenDynamicPersistentTileSchedulerILi64ELi64ELi256ELi128ELb0ELb1ELb1ELb1ELb1ELb1EEEEEEEEEvNT_6ParamsE,"a",@progbits
	.sectionflags	@""
	.align	4
.nv.constant0._ZN7cutlass13device_kernelIN5flash11enable_sm90INS1_16FlashAttnFwdSm90INS1_25CollectiveMainloopFwdSm90ILi2EN4cute5tupleIJNS5_1CILi1EEES8_S8_EEENS6_IJNS7_ILi64EEESA_SA_EEELi512ENS_6half_tEfNS_4arch4Sm90ELb1ELb0ELb1ELb1ELb1ELb0ELb1ELb0ELb0ELb1ELb0ELb0EEENS1_21CollectiveEpilogueFwdINS6_IJSA_NS7_ILi512EEESA_EEES9_SC_SE_Li256ELb1ELb1ELb0ELb0EEENS1_36VarlenDynamicPersistentTileSchedulerILi64ELi64ELi256ELi128ELb0ELb1ELb1ELb1ELb1ELb1EEEEEEEEEvNT_6ParamsE:
	.zero		3840


//--------------------- .nv.constant0._ZN7cutlass13device_kernelIN5flash11enable_sm90INS1_16FlashAttnFwdSm90INS1_25CollectiveMainloopFwdSm90ILi2EN4cute5tupleIJNS5_1CILi1EEES8_S8_EEENS6_IJNS7_ILi64EEESA_SA_EEELi512ENS_6half_tEfNS_4arch4Sm90ELb1ELb0ELb1ELb1ELb1ELb1ELb1ELb0ELb0ELb1ELb0ELb0EEENS1_21CollectiveEpilogueFwdINS6_IJSA_NS7_ILi512EEESA_EEES9_SC_SE_Li256ELb1ELb1ELb0ELb0EEENS1_36VarlenDynamicPersistentTileSchedulerILi64ELi64ELi256ELi128ELb0ELb1ELb1ELb1ELb1ELb1EEEEEEEEEvNT_6ParamsE --------------------------
	.section	.nv.constant0._ZN7cutlass13device_kernelIN5flash11enable_sm90INS1_16FlashAttnFwdSm90INS1_25CollectiveMainloopFwdSm90ILi2EN4cute5tupleIJNS5_1CILi1EEES8_S8_EEENS6_IJNS7_ILi64EEESA_SA_EEELi512ENS_6half_tEfNS_4arch4Sm90ELb1ELb0ELb1ELb1ELb1ELb1ELb1ELb0ELb0ELb1ELb0ELb0EEENS1_21CollectiveEpilogueFwdINS6_IJSA_NS7_ILi512EEESA_EEES9_SC_SE_Li256ELb1ELb1ELb0ELb0EEENS1_36VarlenDynamicPersistentTileSchedulerILi64ELi64ELi256ELi128ELb0ELb1ELb1ELb1ELb1ELb1EEEEEEEEEvNT_6ParamsE,"a",@progbits
	.sectionflags	@""
	.align	4
.nv.constant0._ZN7cutlass13device_kernelIN5flash11enable_sm90INS1_16FlashAttnFwdSm90INS1_25CollectiveMainloopFwdSm90ILi2EN4cute5tupleIJNS5_1CILi1EEES8_S8_EEENS6_IJNS7_ILi64EEESA_SA_EEELi512ENS_6half_tEfNS_4arch4Sm90ELb1ELb0ELb1ELb1ELb1ELb1ELb1ELb0ELb0ELb1ELb0ELb0EEENS1_21CollectiveEpilogueFwdINS6_IJSA_NS7_ILi512EEESA_EEES9_SC_SE_Li256ELb1ELb1ELb0ELb0EEENS1_36VarlenDynamicPersistentTileSchedulerILi64ELi64ELi256ELi128ELb0ELb1ELb1ELb1ELb1ELb1EEEEEEEEEvNT_6ParamsE:
	.zero		3840


//--------------------- .nv.constant0._ZN7cutlass13device_kernelIN5flash11enable_sm90INS1_16FlashAttnFwdSm90INS1_25CollectiveMainloopFwdSm90ILi2EN4cute5tupleIJNS5_1CILi1EEES8_S8_EEENS6_IJNS7_ILi128EEENS7_ILi96EEENS7_ILi64EEEEEELi256ENS_6half_tEfNS_4arch4Sm90ELb0ELb0ELb1ELb0ELb1ELb0ELb0ELb1ELb0ELb1ELb0ELb0EEENS1_21CollectiveEpilogueFwdINS6_IJSA_NS7_ILi256EEESB_EEES9_SE_SG_Li256ELb0ELb1ELb0ELb0EEENS1_29StaticPersistentTileSchedulerILb0EEEEEEEEEvNT_6ParamsE --------------------------
	.section	.nv.constant0._ZN7cutlass13device_kernelIN5flash11enable_sm90INS1_16FlashAttnFwdSm90INS1_25CollectiveMainloopFwdSm90ILi2EN4cute5tupleIJNS5_1CILi1EEES8_S8_EEENS6_IJNS7_ILi128EEENS7_ILi96EEENS7_ILi64EEEEEELi256ENS_6half_tEfNS_4arch4Sm90ELb0ELb0ELb1ELb0ELb1ELb0ELb0ELb1ELb0ELb1ELb0ELb0EEENS1_21CollectiveEpilogueFwdINS6_IJSA_NS7_ILi256EEESB_EEES9_SE_SG_Li256ELb0ELb1ELb0ELb0EEENS1_29StaticPersistentTileSchedulerILb0EEEEEEEEEvNT_6ParamsE,"a",@progbits
	.sectionflags	@""
	.align	4
.nv.constant0._ZN7cutlass13device_kernelIN5flash11enable_sm90INS1_16FlashAttnFwdSm90INS1_25CollectiveMainloopFwdSm90ILi2EN4cute5tupleIJNS5_1CILi1EEES8_S8_EEENS6_IJNS7_ILi128EEENS7_ILi96EEENS7_ILi64EEEEEELi256ENS_6half_tEfNS_4arch4Sm90ELb0ELb0ELb1ELb0ELb1ELb0ELb0ELb1ELb0ELb1ELb0ELb0EEENS1_21CollectiveEpilogueFwdINS6_IJSA_NS7_ILi256EEESB_EEES9_SE_SG_Li256ELb0ELb1ELb0ELb0EEENS1_29StaticPersistentTileSchedulerILb0EEEEEEEEEvNT_6ParamsE:
	.zero		3456


//--------------------- .nv.constant0._ZN7cutlass13device_kernelIN5flash11enable_sm90INS1_16FlashAttnFwdSm90INS1_25CollectiveMainloopFwdSm90ILi2EN4cute5tupleIJNS5_1CILi1EEES8_S8_EEENS6_IJNS7_ILi128EEENS7_ILi96EEENS7_ILi64EEEEEELi256ENS_6half_tEfNS_4arch4Sm90ELb0ELb0ELb1ELb0ELb1ELb0ELb1ELb1ELb0ELb1ELb0ELb0EEENS1_21CollectiveEpilogueFwdINS6_IJSA_NS7_ILi256EEESB_EEES9_SE_SG_Li256ELb0ELb1ELb0ELb0EEENS1_29StaticPersistentTileSchedulerILb0EEEEEEEEEvNT_6ParamsE --------------------------
	.section	.nv.constant0._ZN7cutlass13device_kernelIN5flash11enable_sm90INS1_16FlashAttnFwdSm90INS1_25CollectiveMainloopFwdSm90ILi2EN4cute5tupleIJNS5_1CILi1EEES8_S8_EEENS6_IJNS7_ILi128EEENS7_ILi96EEENS7_ILi64EEEEEELi256ENS_6half_tEfNS_4arch4Sm90ELb0ELb0ELb1ELb0ELb1ELb0ELb1ELb1ELb0ELb1ELb0ELb0EEENS1_21CollectiveEpilogueFwdINS6_IJSA_NS7_ILi256EEESB_EEES9_SE_SG_Li256ELb0ELb1ELb0ELb0EEENS1_29StaticPersistentTileSchedulerILb0EEEEEEEEEvNT_6ParamsE,"a",@progbits
	.sectionflags	@""
	.align	4
.nv.constant0._ZN7cutlass13device_kernelIN5flash11enable_sm90INS1_16FlashAttnFwdSm90INS1_25CollectiveMainloopFwdSm90ILi2EN4cute5tupleIJNS5_1CILi1EEES8_S8_EEENS6_IJNS7_ILi128EEENS7_ILi96EEENS7_ILi64EEEEEELi256ENS_6half_tEfNS_4arch4Sm90ELb0ELb0ELb1ELb0ELb1ELb0ELb1ELb1ELb0ELb1ELb0ELb0EEENS1_21CollectiveEpilogueFwdINS6_IJSA_NS7_ILi256EEESB_EEES9_SE_SG_Li256ELb0ELb1ELb0ELb0EEENS1_29StaticPersistentTileSchedulerILb0EEEEEEEEEvNT_6ParamsE:
	.zero		3712


//--------------------- .nv.constant0._ZN7cutlass13device_kernelIN5flash11enable_sm90INS1_16FlashAttnFwdSm90INS1_25CollectiveMainloopFwdSm90ILi2EN4cute5tupleIJNS5_1CILi1EEES8_S8_EEENS6_IJNS7_ILi128EEENS7_ILi96EEENS7_ILi64EEEEEELi256ENS_6half_tEfNS_4arch4Sm90ELb0ELb0ELb1ELb1ELb1ELb0ELb0ELb1ELb0ELb1ELb0ELb0EEENS1_21CollectiveEpilogueFwdINS6_IJSA_NS7_ILi256EEESB_EEES9_SE_SG_Li256ELb1ELb1ELb0ELb0EEENS1_36VarlenDynamicPersistentTileSchedulerILi128ELi96ELi256ELi128ELb0ELb1ELb1ELb0ELb1ELb1EEEEEEEEEvNT_6ParamsE --------------------------
	.section	.nv.constant0._ZN7cutlass13device_kernelIN5flash11enable_sm90INS1_16FlashAttnFwdSm90INS1_25CollectiveMainloopFwdSm90ILi2EN4cute5tupleIJNS5_1CILi1EEES8_S8_EEENS6_IJNS7_ILi128EEENS7_ILi96EEENS7_ILi64EEEEEELi256ENS_6half_tEfNS_4arch4Sm90ELb0ELb0ELb1ELb1ELb1ELb0ELb0ELb1ELb0ELb1ELb0ELb0EEENS1_21CollectiveEpilogueFwdINS6_IJSA_NS7_ILi256EEESB_EEES9_SE_SG_Li256ELb1ELb1ELb0ELb0EEENS1_36VarlenDynamicPersistentTileSchedulerILi128ELi96ELi256ELi128ELb0ELb1ELb1ELb0ELb1ELb1EEEEEEEEEvNT_6ParamsE,"a",@progbits
	.sectionflags	@""
	.align	4
.nv.constant0._ZN7cutlass13device_kernelIN5flash11enable_sm90INS1_16FlashAttnFwdSm90INS1_25CollectiveMainloopFwdSm90ILi2EN4cute5tupleIJNS5_1CILi1EEES8_S8_EEENS6_IJNS7_ILi128EEENS7_ILi96EEENS7_ILi64EEEEEELi256ENS_6half_tEfNS_4arch4Sm90ELb0ELb0ELb1ELb1ELb1ELb0ELb0ELb1ELb0ELb1ELb0ELb0EEENS1_21CollectiveEpilogueFwdINS6_IJSA_NS7_ILi256EEESB_EEES9_SE_SG_Li256ELb1ELb1ELb0ELb0EEENS1_36VarlenDynamicPersistentTileSchedulerILi128ELi96ELi256ELi128ELb0ELb1ELb1ELb0ELb1ELb1EEEEEEEEEvNT_6ParamsE:
	.zero		3584


//--------------------- .nv.constant0._ZN7cutlass13device_kernelIN5flash11enable_sm90INS1_16FlashAttnFwdSm90INS1_25CollectiveMainloopFwdSm90ILi2EN4cute5tupleIJNS5_1CILi1EEES8_S8_EEENS6_IJNS7_ILi128EEENS7_ILi96EEENS7_ILi64EEEEEELi256ENS_6half_tEfNS_4arch4Sm90ELb0ELb0ELb1ELb1ELb1ELb1ELb0ELb1ELb0ELb1ELb0ELb0EEENS1_21CollectiveEpilogueFwdINS6_IJSA_NS7_ILi256EEESB_EEES9_SE_SG_Li256ELb1ELb1ELb0ELb0EEENS1_36VarlenDynamicPersistentTileSchedulerILi128ELi96ELi256ELi128ELb0ELb1ELb1ELb0ELb1ELb1EEEEEEEEEvNT_6ParamsE --------------------------
	.section	.nv.constant0._ZN7cutlass13device_kernelIN5flash11enable_sm90INS1_16FlashAttnFwdSm90INS1_25CollectiveMainloopFwdSm90ILi2EN4cute5tupleIJNS5_1CILi1EEES8_S8_EEENS6_IJNS7_ILi128EEENS7_ILi96EEENS7_ILi64EEEEEELi256ENS_6half_tEfNS_4arch4Sm90ELb0ELb0ELb1ELb1ELb1ELb1ELb0ELb1ELb0ELb1ELb0ELb0EEENS1_21CollectiveEpilogueFwdINS6_IJSA_NS7_ILi256EEESB_EEES9_SE_SG_Li256ELb1ELb1ELb0ELb0EEENS1_36VarlenDynamicPersistentTileSchedulerILi128ELi96ELi256ELi128ELb0ELb1ELb1ELb0ELb1ELb1EEEEEEEEEvNT_6ParamsE,"a",@progbits
	.sectionflags	@""
	.align	4
.nv.constant0._ZN7cutlass13device_kernelIN5flash11enable_sm90INS1_16FlashAttnFwdSm90INS1_25CollectiveMainloopFwdSm90ILi2EN4cute5tupleIJNS5_1CILi1EEES8_S8_EEENS6_IJNS7_ILi128EEENS7_ILi96EEENS7_ILi64EEEEEELi256ENS_6half_tEfNS_4arch4Sm90ELb0ELb0ELb1ELb1ELb1ELb1ELb0ELb1ELb0ELb1ELb0ELb0EEENS1_21CollectiveEpilogueFwdINS6_IJSA_NS7_ILi256EEESB_EEES9_SE_SG_Li256ELb1ELb1ELb0ELb0EEENS1_36VarlenDynamicPersistentTileSchedulerILi128ELi96ELi256ELi128ELb0ELb1ELb1ELb0ELb1ELb1EEEEEEEEEvNT_6ParamsE:
	.zero		3584


//--------------------- .nv.constant0._ZN7cutlass13device_kernelIN5flash11enable_sm90INS1_16FlashAttnFwdSm90INS1_25CollectiveMainloopFwdSm90ILi2EN4cute5tupleIJNS5_1CILi1EEES8_S8_EEENS6_IJNS7_ILi128EEENS7_ILi96EEENS7_ILi64EEEEEELi256ENS_6half_tEfNS_4arch4Sm90ELb0ELb0ELb1ELb1ELb1ELb0ELb1ELb1ELb0ELb1ELb0ELb0EEENS1_21CollectiveEpilogueFwdINS6_IJSA_NS7_ILi256EEESB_EEES9_SE_SG_Li256ELb1ELb1ELb0ELb0EEENS1_36VarlenDynamicPersistentTileSchedulerILi128ELi96ELi256ELi128ELb0ELb1ELb1ELb0ELb1ELb1EEEEEEEEEvNT_6ParamsE --------------------------
	.section	.nv.constant0._ZN7cutlass13device_kernelIN5flash11enable_sm90INS1_16FlashAttnFwdSm90INS1_25CollectiveMainloopFwdSm90ILi2EN4cute5tupleIJNS5_1CILi1EEES8_S8_EEENS6_IJNS7_ILi128EEENS7_ILi96EEENS7_ILi64EEEEEELi256ENS_6half_tEfNS_4arch4Sm90ELb0ELb0ELb1ELb1ELb1ELb0ELb1ELb1ELb0ELb1ELb0ELb0EEENS1_21CollectiveEpilogueFwdINS6_IJSA_NS7_ILi256EEESB_EEES9_SE_SG_Li256ELb1ELb1ELb0ELb0EEENS1_36VarlenDynamicPersistentTileSchedulerILi128ELi96ELi256ELi128ELb0ELb1ELb1ELb0ELb1ELb1EEEEEEEEEvNT_6ParamsE,"a",@progbits
	.sectionflags	@""
	.align	4
.nv.constant0._ZN7cutlass13device_kernelIN5flash11enable_sm90INS1_16FlashAttnFwdSm90INS1_25CollectiveMainloopFwdSm90ILi2EN4cute5tupleIJNS5_1CILi1EEES8_S8_EEENS6_IJNS7_ILi128EEENS7_ILi96EEENS7_ILi64EEEEEELi256ENS_6half_tEfNS_4arch4Sm90ELb0ELb0ELb1ELb1ELb1ELb0ELb1ELb1ELb0ELb1ELb0ELb0EEENS1_21CollectiveEpilogueFwdINS6_IJSA_NS7_ILi256EEESB_EEES9_SE_SG_Li256ELb1ELb1ELb0ELb0EEENS1_36VarlenDynamicPersistentTileSchedulerILi128ELi96ELi256ELi128ELb0ELb1ELb1ELb0ELb1ELb1EEEEEEEEEvNT_6ParamsE:
	.zero		3840


//--------------------- .nv.constant0._ZN7cutlass13device_kernelIN5flash11enable_sm90INS1_16FlashAttnFwdSm90INS1_25CollectiveMainloopFwdSm90ILi2EN4cute5tupleIJNS5_1CILi1EEES8_S8_EEENS6_IJNS7_ILi128EEENS7_ILi96EEENS7_ILi64EEEEEELi256ENS_6half_tEfNS_4arch4Sm90ELb0ELb0ELb1ELb1ELb1ELb1ELb1ELb1ELb0ELb1ELb0ELb0EEENS1_21CollectiveEpilogueFwdINS6_IJSA_NS7_ILi256EEESB_EEES9_SE_SG_Li256ELb1ELb1ELb0ELb0EEENS1_36VarlenDynamicPersistentTileSchedulerILi128ELi96ELi256ELi128ELb0ELb1ELb1ELb0ELb1ELb1EEEEEEEEEvNT_6ParamsE --------------------------
	.section	.nv.constant0._ZN7cutlass13device_kernelIN5flash11enable_sm90INS1_16FlashAttnFwdSm90INS1_25CollectiveMainloopFwdSm90ILi2EN4cute5tupleIJNS5_1CILi1EEES8_S8_EEENS6_IJNS7_ILi128EEENS7_ILi96EEENS7_ILi64EEEEEELi256ENS_6half_tEfNS_4arch4Sm90ELb0ELb0ELb1ELb1ELb1ELb1ELb1ELb1ELb0ELb1ELb0ELb0EEENS1_21CollectiveEpilogueFwdINS6_IJSA_NS7_ILi256EEESB_EEES9_SE_SG_Li256ELb1ELb1ELb0ELb0EEENS1_36VarlenDynamicPersistentTileSchedulerILi128ELi96ELi256ELi128ELb0ELb1ELb1ELb0ELb1ELb1EEEEEEEEEvNT_6ParamsE,"a",@progbits
	.sectionflags	@""
	.align	4
.nv.constant0._ZN7cutlass13device_kernelIN5flash11enable_sm90INS1_16FlashAttnFwdSm90INS1_25CollectiveMainloopFwdSm90ILi2EN4cute5tupleIJNS5_1CILi1EEES8_S8_EEENS6_IJNS7_ILi128EEENS7_ILi96EEENS7_ILi64EEEEEELi256ENS_6half_tEfNS_4arch4Sm90ELb0ELb0ELb1ELb1ELb1ELb1ELb1ELb1ELb0ELb1ELb0ELb0EEENS1_21CollectiveEpilogueFwdINS6_IJSA_NS7_ILi256EEESB_EEES9_SE_SG_Li256ELb1ELb1ELb0ELb0EEENS1_36VarlenDynamicPersistentTileSchedulerILi128ELi96ELi256ELi128ELb0ELb1ELb1ELb0ELb1ELb1EEEEEEEEEvNT_6ParamsE:
	.zero		3840


//--------------------- .nv.constant0._ZN7cutlass13device_kernelIN5flash11enable_sm90INS1_16FlashAttnFwdSm90INS1_25CollectiveMainloopFwdSm90ILi2EN4cute5tupleIJNS5_1CILi1EEES8_S8_EEENS6_IJNS7_ILi128EEENS7_ILi96EEENS7_ILi64EEEEEELi256ENS_6half_tEfNS_4arch4Sm90ELb0ELb1ELb1ELb0ELb1ELb0ELb0ELb1ELb0ELb1ELb0ELb0EEENS1_21CollectiveEpilogueFwdINS6_IJSA_NS7_ILi256EEESB_EEES9_SE_SG_Li256ELb0ELb1ELb0ELb0EEENS1_30DynamicPersistentTileSchedulerILi256ELi128ELb0ELb1ELb1EEEEEEEEEvNT_6ParamsE --------------------------
	.section	.nv.constant0._ZN7cutlass13device_kernelIN5flash11enable_sm90INS1_16FlashAttnFwdSm90INS1_25CollectiveMainloopFwdSm90ILi2EN4cute5tupleIJNS5_1CILi1EEES8_S8_EEENS6_IJNS7_ILi128EEENS7_ILi96EEENS7_ILi64EEEEEELi256ENS_6half_tEfNS_4arch4Sm90ELb0ELb1ELb1ELb0ELb1ELb0ELb0ELb1ELb0ELb1ELb0ELb0EEENS1_21CollectiveEpilogueFwdINS6_IJSA_NS7_ILi256EEESB_EEES9_SE_SG_Li256ELb0ELb1ELb0ELb0EEENS1_30DynamicPersistentTileSchedulerILi256ELi128ELb0ELb1ELb1EEEEEEEEEvNT_6ParamsE,"a",@progbits
	.sectionflags	@""
	.align	4
.nv.constant0._ZN7cutlass13device_kernelIN5flash11enable_sm90INS1_16FlashAttnFwdSm90INS1_25CollectiveMainloopFwdSm90ILi2EN4cute5tupleIJNS5_1CILi1EEES8_S8_EEENS6_IJNS7_ILi128EEENS7_ILi96EEENS7_ILi64EEEEEELi256ENS_6half_tEfNS_4arch4Sm90ELb0ELb1ELb1ELb0ELb1ELb0ELb0ELb1ELb0ELb1ELb0ELb0EEENS1_21CollectiveEpilogueFwdINS6_IJSA_NS7_ILi256EEESB_EEES9_SE_SG_Li256ELb0ELb1ELb0ELb0EEENS1_30DynamicPersistentTileSchedulerILi256ELi128ELb0ELb1ELb1EEEEEEEEEvNT_6ParamsE:
	.zero		3584


//--------------------- .nv.constant0._ZN7cutlass13device_kernelIN5flash11enable_sm90INS1_16FlashAttnFwdSm90INS1_25CollectiveMainloopFwdSm90ILi2EN4cute5tupleIJNS5_1CILi1EEES8_S8_EEENS6_IJNS7_ILi128EEENS7_ILi96EEENS7_ILi64EEEEEELi256ENS_6half_tEfNS_4arch4Sm90ELb0ELb1ELb1ELb0ELb1ELb0ELb1ELb1ELb0ELb1ELb0ELb0EEENS1_21CollectiveEpilogueFwdINS6_IJSA_NS7_ILi256EEESB_EEES9_SE_SG_Li256ELb0ELb1ELb0ELb0EEENS1_30DynamicPersistentTileSchedulerILi256ELi128ELb0ELb1ELb1EEEEEEEEEvNT_6ParamsE --------------------------
	.section	.nv.constant0._ZN7cutlass13device_kernelIN5flash11enable_sm90INS1_16FlashAttnFwdSm90INS1_25CollectiveMainloopFwdSm90ILi2EN4cute5tupleIJNS5_1CILi1EEES8_S8_EEENS6_IJNS7_ILi128EEENS7_ILi96EEENS7_ILi64EEEEEELi256ENS_6half_tEfNS_4arch4Sm90ELb0ELb1ELb1ELb0ELb1ELb0ELb1ELb1ELb0ELb1ELb0ELb0EEENS1_21CollectiveEpilogueFwdINS6_IJSA_NS7_ILi256EEESB_EEES9_SE_SG_Li256ELb0ELb1ELb0ELb0EEENS1_30DynamicPersistentTileSchedulerILi256ELi128ELb0ELb1ELb1EEEEEEEEEvNT_6ParamsE,"a",@progbits
	.sectionflags	@""
	.align	4
.nv.constant0._ZN7cutlass13device_kernelIN5flash11enable_sm90INS1_16FlashAttnFwdSm90INS1_25CollectiveMainloopFwdSm90ILi2EN4cute5tupleIJNS5_1CILi1EEES8_S8_EEENS6_IJNS7_ILi128EEENS7_ILi96EEENS7_ILi64EEEEEELi256ENS_6half_tEfNS_4arch4Sm90ELb0ELb1ELb1ELb0ELb1ELb0ELb1ELb1ELb0ELb1ELb0ELb0EEENS1_21CollectiveEpilogueFwdINS6_IJSA_NS7_ILi256EEESB_EEES9_SE_SG_Li256ELb0ELb1ELb0ELb0EEENS1_30DynamicPersistentTileSchedulerILi256ELi128ELb0ELb1ELb1EEEEEEEEEvNT_6ParamsE:
	.zero		3840


//--------------------- .nv.constant0._ZN7cutlass13device_kernelIN5flash11enable_sm90INS1_16FlashAttnFwdSm90INS1_25CollectiveMainloopFwdSm90ILi2EN4cute5tupleIJNS5_1CILi1EEES8_S8_EEENS6_IJNS7_ILi128EEENS7_ILi96EEENS7_ILi64EEEEEELi256ENS_6half_tEfNS_4arch4Sm90ELb0ELb1ELb1ELb1ELb1ELb0ELb0ELb1ELb0ELb1ELb0ELb0EEENS1_21CollectiveEpilogueFwdINS6_IJSA_NS7_ILi256EEESB_EEES9_SE_SG_Li256ELb1ELb1ELb0ELb0EEENS1_36VarlenDynamicPersistentTileSchedulerILi128ELi96ELi256ELi128ELb0ELb1ELb1ELb1ELb0ELb1EEEEEEEEEvNT_6ParamsE --------------------------
	.section	.nv.constant0._ZN7cutlass13device_kernelIN5flash11enable_sm90INS1_16FlashAttnFwdSm90INS1_25CollectiveMainloopFwdSm90ILi2EN4cute5tupleIJNS5_1CILi1EEES8_S8_EEENS6_IJNS7_ILi128EEENS7_ILi96EEENS7_ILi64EEEEEELi256ENS_6half_tEfNS_4arch4Sm90ELb0ELb1ELb1ELb1ELb1ELb0ELb0ELb1ELb0ELb1ELb0ELb0EEENS1_21CollectiveEpilogueFwdINS6_IJSA_NS7_ILi256EEESB_EEES9_SE_SG_Li256ELb1ELb1ELb0ELb0EEENS1_36VarlenDynamicPersistentTileSchedulerILi128ELi96ELi256ELi128ELb0ELb1ELb1ELb1ELb0ELb1EEEEEEEEEvNT_6ParamsE,"a",@progbits
	.sectionflags	@""
	.align	4
.nv.constant0._ZN7cutlass13device_kernelIN5flash11enable_sm90INS1_16FlashAttnFwdSm90INS1_25CollectiveMainloopFwdSm90ILi2EN4cute5tupleIJNS5_1CILi1EEES8_S8_EEENS6_IJNS7_ILi128EEENS7_ILi96EEENS7_ILi64EEEEEELi256ENS_6half_tEfNS_4arch4Sm90ELb0ELb1ELb1ELb1ELb1ELb0ELb0ELb1ELb0ELb1ELb0ELb0EEENS1_21CollectiveEpilogueFwdINS6_IJSA_NS7_ILi256EEESB_EEES9_SE_SG_Li256ELb1ELb1ELb0ELb0EEENS1_36VarlenDynamicPersistentTileSchedulerILi128ELi96ELi256ELi128ELb0ELb1ELb1ELb1ELb0ELb1EEEEEEEEEvNT_6ParamsE:
	.zero		3584


//--------------------- .nv.constant0._ZN7cutlass13device_kernelIN5flash11enable_sm90INS1_16FlashAttnFwdSm90INS1_25CollectiveMainloopFwdSm90ILi2EN4cute5tupleIJNS5_1CILi1EEES8_S8_EEENS6_IJNS7_ILi128EEENS7_ILi96EEENS7_ILi64EEEEEELi256ENS_6half_tEfNS_4arch4Sm90ELb0ELb1ELb1ELb1ELb1ELb1ELb0ELb1ELb0ELb1ELb0ELb0EEENS1_21CollectiveEpilogueFwdINS6_IJSA_NS7_ILi256EEESB_EEES9_SE_SG_Li256ELb1ELb1ELb0ELb0EEENS1_36VarlenDynamicPersistentTileSchedulerILi128ELi96ELi256ELi128ELb0ELb1ELb1ELb1ELb0ELb1EEEEEEEEEvNT_6ParamsE --------------------------
	.section	.nv.constant0._ZN7cutlass13device_kernelIN5flash11enable_sm90INS1_16FlashAttnFwdSm90INS1_25CollectiveMainloopFwdSm90ILi2EN4cute5tupleIJNS5_1CILi1EEES8_S8_EEENS6_IJNS7_ILi128EEENS7_ILi96EEENS7_ILi64EEEEEELi256ENS_6half_tEfNS_4arch4Sm90ELb0ELb1ELb1ELb1ELb1ELb1ELb0ELb1ELb0ELb1ELb0ELb0EEENS1_21CollectiveEpilogueFwdINS6_IJSA_NS7_ILi256EEESB_EEES9_SE_SG_Li256ELb1ELb1ELb0ELb0EEENS1_36VarlenDynamicPersistentTileSchedulerILi128ELi96ELi256ELi128ELb0ELb1ELb1ELb1ELb0ELb1EEEEEEEEEvNT_6ParamsE,"a",@progbits
	.sectionflags	@""
	.align	4
.nv.constant0._ZN7cutlass13device_kernelIN5flash11enable_sm90INS1_16FlashAttnFwdSm90INS1_25CollectiveMainloopFwdSm90ILi2EN4cute5tupleIJNS5_1CILi1EEES8_S8_EEENS6_IJNS7_ILi128EEENS7_ILi96EEENS7_ILi64EEEEEELi256ENS_6half_tEfNS_4arch4Sm90ELb0ELb1ELb1ELb1ELb1ELb1ELb0ELb1ELb0ELb1ELb0ELb0EEENS1_21CollectiveEpilogueFwdINS6_IJSA_NS7_ILi256EEESB_EEES9_SE_SG_Li256ELb1ELb1ELb0ELb0EEENS1_36VarlenDynamicPersistentTileSchedulerILi128ELi96ELi256ELi128ELb0ELb1ELb1ELb1ELb0ELb1EEEEEEEEEvNT_6ParamsE:
	.zero		3584


//--------------------- .nv.constant0._ZN7cutlass13device_kernelIN5flash11enable_sm90INS1_16FlashAttnFwdSm90INS1_25CollectiveMainloopFwdSm90ILi2EN4cute5tupleIJNS5_1CILi1EEES8_S8_EEENS6_IJNS7_ILi128EEENS7_ILi96EEENS7_ILi64EEEEEELi256ENS_6half_tEfNS_4arch4Sm90ELb0ELb1ELb1ELb1ELb1ELb0ELb1ELb1ELb0ELb1ELb0ELb0EEENS1_21CollectiveEpilogueFwdINS6_IJSA_NS7_ILi256EEESB_EEES9_SE_SG_Li256ELb1ELb1ELb0ELb0EEENS1_36VarlenDynamicPersistentTileSchedulerILi128ELi96ELi256ELi128ELb0ELb1ELb1ELb1ELb0ELb1EEEEEEEEEvNT_6ParamsE --------------------------
	.section	.nv.constant0._ZN7cutlass13device_kernelIN5flash11enable_sm90INS1_16FlashAttnFwdSm90INS1_25CollectiveMainloopFwdSm90ILi2EN4cute5tupleIJNS5_1CILi1EEES8_S8_EEENS6_IJNS7_ILi128EEENS7_ILi96EEENS7_ILi64EEEEEELi256ENS_6half_tEfNS_4arch4Sm90ELb0ELb1ELb1ELb1ELb1ELb0ELb1ELb1ELb0ELb1ELb0ELb0EEENS1_21CollectiveEpilogueFwdINS6_IJSA_NS7_ILi256EEESB_EEES9_SE_SG_Li256ELb1ELb1ELb0ELb0EEENS1_36VarlenDynamicPersistentTileSchedulerILi128ELi96ELi256ELi128ELb0ELb1ELb1ELb1ELb0ELb1EEEEEEEEEvNT_6ParamsE,"a",@progbits
	.sectionflags	@""
	.align	4
.nv.constant0._ZN7cutlass13device_kernelIN5flash11enable_sm90INS1_16FlashAttnFwdSm90INS1_25CollectiveMainloopFwdSm90ILi2EN4cute5tupleIJNS5_1CILi1EEES8_S8_EEENS6_IJNS7_ILi128EEENS7_ILi96EEENS7_ILi64EEEEEELi256ENS_6half_tEfNS_4arch4Sm90ELb0ELb1ELb1ELb1ELb1ELb0ELb1ELb1ELb0ELb1ELb0ELb0EEENS1_21CollectiveEpilogueFwdINS6_IJSA_NS7_ILi256EEESB_EEES9_SE_SG_Li256ELb1ELb1ELb0ELb0EEENS1_36VarlenDynamicPersistentTileSchedulerILi128ELi96ELi256ELi128ELb0ELb1ELb1ELb1ELb0ELb1EEEEEEEEEvNT_6ParamsE:
	.zero		3840


//--------------------- .nv.constant0._ZN7cutlass13device_kernelIN5flash11enable_sm90INS1_16FlashAttnFwdSm90INS1_25CollectiveMainloopFwdSm90ILi2EN4cute5tupleIJNS5_1CILi1EEES8_S8_EEENS6_IJNS7_ILi128EEENS7_ILi96EEENS7_ILi64EEEEEELi256ENS_6half_tEfNS_4arch4Sm90ELb0ELb1ELb1ELb1ELb1ELb1ELb1ELb1ELb0ELb1ELb0ELb0EEENS1_21CollectiveEpilogueFwdINS6_IJSA_NS7_ILi256EEESB_EEES9_SE_SG_Li256ELb1ELb1ELb0ELb0EEENS1_36VarlenDynamicPersistentTileSchedulerILi128ELi96ELi256ELi128ELb0ELb1ELb1ELb1ELb0ELb1EEEEEEEEEvNT_6ParamsE --------------------------
	.section	.nv.constant0._ZN7cutlass13device_kernelIN5flash11enable_sm90INS1_16FlashAttnFwdSm90INS1_25CollectiveMainloopFwdSm90ILi2EN4cute5tupleIJNS5_1CILi1EEES8_S8_EEENS6_IJNS7_ILi128EEENS7_ILi96EEENS7_ILi64EEEEEELi256ENS_6half_tEfNS_4arch4Sm90ELb0ELb1ELb1ELb1ELb1ELb1ELb1ELb1ELb0ELb1ELb0ELb0EEENS1_21CollectiveEpilogueFwdINS6_IJSA_NS7_ILi256EEESB_EEES9_SE_SG_Li256ELb1ELb1ELb0ELb0EEENS1_36VarlenDynamicPersistentTileSchedulerILi128ELi96ELi256ELi128ELb0ELb1ELb1ELb1ELb0ELb1EEEEEEEEEvNT_6ParamsE,"a",@progbits
	.sectionflags	@""
	.align	4
.nv.constant0._ZN7cutlass13device_kernelIN5flash11enable_sm90INS1_16FlashAttnFwdSm90INS1_25CollectiveMainloopFwdSm90ILi2EN4cute5tupleIJNS5_1CILi1EEES8_S8_EEENS6_IJNS7_ILi128EEENS7_ILi96EEENS7_ILi64EEEEEELi256ENS_6half_tEfNS_4arch4Sm90ELb0ELb1ELb1ELb1ELb1ELb1ELb1ELb1ELb0ELb1ELb0ELb0EEENS1_21CollectiveEpilogueFwdINS6_IJSA_NS7_ILi256EEESB_EEES9_SE_SG_Li256ELb1ELb1ELb0ELb0EEENS1_36VarlenDynamicPersistentTileSchedulerILi128ELi96ELi256ELi128ELb0ELb1ELb1ELb1ELb0ELb1EEEEEEEEEvNT_6ParamsE:
	.zero		3840


//--------------------- .nv.constant0._ZN7cutlass13device_kernelIN5flash11enable_sm90INS1_16FlashAttnFwdSm90INS1_25CollectiveMainloopFwdSm90ILi2EN4cute5tupleIJNS5_1CILi1EEES8_S8_EEENS6_IJNS7_ILi128EEENS7_ILi96EEENS7_ILi64EEEEEELi256ENS_6half_tEfNS_4arch4Sm90ELb1ELb0ELb1ELb0ELb1ELb0ELb0ELb1ELb0ELb1ELb0ELb0EEENS1_21CollectiveEpilogueFwdINS6_IJSA_NS7_ILi256EEESB_EEES9_SE_SG_Li256ELb0ELb1ELb0ELb0EEENS1_30DynamicPersistentTileSchedulerILi256ELi128ELb0ELb1ELb1EEEEEEEEEvNT_6ParamsE --------------------------
	.section	.nv.constant0._ZN7cutlass13device_kernelIN5flash11enable_sm90INS1_16FlashAttnFwdSm90INS1_25CollectiveMainloopFwdSm90ILi2EN4cute5tupleIJNS5_1CILi1EEES8_S8_EEENS6_IJNS7_ILi128EEENS7_ILi96EEENS7_ILi64EEEEEELi256ENS_6half_tEfNS_4arch4Sm90ELb1ELb0ELb1ELb0ELb1ELb0ELb0ELb1ELb0ELb1ELb0ELb0EEENS1_21CollectiveEpilogueFwdINS6_IJSA_NS7_ILi256EEESB_EEES9_SE_SG_Li256ELb0ELb1ELb0ELb0EEENS1_30DynamicPersistentTileSchedulerILi256ELi128ELb0ELb1ELb1EEEEEEEEEvNT_6ParamsE,"a",@progbits
	.sectionflags	@""
	.align	4
.nv.constant0._ZN7cutlass13device_kernelIN5flash11enable_sm90INS1_16FlashAttnFwdSm90INS1_25CollectiveMainloopFwdSm90ILi2EN4cute5tupleIJNS5_1CILi1EEES8_S8_EEENS6_IJNS7_ILi128EEENS7_ILi96EEENS7_ILi64EEEEEELi256ENS_6half_tEfNS_4arch4Sm90ELb1ELb0ELb1ELb0ELb1ELb0ELb0ELb1ELb0ELb1ELb0ELb0EEENS1_21CollectiveEpilogueFwdINS6_IJSA_NS7_ILi256EEESB_EEES9_SE_SG_Li256ELb0ELb1ELb0ELb0EEENS1_30DynamicPersistentTileSchedulerILi256ELi128ELb0ELb1ELb1EEEEEEEEEvNT_6ParamsE:
	.zero		3584


//--------------------- .nv.constant0._ZN7cutlass13device_kernelIN5flash11enable_sm90INS1_16FlashAttnFwdSm90INS1_25CollectiveMainloopFwdSm90ILi2EN4cute5tupleIJNS5_1CILi1EEES8_S8_EEENS6_IJNS7_ILi128EEENS7_ILi96EEENS7_ILi64EEEEEELi256ENS_6half_tEfNS_4arch4Sm90ELb1ELb0ELb1ELb0ELb1ELb0ELb1ELb1ELb0ELb1ELb0ELb0EEENS1_21CollectiveEpilogueFwdINS6_IJSA_NS7_ILi256EEESB_EEES9_SE_SG_Li256ELb0ELb1ELb0ELb0EEENS1_30DynamicPersistentTileSchedulerILi256ELi128ELb0ELb1ELb1EEEEEEEEEvNT_6ParamsE --------------------------
	.section	.nv.constant0._ZN7cutlass13device_kernelIN5flash11enable_sm90INS1_16FlashAttnFwdSm90INS1_25CollectiveMainloopFwdSm90ILi2EN4cute5tupleIJNS5_1CILi1EEES8_S8_EEENS6_IJNS7_ILi128EEENS7_ILi96EEENS7_ILi64EEEEEELi256ENS_6half_tEfNS_4arch4Sm90ELb1ELb0ELb1ELb0ELb1ELb0ELb1ELb1ELb0ELb1ELb0ELb0EEENS1_21CollectiveEpilogueFwdINS6_IJSA_NS7_ILi256EEESB_EEES9_SE_SG_Li256ELb0ELb1ELb0ELb0EEENS1_30DynamicPersistentTileSchedulerILi256ELi128ELb0ELb1ELb1EEEEEEEEEvNT_6ParamsE,"a",@progbits
	.sectionflags	@""
	.align	4
.nv.constant0._ZN7cutlass13device_kernelIN5flash11enable_sm90INS1_16FlashAttnFwdSm90INS1_25CollectiveMainloopFwdSm90ILi2EN4cute5tupleIJNS5_1CILi1EEES8_S8_EEENS6_IJNS7_ILi128EEENS7_ILi96EEENS7_ILi64EEEEEELi256ENS_6half_tEfNS_4arch4Sm90ELb1ELb0ELb1ELb0ELb1ELb0ELb1ELb1ELb0ELb1ELb0ELb0EEENS1_21CollectiveEpilogueFwdINS6_IJSA_NS7_ILi256EEESB_EEES9_SE_SG_Li256ELb0ELb1ELb0ELb0EEENS1_30DynamicPersistentTileSchedulerILi256ELi128ELb0ELb1ELb1EEEEEEEEEvNT_6ParamsE:
	.zero		3840


//--------------------- .nv.constant0._ZN7cutlass13device_kernelIN5flash11enable_sm90INS1_16FlashAttnFwdSm90INS1_25CollectiveMainloopFwdSm90ILi2EN4cute5tupleIJNS5_1CILi1EEES8_S8_EEENS6_IJNS7_ILi128EEENS7_ILi96EEENS7_ILi64EEEEEELi256ENS_6half_tEfNS_4arch4Sm90ELb1ELb0ELb1ELb1ELb1ELb0ELb0ELb1ELb0ELb1ELb0ELb0EEENS1_21CollectiveEpilogueFwdINS6_IJSA_NS7_ILi256EEESB_EEES9_SE_SG_Li256ELb1ELb1ELb0ELb0EEENS1_36VarlenDynamicPersistentTileSchedulerILi128ELi96ELi256ELi128ELb0ELb1ELb1ELb1ELb1ELb1EEEEEEEEEvNT_6ParamsE --------------------------
	.section	.nv.constant0._ZN7cutlass13device_kernelIN5flash11enable_sm90INS1_16FlashAttnFwdSm90INS1_25CollectiveMainloopFwdSm90ILi2EN4cute5tupleIJNS5_1CILi1EEES8_S8_EEENS6_IJNS7_ILi128EEENS7_ILi96EEENS7_ILi64EEEEEELi256ENS_6half_tEfNS_4arch4Sm90ELb1ELb0ELb1ELb1ELb1ELb0ELb0ELb1ELb0ELb1ELb0ELb0EEENS1_21CollectiveEpilogueFwdINS6_IJSA_NS7_ILi256EEESB_EEES9_SE_SG_Li256ELb1ELb1ELb0ELb0EEENS1_36VarlenDynamicPersistentTileSchedulerILi128ELi96ELi256ELi128ELb0ELb1ELb1ELb1ELb1ELb1EEEEEEEEEvNT_6ParamsE,"a",@progbits
	.sectionflags	@""
	.align	4
.nv.constant0._ZN7cutlass13device_kernelIN5flash11enable_sm90INS1_16FlashAttnFwdSm90INS1_25CollectiveMainloopFwdSm90ILi2EN4cute5tupleIJNS5_1CILi1EEES8_S8_EEENS6_IJNS7_ILi128EEENS7_ILi96EEENS7_ILi64EEEEEELi256ENS_6half_tEfNS_4arch4Sm90ELb1ELb0ELb1ELb1ELb1ELb0ELb0ELb1ELb0ELb1ELb0ELb0EEENS1_21CollectiveEpilogueFwdINS6_IJSA_NS7_ILi256EEESB_EEES9_SE_SG_Li256ELb1ELb1ELb0ELb0EEENS1_36VarlenDynamicPersistentTileSchedulerILi128ELi96ELi256ELi128ELb0ELb1ELb1ELb1ELb1ELb1EEEEEEEEEvNT_6ParamsE:
	.zero		3584


//--------------------- .nv.constant0._ZN7cutlass13device_kernelIN5flash11enable_sm90INS1_16FlashAttnFwdSm90INS1_25CollectiveMainloopFwdSm90ILi2EN4cute5tupleIJNS5_1CILi1EEES8_S8_EEENS6_IJNS7_ILi128EEENS7_ILi96EEENS7_ILi64EEEEEELi256ENS_6half_tEfNS_4arch4Sm90ELb1ELb0ELb1ELb1ELb1ELb1ELb0ELb1ELb0ELb1ELb0ELb0EEENS1_21CollectiveEpilogueFwdINS6_IJSA_NS7_ILi256EEESB_EEES9_SE_SG_Li256ELb1ELb1ELb0ELb0EEENS1_36VarlenDynamicPersistentTileSchedulerILi128ELi96ELi256ELi128ELb0ELb1ELb1ELb1ELb1ELb1EEEEEEEEEvNT_6ParamsE --------------------------
	.section	.nv.constant0._ZN7cutlass13device_kernelIN5flash11enable_sm90INS1_16FlashAttnFwdSm90INS1_25CollectiveMainloopFwdSm90ILi2EN4cute5tupleIJNS5_1CILi1EEES8_S8_EEENS6_IJNS7_ILi128EEENS7_ILi96EEENS7_ILi64EEEEEELi256ENS_6half_tEfNS_4arch4Sm90ELb1ELb0ELb1ELb1ELb1ELb1ELb0ELb1ELb0ELb1ELb0ELb0EEENS1_21CollectiveEpilogueFwdINS6_IJSA_NS7_ILi256EEESB_EEES9_SE_SG_Li256ELb1ELb1ELb0ELb0EEENS1_36VarlenDynamicPersistentTileSchedulerILi128ELi96ELi256ELi128ELb0ELb1ELb1ELb1ELb1ELb1EEEEEEEEEvNT_6ParamsE,"a",@progbits
	.sectionflags	@""
	.align	4
.nv.constant0._ZN7cutlass13device_kernelIN5flash11enable_sm90INS1_16FlashAttnFwdSm90INS1_25CollectiveMainloopFwdSm90ILi2EN4cute5tupleIJNS5_1CILi1EEES8_S8_EEENS6_IJNS7_ILi128EEENS7_ILi96EEENS7_ILi64EEEEEELi256ENS_6half_tEfNS_4arch4Sm90ELb1ELb0ELb1ELb1ELb1ELb1ELb0ELb1ELb0ELb1ELb0ELb0EEENS1_21CollectiveEpilogueFwdINS6_IJSA_NS7_ILi256EEESB_EEES9_SE_SG_Li256ELb1ELb1ELb0ELb0EEENS1_36VarlenDynamicPersistentTileSchedulerILi128ELi96ELi256ELi128ELb0ELb1ELb1ELb1ELb1ELb1EEEEEEEEEvNT_6ParamsE:
	.zero		3584


//--------------------- .nv.constant0._ZN7cutlass13device_kernelIN5flash11enable_sm90INS1_16FlashAttnFwdSm90INS1_25CollectiveMainloopFwdSm90ILi2EN4cute5tupleIJNS5_1CILi1EEES8_S8_EEENS6_IJNS7_ILi128EEENS7_ILi96EEENS7_ILi64EEEEEELi256ENS_6half_tEfNS_4arch4Sm90ELb1ELb0ELb1ELb1ELb1ELb0ELb1ELb1ELb0ELb1ELb0ELb0EEENS1_21CollectiveEpilogueFwdINS6_IJSA_NS7_ILi256EEESB_EEES9_SE_SG_Li256ELb1ELb1ELb0ELb0EEENS1_36VarlenDynamicPersistentTileSchedulerILi128ELi96ELi256ELi128ELb0ELb1ELb1ELb1ELb1ELb1EEEEEEEEEvNT_6ParamsE --------------------------
	.section	.nv.constant0._ZN7cutlass13device_kernelIN5flash11enable_sm90INS1_16FlashAttnFwdSm90INS1_25CollectiveMainloopFwdSm90ILi2EN4cute5tupleIJNS5_1CILi1EEES8_S8_EEENS6_IJNS7_ILi128EEENS7_ILi96EEENS7_ILi64EEEEEELi256ENS_6half_tEfNS_4arch4Sm90ELb1ELb0ELb1ELb1ELb1ELb0ELb1ELb1ELb0ELb1ELb0ELb0EEENS1_21CollectiveEpilogueFwdINS6_IJSA_NS7_ILi256EEESB_EEES9_SE_SG_Li256ELb1ELb1ELb0ELb0EEENS1_36VarlenDynamicPersistentTileSchedulerILi128ELi96ELi256ELi128ELb0ELb1ELb1ELb1ELb1ELb1EEEEEEEEEvNT_6ParamsE,"a",@progbits
	.sectionflags	@""
	.align	4
.nv.constant0._ZN7cutlass13device_kernelIN5flash11enable_sm90INS1_16FlashAttnFwdSm90INS1_25CollectiveMainloopFwdSm90ILi2EN4cute5tupleIJNS5_1CILi1EEES8_S8_EEENS6_IJNS7_ILi128EEENS7_ILi96EEENS7_ILi64EEEEEELi256ENS_6half_tEfNS_4arch4Sm90ELb1ELb0ELb1ELb1ELb1ELb0ELb1ELb1ELb0ELb1ELb0ELb0EEENS1_21CollectiveEpilogueFwdINS6_IJSA_NS7_ILi256EEESB_EEES9_SE_SG_Li256ELb1ELb1ELb0ELb0EEENS1_36VarlenDynamicPersistentTileSchedulerILi128ELi96ELi256ELi128ELb0ELb1ELb1ELb1ELb1ELb1EEEEEEEEEvNT_6ParamsE:
	.zero		3840


//--------------------- .nv.constant0._ZN7cutlass13device_kernelIN5flash11enable_sm90INS1_16FlashAttnFwdSm90INS1_25CollectiveMainloopFwdSm90ILi2EN4cute5tupleIJNS5_1CILi1EEES8_S8_EEENS6_IJNS7_ILi128EEENS7_ILi96EEENS7_ILi64EEEEEELi256ENS_6half_tEfNS_4arch4Sm90ELb1ELb0ELb1ELb1ELb1ELb1ELb1ELb1ELb0ELb1ELb0ELb0EEENS1_21CollectiveEpilogueFwdINS6_IJSA_NS7_ILi256EEESB_EEES9_SE_SG_Li256ELb1ELb1ELb0ELb0EEENS1_36VarlenDynamicPersistentTileSchedulerILi128ELi96ELi256ELi128ELb0ELb1ELb1ELb1ELb1ELb1EEEEEEEEEvNT_6ParamsE --------------------------
	.section	.nv.constant0._ZN7cutlass13device_kernelIN5flash11enable_sm90INS1_16FlashAttnFwdSm90INS1_25CollectiveMainloopFwdSm90ILi2EN4cute5tupleIJNS5_1CILi1EEES8_S8_EEENS6_IJNS7_ILi128EEENS7_ILi96EEENS7_ILi64EEEEEELi256ENS_6half_tEfNS_4arch4Sm90ELb1ELb0ELb1ELb1ELb1ELb1ELb1ELb1ELb0ELb1ELb0ELb0EEENS1_21CollectiveEpilogueFwdINS6_IJSA_NS7_ILi256EEESB_EEES9_SE_SG_Li256ELb1ELb1ELb0ELb0EEENS1_36VarlenDynamicPersistentTileSchedulerILi128ELi96ELi256ELi128ELb0ELb1ELb1ELb1ELb1ELb1EEEEEEEEEvNT_6ParamsE,"a",@progbits
	.sectionflags	@""
	.align	4
.nv.constant0._ZN7cutlass13device_kernelIN5flash11enable_sm90INS1_16FlashAttnFwdSm90INS1_25CollectiveMainloopFwdSm90ILi2EN4cute5tupleIJNS5_1CILi1EEES8_S8_EEENS6_IJNS7_ILi128EEENS7_ILi96EEENS7_ILi64EEEEEELi256ENS_6half_tEfNS_4arch4Sm90ELb1ELb0ELb1ELb1ELb1ELb1ELb1ELb1ELb0ELb1ELb0ELb0EEENS1_21CollectiveEpilogueFwdINS6_IJSA_NS7_ILi256EEESB_EEES9_SE_SG_Li256ELb1ELb1ELb0ELb0EEENS1_36VarlenDynamicPersistentTileSchedulerILi128ELi96ELi256ELi128ELb0ELb1ELb1ELb1ELb1ELb1EEEEEEEEEvNT_6ParamsE:
	.zero		3840


//--------------------- SYMBOLS --------------------------

	.type		.nv.reservedSmem.offset0,@object
	.size		.nv.reservedSmem.offset0,0x4
